//
// Generated by NVIDIA NVVM Compiler
//
// Compiler Build ID: CL-36424714
// Cuda compilation tools, release 13.0, V13.0.88
// Based on NVVM 20.0.0
//

.version 9.0
.target sm_100
.address_size 64

	// .globl	_Z20complex_log10_kernelPf
.global .align 1 .b8 _ZN34_INTERNAL_1918af11_4_k_cu_6ffead584cuda3std3__45__cpo5beginE[1];
.global .align 1 .b8 _ZN34_INTERNAL_1918af11_4_k_cu_6ffead584cuda3std3__45__cpo3endE[1];
.global .align 1 .b8 _ZN34_INTERNAL_1918af11_4_k_cu_6ffead584cuda3std3__45__cpo6cbeginE[1];
.global .align 1 .b8 _ZN34_INTERNAL_1918af11_4_k_cu_6ffead584cuda3std3__45__cpo4cendE[1];
.global .align 1 .b8 _ZN34_INTERNAL_1918af11_4_k_cu_6ffead584cuda3std3__45__cpo6rbeginE[1];
.global .align 1 .b8 _ZN34_INTERNAL_1918af11_4_k_cu_6ffead584cuda3std3__45__cpo4rendE[1];
.global .align 1 .b8 _ZN34_INTERNAL_1918af11_4_k_cu_6ffead584cuda3std3__45__cpo7crbeginE[1];
.global .align 1 .b8 _ZN34_INTERNAL_1918af11_4_k_cu_6ffead584cuda3std3__45__cpo5crendE[1];
.global .align 1 .b8 _ZN34_INTERNAL_1918af11_4_k_cu_6ffead584cuda3std3__436_GLOBAL__N__1918af11_4_k_cu_6ffead586ignoreE[1];
.global .align 1 .b8 _ZN34_INTERNAL_1918af11_4_k_cu_6ffead584cuda3std3__419piecewise_constructE[1];
.global .align 1 .b8 _ZN34_INTERNAL_1918af11_4_k_cu_6ffead584cuda3std3__48in_placeE[1];
.global .align 1 .b8 _ZN34_INTERNAL_1918af11_4_k_cu_6ffead584cuda3std3__420unreachable_sentinelE[1];
.global .align 1 .b8 _ZN34_INTERNAL_1918af11_4_k_cu_6ffead584cuda3std6ranges3__45__cpo4swapE[1];
.global .align 1 .b8 _ZN34_INTERNAL_1918af11_4_k_cu_6ffead584cuda3std6ranges3__45__cpo9iter_moveE[1];
.global .align 1 .b8 _ZN34_INTERNAL_1918af11_4_k_cu_6ffead584cuda3std6ranges3__45__cpo5beginE[1];
.global .align 1 .b8 _ZN34_INTERNAL_1918af11_4_k_cu_6ffead584cuda3std6ranges3__45__cpo3endE[1];
.global .align 1 .b8 _ZN34_INTERNAL_1918af11_4_k_cu_6ffead584cuda3std6ranges3__45__cpo6cbeginE[1];
.global .align 1 .b8 _ZN34_INTERNAL_1918af11_4_k_cu_6ffead584cuda3std6ranges3__45__cpo4cendE[1];
.global .align 1 .b8 _ZN34_INTERNAL_1918af11_4_k_cu_6ffead584cuda3std6ranges3__45__cpo7advanceE[1];
.global .align 1 .b8 _ZN34_INTERNAL_1918af11_4_k_cu_6ffead584cuda3std6ranges3__45__cpo9iter_swapE[1];
.global .align 1 .b8 _ZN34_INTERNAL_1918af11_4_k_cu_6ffead584cuda3std6ranges3__45__cpo4nextE[1];
.global .align 1 .b8 _ZN34_INTERNAL_1918af11_4_k_cu_6ffead584cuda3std6ranges3__45__cpo4prevE[1];
.global .align 1 .b8 _ZN34_INTERNAL_1918af11_4_k_cu_6ffead584cuda3std6ranges3__45__cpo4dataE[1];
.global .align 1 .b8 _ZN34_INTERNAL_1918af11_4_k_cu_6ffead584cuda3std6ranges3__45__cpo5cdataE[1];
.global .align 1 .b8 _ZN34_INTERNAL_1918af11_4_k_cu_6ffead584cuda3std6ranges3__45__cpo4sizeE[1];
.global .align 1 .b8 _ZN34_INTERNAL_1918af11_4_k_cu_6ffead584cuda3std6ranges3__45__cpo5ssizeE[1];
.global .align 1 .b8 _ZN34_INTERNAL_1918af11_4_k_cu_6ffead584cuda3std6ranges3__45__cpo8distanceE[1];
.global .align 1 .b8 _ZN34_INTERNAL_1918af11_4_k_cu_6ffead586thrust24THRUST_300001_SM_1000_NS6system6detail10sequential3seqE[1];
.global .align 4 .b8 __cudart_i2opi_f[24] = {65, 144, 67, 60, 153, 149, 98, 219, 192, 221, 52, 245, 209, 87, 39, 252, 41, 21, 68, 78, 110, 131, 249, 162};

.visible .entry _Z20complex_log10_kernelPf(
	.param .u64 .ptr .align 1 _Z20complex_log10_kernelPf_param_0
)
{
	.reg .pred 	%p<101>;
	.reg .b32 	%r<72>;
	.reg .b32 	%f<538>;
	.reg .b64 	%rd<3>;

	ld.param.u64 	%rd1, [_Z20complex_log10_kernelPf_param_0];
	mov.f32 	%f79, 0fBE6F6D8D;
	mul.rn.f32 	%f80, %f79, %f79;
	fma.rn.f32 	%f81, %f80, 0fBE6F6D8D, 0f00000000;
	fma.rn.f32 	%f82, %f80, 0fB94D4153, 0f3C0885E4;
	fma.rn.f32 	%f83, %f82, %f80, 0fBE2AAAA8;
	fma.rn.f32 	%f84, %f83, %f81, 0fBE6F6D8D;
	mov.f32 	%f85, 0f00000000;
	sub.f32 	%f86, %f85, %f84;
	mul.f32 	%f1, %f86, 0f4137C563;
	add.f32 	%f87, %f80, 0f00000000;
	fma.rn.f32 	%f88, %f80, 0f37CBAC00, 0fBAB607ED;
	fma.rn.f32 	%f89, %f88, %f80, 0f3D2AAABB;
	fma.rn.f32 	%f90, %f89, %f80, 0fBEFFFFFF;
	fma.rn.f32 	%f91, %f90, %f87, 0f3F800000;
	mul.f32 	%f92, %f91, 0f4137C563;
	setp.num.f32 	%p1, %f1, %f1;
	setp.num.f32 	%p2, %f92, %f92;
	and.pred  	%p3, %p1, %p2;
	@%p3 bra 	$L__BB0_5;
	abs.f32 	%f3, %f1;
	setp.geu.f32 	%p88, %f3, 0f20000000;
	abs.f32 	%f451, %f92;
	setp.geu.f32 	%p89, %f451, 0f20000000;
	or.pred  	%p90, %p88, %p89;
	@%p90 bra 	$L__BB0_3;
	mul.f32 	%f453, %f1, 0f40800000;
	mul.f32 	%f454, %f92, 0f40800000;
	mul.f32 	%f455, %f454, %f454;
	fma.rn.f32 	%f456, %f453, %f453, %f455;
	mul.f32 	%f520, %f456, 0f3D800000;
	bra.uni 	$L__BB0_4;
$L__BB0_3:
	mul.f32 	%f452, %f92, %f92;
	fma.rn.f32 	%f520, %f1, %f1, %f452;
$L__BB0_4:
	setp.lt.f32 	%p91, %f520, 0f00800000;
	mul.f32 	%f457, %f520, 0f4B000000;
	selp.f32 	%f458, %f457, %f520, %p91;
	selp.f32 	%f459, 0fC1B80000, 0f00000000, %p91;
	mov.b32 	%r60, %f458;
	add.s32 	%r61, %r60, -1059760811;
	and.b32  	%r62, %r61, -8388608;
	sub.s32 	%r63, %r60, %r62;
	mov.b32 	%f460, %r63;
	cvt.rn.f32.s32 	%f461, %r62;
	fma.rn.f32 	%f462, %f461, 0f34000000, %f459;
	add.f32 	%f463, %f460, 0fBF800000;
	fma.rn.f32 	%f464, %f463, 0fBE055027, 0f3E1039F6;
	fma.rn.f32 	%f465, %f464, %f463, 0fBDF8CDCC;
	fma.rn.f32 	%f466, %f465, %f463, 0f3E0F2955;
	fma.rn.f32 	%f467, %f466, %f463, 0fBE2AD8B9;
	fma.rn.f32 	%f468, %f467, %f463, 0f3E4CED0B;
	fma.rn.f32 	%f469, %f468, %f463, 0fBE7FFF22;
	fma.rn.f32 	%f470, %f469, %f463, 0f3EAAAA78;
	fma.rn.f32 	%f471, %f470, %f463, 0fBF000000;
	mul.f32 	%f472, %f463, %f471;
	fma.rn.f32 	%f473, %f472, %f463, %f463;
	fma.rn.f32 	%f474, %f462, 0f3F317218, %f473;
	setp.gt.u32 	%p92, %r60, 2139095039;
	fma.rn.f32 	%f475, %f458, 0f7F800000, 0f7F800000;
	selp.f32 	%f476, %f475, %f474, %p92;
	setp.eq.f32 	%p93, %f458, 0f00000000;
	selp.f32 	%f536, 0fFF800000, %f476, %p93;
	setp.gt.f32 	%p94, %f451, %f3;
	selp.f32 	%f477, %f451, %f3, %p94;
	selp.f32 	%f478, %f3, %f451, %p94;
	div.rn.f32 	%f479, %f478, %f477;
	mul.f32 	%f480, %f479, %f479;
	fma.rn.f32 	%f481, %f480, 0f3B33710B, 0fBC807748;
	fma.rn.f32 	%f482, %f481, %f480, 0f3D2CDAB2;
	fma.rn.f32 	%f483, %f482, %f480, 0fBD992D10;
	fma.rn.f32 	%f484, %f483, %f480, 0f3DD9EA6C;
	fma.rn.f32 	%f485, %f484, %f480, 0fBE117CB1;
	fma.rn.f32 	%f486, %f485, %f480, 0f3E4CBCE0;
	fma.rn.f32 	%f487, %f486, %f480, 0fBEAAAA7D;
	mul.f32 	%f488, %f480, %f487;
	fma.rn.f32 	%f489, %f488, %f479, %f479;
	neg.f32 	%f490, %f489;
	fma.rn.f32 	%f491, 0f3F6EE581, 0f3FD774EB, %f490;
	selp.f32 	%f492, %f491, %f489, %p94;
	selp.f32 	%f493, 0f3F6EE581, 0f3FEEE581, %p94;
	selp.f32 	%f494, %f489, %f490, %p94;
	mov.b32 	%r64, %f1;
	fma.rn.f32 	%f495, %f493, 0f3FD774EB, %f494;
	setp.lt.s32 	%p95, %r64, 0;
	selp.f32 	%f496, %f495, %f492, %p95;
	add.f32 	%f497, %f3, %f451;
	setp.eq.f32 	%p96, %f477, 0f00000000;
	selp.f32 	%f498, 0f40490FDB, 0f00000000, %p95;
	setp.eq.f32 	%p97, %f3, %f451;
	selp.f32 	%f499, 0f4016CBE4, 0f3F490FDB, %p95;
	selp.f32 	%f500, %f499, %f496, %p97;
	selp.f32 	%f501, %f498, %f500, %p96;
	abs.f32 	%f502, %f497;
	setp.nan.f32 	%p98, %f502, %f502;
	copysign.f32 	%f503, %f92, %f501;
	selp.f32 	%f537, %f497, %f503, %p98;
	bra.uni 	$L__BB0_26;
$L__BB0_5:
	abs.f32 	%f10, %f1;
	abs.f32 	%f11, %f92;
	setp.lt.f32 	%p4, %f10, %f11;
	selp.f32 	%f12, %f11, %f10, %p4;
	selp.f32 	%f13, %f10, %f11, %p4;
	setp.leu.f32 	%p5, %f13, 0f77F684DF;
	@%p5 bra 	$L__BB0_7;
	setp.lt.f32 	%p78, %f10, %f11;
	div.rn.f32 	%f389, %f1, 0f402DF854;
	div.rn.f32 	%f390, %f92, 0f402DF854;
	abs.f32 	%f391, %f389;
	abs.f32 	%f392, %f390;
	mov.b32 	%r48, %f392;
	mov.b32 	%r49, %f391;
	min.s32 	%r50, %r48, %r49;
	mov.b32 	%f393, %r50;
	max.s32 	%r51, %r49, %r48;
	mov.b32 	%f394, %r51;
	and.b32  	%r52, %r51, -33554432;
	xor.b32  	%r53, %r52, 2122317824;
	mov.b32 	%f395, %r53;
	mul.f32 	%f396, %f393, %f395;
	mul.f32 	%f397, %f394, %f395;
	mul.f32 	%f398, %f396, %f396;
	fma.rn.f32 	%f399, %f397, %f397, %f398;
	sqrt.rn.f32 	%f400, %f399;
	or.b32  	%r54, %r52, 8388608;
	mov.b32 	%f401, %r54;
	mul.f32 	%f402, %f400, %f401;
	setp.eq.f32 	%p79, %f393, 0f00000000;
	selp.f32 	%f403, %f394, %f402, %p79;
	setp.eq.f32 	%p80, %f393, 0f7F800000;
	selp.f32 	%f404, 0f7F800000, %f403, %p80;
	setp.lt.f32 	%p81, %f404, 0f00800000;
	mul.f32 	%f405, %f404, 0f4B000000;
	selp.f32 	%f406, %f405, %f404, %p81;
	selp.f32 	%f407, 0fC1B80000, 0f00000000, %p81;
	mov.b32 	%r55, %f406;
	add.s32 	%r56, %r55, -1059760811;
	and.b32  	%r57, %r56, -8388608;
	sub.s32 	%r58, %r55, %r57;
	mov.b32 	%f408, %r58;
	cvt.rn.f32.s32 	%f409, %r57;
	fma.rn.f32 	%f410, %f409, 0f34000000, %f407;
	add.f32 	%f411, %f408, 0fBF800000;
	fma.rn.f32 	%f412, %f411, 0fBE055027, 0f3E1039F6;
	fma.rn.f32 	%f413, %f412, %f411, 0fBDF8CDCC;
	fma.rn.f32 	%f414, %f413, %f411, 0f3E0F2955;
	fma.rn.f32 	%f415, %f414, %f411, 0fBE2AD8B9;
	fma.rn.f32 	%f416, %f415, %f411, 0f3E4CED0B;
	fma.rn.f32 	%f417, %f416, %f411, 0fBE7FFF22;
	fma.rn.f32 	%f418, %f417, %f411, 0f3EAAAA78;
	fma.rn.f32 	%f419, %f418, %f411, 0fBF000000;
	mul.f32 	%f420, %f411, %f419;
	fma.rn.f32 	%f421, %f420, %f411, %f411;
	fma.rn.f32 	%f422, %f410, 0f3F317218, %f421;
	setp.gt.u32 	%p82, %r55, 2139095039;
	fma.rn.f32 	%f423, %f406, 0f7F800000, 0f7F800000;
	selp.f32 	%f424, %f423, %f422, %p82;
	setp.eq.f32 	%p83, %f406, 0f00000000;
	add.f32 	%f425, %f424, 0f3F800000;
	selp.f32 	%f536, 0fFF800000, %f425, %p83;
	div.rn.f32 	%f426, %f13, %f12;
	mul.f32 	%f427, %f426, %f426;
	fma.rn.f32 	%f428, %f427, 0f3B33710B, 0fBC807748;
	fma.rn.f32 	%f429, %f428, %f427, 0f3D2CDAB2;
	fma.rn.f32 	%f430, %f429, %f427, 0fBD992D10;
	fma.rn.f32 	%f431, %f430, %f427, 0f3DD9EA6C;
	fma.rn.f32 	%f432, %f431, %f427, 0fBE117CB1;
	fma.rn.f32 	%f433, %f432, %f427, 0f3E4CBCE0;
	fma.rn.f32 	%f434, %f433, %f427, 0fBEAAAA7D;
	mul.f32 	%f435, %f427, %f434;
	fma.rn.f32 	%f436, %f435, %f426, %f426;
	neg.f32 	%f437, %f436;
	fma.rn.f32 	%f438, 0f3F6EE581, 0f3FD774EB, %f437;
	selp.f32 	%f439, %f438, %f436, %p78;
	selp.f32 	%f440, 0f3F6EE581, 0f3FEEE581, %p78;
	selp.f32 	%f441, %f436, %f437, %p78;
	mov.b32 	%r59, %f1;
	fma.rn.f32 	%f442, %f440, 0f3FD774EB, %f441;
	setp.lt.s32 	%p84, %r59, 0;
	selp.f32 	%f443, %f442, %f439, %p84;
	add.f32 	%f444, %f10, %f11;
	setp.eq.f32 	%p85, %f12, 0f00000000;
	selp.f32 	%f445, 0f40490FDB, 0f00000000, %p84;
	setp.eq.f32 	%p86, %f10, %f11;
	selp.f32 	%f446, 0f4016CBE4, 0f3F490FDB, %p84;
	selp.f32 	%f447, %f446, %f443, %p86;
	selp.f32 	%f448, %f445, %f447, %p85;
	abs.f32 	%f449, %f444;
	setp.nan.f32 	%p87, %f449, %f449;
	copysign.f32 	%f450, %f92, %f448;
	selp.f32 	%f537, %f444, %f450, %p87;
	bra.uni 	$L__BB0_26;
$L__BB0_7:
	setp.neu.f32 	%p6, %f12, 0f3F800000;
	@%p6 bra 	$L__BB0_13;
	setp.geu.f32 	%p66, %f13, 0f1FEC1E4A;
	@%p66 bra 	$L__BB0_10;
	setp.lt.f32 	%p74, %f10, %f11;
	mul.f32 	%f364, %f13, 0f3F000000;
	mul.f32 	%f536, %f13, %f364;
	mov.f32 	%f365, 0f3F800000;
	div.rn.f32 	%f366, %f13, %f365;
	mul.f32 	%f367, %f366, %f366;
	fma.rn.f32 	%f368, %f367, 0f3B33710B, 0fBC807748;
	fma.rn.f32 	%f369, %f368, %f367, 0f3D2CDAB2;
	fma.rn.f32 	%f370, %f369, %f367, 0fBD992D10;
	fma.rn.f32 	%f371, %f370, %f367, 0f3DD9EA6C;
	fma.rn.f32 	%f372, %f371, %f367, 0fBE117CB1;
	fma.rn.f32 	%f373, %f372, %f367, 0f3E4CBCE0;
	fma.rn.f32 	%f374, %f373, %f367, 0fBEAAAA7D;
	mul.f32 	%f375, %f367, %f374;
	fma.rn.f32 	%f376, %f375, %f366, %f366;
	neg.f32 	%f377, %f376;
	fma.rn.f32 	%f378, 0f3F6EE581, 0f3FD774EB, %f377;
	selp.f32 	%f379, %f378, %f376, %p74;
	selp.f32 	%f380, 0f3F6EE581, 0f3FEEE581, %p74;
	selp.f32 	%f381, %f376, %f377, %p74;
	mov.b32 	%r47, %f1;
	fma.rn.f32 	%f382, %f380, 0f3FD774EB, %f381;
	setp.lt.s32 	%p75, %r47, 0;
	selp.f32 	%f383, %f382, %f379, %p75;
	add.f32 	%f384, %f10, %f11;
	setp.eq.f32 	%p76, %f10, %f11;
	selp.f32 	%f385, 0f4016CBE4, 0f3F490FDB, %p75;
	selp.f32 	%f386, %f385, %f383, %p76;
	abs.f32 	%f387, %f384;
	setp.nan.f32 	%p77, %f387, %f387;
	copysign.f32 	%f388, %f92, %f386;
	selp.f32 	%f537, %f384, %f388, %p77;
	bra.uni 	$L__BB0_26;
$L__BB0_10:
	mul.f32 	%f18, %f13, %f13;
	mov.f32 	%f320, 0f3F800000;
	add.rz.f32 	%f321, %f18, %f320;
	mov.b32 	%r41, %f321;
	add.s32 	%r42, %r41, -1061158912;
	and.b32  	%r43, %r42, -8388608;
	mov.b32 	%r1, %f18;
	sub.s32 	%r44, %r1, %r43;
	mov.b32 	%f322, %r44;
	sub.s32 	%r45, 1082130432, %r43;
	mov.b32 	%f323, %r45;
	fma.rn.f32 	%f324, %f323, 0f3E800000, 0fBF800000;
	add.f32 	%f325, %f324, %f322;
	cvt.rn.f32.s32 	%f326, %r43;
	mul.f32 	%f327, %f326, 0f34000000;
	fma.rn.f32 	%f328, %f325, 0fBD39BF78, 0f3DD80012;
	fma.rn.f32 	%f329, %f328, %f325, 0fBE0778E0;
	fma.rn.f32 	%f330, %f329, %f325, 0f3E146475;
	fma.rn.f32 	%f331, %f330, %f325, 0fBE2A68DD;
	fma.rn.f32 	%f332, %f331, %f325, 0f3E4CAF9E;
	fma.rn.f32 	%f333, %f332, %f325, 0fBE800042;
	fma.rn.f32 	%f334, %f333, %f325, 0f3EAAAAE6;
	fma.rn.f32 	%f335, %f334, %f325, 0fBF000000;
	mul.f32 	%f336, %f325, %f335;
	fma.rn.f32 	%f337, %f336, %f325, %f325;
	fma.rn.f32 	%f521, %f327, 0f3F317218, %f337;
	setp.lt.u32 	%p67, %r1, 2139095040;
	@%p67 bra 	$L__BB0_12;
	setp.gt.s32 	%p68, %r1, -1082130432;
	fma.rn.f32 	%f338, %f18, 0f7F800000, 0f7F800000;
	selp.f32 	%f339, %f338, %f521, %p68;
	setp.eq.f32 	%p69, %f18, 0f00000000;
	selp.f32 	%f521, 0f80000000, %f339, %p69;
$L__BB0_12:
	setp.lt.f32 	%p70, %f10, %f11;
	mul.f32 	%f536, %f521, 0f3F000000;
	mov.f32 	%f340, 0f3F800000;
	div.rn.f32 	%f341, %f13, %f340;
	mul.f32 	%f342, %f341, %f341;
	fma.rn.f32 	%f343, %f342, 0f3B33710B, 0fBC807748;
	fma.rn.f32 	%f344, %f343, %f342, 0f3D2CDAB2;
	fma.rn.f32 	%f345, %f344, %f342, 0fBD992D10;
	fma.rn.f32 	%f346, %f345, %f342, 0f3DD9EA6C;
	fma.rn.f32 	%f347, %f346, %f342, 0fBE117CB1;
	fma.rn.f32 	%f348, %f347, %f342, 0f3E4CBCE0;
	fma.rn.f32 	%f349, %f348, %f342, 0fBEAAAA7D;
	mul.f32 	%f350, %f342, %f349;
	fma.rn.f32 	%f351, %f350, %f341, %f341;
	neg.f32 	%f352, %f351;
	fma.rn.f32 	%f353, 0f3F6EE581, 0f3FD774EB, %f352;
	selp.f32 	%f354, %f353, %f351, %p70;
	selp.f32 	%f355, 0f3F6EE581, 0f3FEEE581, %p70;
	selp.f32 	%f356, %f351, %f352, %p70;
	mov.b32 	%r46, %f1;
	fma.rn.f32 	%f357, %f355, 0f3FD774EB, %f356;
	setp.lt.s32 	%p71, %r46, 0;
	selp.f32 	%f358, %f357, %f354, %p71;
	add.f32 	%f359, %f10, %f11;
	setp.eq.f32 	%p72, %f10, %f11;
	selp.f32 	%f360, 0f4016CBE4, 0f3F490FDB, %p71;
	selp.f32 	%f361, %f360, %f358, %p72;
	abs.f32 	%f362, %f359;
	setp.nan.f32 	%p73, %f362, %f362;
	copysign.f32 	%f363, %f92, %f361;
	selp.f32 	%f537, %f359, %f363, %p73;
	bra.uni 	$L__BB0_26;
$L__BB0_13:
	min.f32 	%f93, %f12, %f13;
	setp.geu.f32 	%p7, %f93, 0f358637BD;
	max.f32 	%f94, %f12, %f13;
	setp.leu.f32 	%p8, %f94, 0f49742400;
	and.pred  	%p9, %p8, %p7;
	@%p9 bra 	$L__BB0_15;
	setp.lt.f32 	%p56, %f10, %f11;
	mov.b32 	%r29, %f11;
	mov.b32 	%r30, %f10;
	min.s32 	%r31, %r29, %r30;
	mov.b32 	%f263, %r31;
	max.s32 	%r32, %r30, %r29;
	mov.b32 	%f264, %r32;
	and.b32  	%r33, %r32, -33554432;
	xor.b32  	%r34, %r33, 2122317824;
	mov.b32 	%f265, %r34;
	mul.f32 	%f266, %f263, %f265;
	mul.f32 	%f267, %f264, %f265;
	mul.f32 	%f268, %f266, %f266;
	fma.rn.f32 	%f269, %f267, %f267, %f268;
	sqrt.rn.f32 	%f270, %f269;
	or.b32  	%r35, %r33, 8388608;
	mov.b32 	%f271, %r35;
	mul.f32 	%f272, %f270, %f271;
	setp.eq.f32 	%p57, %f263, 0f00000000;
	selp.f32 	%f273, %f264, %f272, %p57;
	setp.eq.f32 	%p58, %f263, 0f7F800000;
	selp.f32 	%f274, 0f7F800000, %f273, %p58;
	setp.lt.f32 	%p59, %f274, 0f00800000;
	mul.f32 	%f275, %f274, 0f4B000000;
	selp.f32 	%f276, %f275, %f274, %p59;
	selp.f32 	%f277, 0fC1B80000, 0f00000000, %p59;
	mov.b32 	%r36, %f276;
	add.s32 	%r37, %r36, -1059760811;
	and.b32  	%r38, %r37, -8388608;
	sub.s32 	%r39, %r36, %r38;
	mov.b32 	%f278, %r39;
	cvt.rn.f32.s32 	%f279, %r38;
	fma.rn.f32 	%f280, %f279, 0f34000000, %f277;
	add.f32 	%f281, %f278, 0fBF800000;
	fma.rn.f32 	%f282, %f281, 0fBE055027, 0f3E1039F6;
	fma.rn.f32 	%f283, %f282, %f281, 0fBDF8CDCC;
	fma.rn.f32 	%f284, %f283, %f281, 0f3E0F2955;
	fma.rn.f32 	%f285, %f284, %f281, 0fBE2AD8B9;
	fma.rn.f32 	%f286, %f285, %f281, 0f3E4CED0B;
	fma.rn.f32 	%f287, %f286, %f281, 0fBE7FFF22;
	fma.rn.f32 	%f288, %f287, %f281, 0f3EAAAA78;
	fma.rn.f32 	%f289, %f288, %f281, 0fBF000000;
	mul.f32 	%f290, %f281, %f289;
	fma.rn.f32 	%f291, %f290, %f281, %f281;
	fma.rn.f32 	%f292, %f280, 0f3F317218, %f291;
	setp.gt.u32 	%p60, %r36, 2139095039;
	fma.rn.f32 	%f293, %f276, 0f7F800000, 0f7F800000;
	selp.f32 	%f294, %f293, %f292, %p60;
	setp.eq.f32 	%p61, %f276, 0f00000000;
	selp.f32 	%f536, 0fFF800000, %f294, %p61;
	div.rn.f32 	%f295, %f13, %f12;
	mul.f32 	%f296, %f295, %f295;
	fma.rn.f32 	%f297, %f296, 0f3B33710B, 0fBC807748;
	fma.rn.f32 	%f298, %f297, %f296, 0f3D2CDAB2;
	fma.rn.f32 	%f299, %f298, %f296, 0fBD992D10;
	fma.rn.f32 	%f300, %f299, %f296, 0f3DD9EA6C;
	fma.rn.f32 	%f301, %f300, %f296, 0fBE117CB1;
	fma.rn.f32 	%f302, %f301, %f296, 0f3E4CBCE0;
	fma.rn.f32 	%f303, %f302, %f296, 0fBEAAAA7D;
	mul.f32 	%f304, %f296, %f303;
	fma.rn.f32 	%f305, %f304, %f295, %f295;
	neg.f32 	%f306, %f305;
	fma.rn.f32 	%f307, 0f3F6EE581, 0f3FD774EB, %f306;
	selp.f32 	%f308, %f307, %f305, %p56;
	selp.f32 	%f309, 0f3F6EE581, 0f3FEEE581, %p56;
	selp.f32 	%f310, %f305, %f306, %p56;
	mov.b32 	%r40, %f1;
	fma.rn.f32 	%f311, %f309, 0f3FD774EB, %f310;
	setp.lt.s32 	%p62, %r40, 0;
	selp.f32 	%f312, %f311, %f308, %p62;
	add.f32 	%f313, %f10, %f11;
	setp.eq.f32 	%p63, %f12, 0f00000000;
	selp.f32 	%f314, 0f40490FDB, 0f00000000, %p62;
	setp.eq.f32 	%p64, %f10, %f11;
	selp.f32 	%f315, 0f4016CBE4, 0f3F490FDB, %p62;
	selp.f32 	%f316, %f315, %f312, %p64;
	selp.f32 	%f317, %f314, %f316, %p63;
	abs.f32 	%f318, %f313;
	setp.nan.f32 	%p65, %f318, %f318;
	copysign.f32 	%f319, %f92, %f317;
	selp.f32 	%f537, %f313, %f319, %p65;
	bra.uni 	$L__BB0_26;
$L__BB0_15:
	setp.ltu.f32 	%p10, %f12, 0f3F800000;
	@%p10 bra 	$L__BB0_19;
	add.f32 	%f95, %f12, 0fBF800000;
	add.f32 	%f96, %f12, 0f3F800000;
	mul.f32 	%f97, %f95, %f96;
	fma.rn.f32 	%f26, %f13, %f13, %f97;
	mov.f32 	%f98, 0f3F800000;
	add.rz.f32 	%f99, %f26, %f98;
	mov.b32 	%r4, %f99;
	add.s32 	%r5, %r4, -1061158912;
	and.b32  	%r6, %r5, -8388608;
	mov.b32 	%r2, %f26;
	sub.s32 	%r7, %r2, %r6;
	mov.b32 	%f100, %r7;
	sub.s32 	%r8, 1082130432, %r6;
	mov.b32 	%f101, %r8;
	fma.rn.f32 	%f102, %f101, 0f3E800000, 0fBF800000;
	add.f32 	%f103, %f102, %f100;
	cvt.rn.f32.s32 	%f104, %r6;
	mul.f32 	%f105, %f104, 0f34000000;
	fma.rn.f32 	%f106, %f103, 0fBD39BF78, 0f3DD80012;
	fma.rn.f32 	%f107, %f106, %f103, 0fBE0778E0;
	fma.rn.f32 	%f108, %f107, %f103, 0f3E146475;
	fma.rn.f32 	%f109, %f108, %f103, 0fBE2A68DD;
	fma.rn.f32 	%f110, %f109, %f103, 0f3E4CAF9E;
	fma.rn.f32 	%f111, %f110, %f103, 0fBE800042;
	fma.rn.f32 	%f112, %f111, %f103, 0f3EAAAAE6;
	fma.rn.f32 	%f113, %f112, %f103, 0fBF000000;
	mul.f32 	%f114, %f103, %f113;
	fma.rn.f32 	%f115, %f114, %f103, %f103;
	fma.rn.f32 	%f522, %f105, 0f3F317218, %f115;
	setp.lt.u32 	%p11, %r2, 2139095040;
	@%p11 bra 	$L__BB0_18;
	setp.gt.s32 	%p12, %r2, -1082130432;
	fma.rn.f32 	%f116, %f26, 0f7F800000, 0f7F800000;
	selp.f32 	%f117, %f116, %f522, %p12;
	setp.eq.f32 	%p13, %f26, 0f00000000;
	selp.f32 	%f522, 0f80000000, %f117, %p13;
$L__BB0_18:
	setp.lt.f32 	%p14, %f10, %f11;
	mul.f32 	%f536, %f522, 0f3F000000;
	div.rn.f32 	%f118, %f13, %f12;
	mul.f32 	%f119, %f118, %f118;
	fma.rn.f32 	%f120, %f119, 0f3B33710B, 0fBC807748;
	fma.rn.f32 	%f121, %f120, %f119, 0f3D2CDAB2;
	fma.rn.f32 	%f122, %f121, %f119, 0fBD992D10;
	fma.rn.f32 	%f123, %f122, %f119, 0f3DD9EA6C;
	fma.rn.f32 	%f124, %f123, %f119, 0fBE117CB1;
	fma.rn.f32 	%f125, %f124, %f119, 0f3E4CBCE0;
	fma.rn.f32 	%f126, %f125, %f119, 0fBEAAAA7D;
	mul.f32 	%f127, %f119, %f126;
	fma.rn.f32 	%f128, %f127, %f118, %f118;
	neg.f32 	%f129, %f128;
	fma.rn.f32 	%f130, 0f3F6EE581, 0f3FD774EB, %f129;
	selp.f32 	%f131, %f130, %f128, %p14;
	selp.f32 	%f132, 0f3F6EE581, 0f3FEEE581, %p14;
	selp.f32 	%f133, %f128, %f129, %p14;
	mov.b32 	%r9, %f1;
	fma.rn.f32 	%f134, %f132, 0f3FD774EB, %f133;
	setp.lt.s32 	%p15, %r9, 0;
	selp.f32 	%f135, %f134, %f131, %p15;
	add.f32 	%f136, %f10, %f11;
	setp.eq.f32 	%p16, %f10, %f11;
	selp.f32 	%f137, 0f4016CBE4, 0f3F490FDB, %p15;
	selp.f32 	%f138, %f137, %f135, %p16;
	abs.f32 	%f139, %f136;
	setp.nan.f32 	%p17, %f139, %f139;
	copysign.f32 	%f140, %f92, %f138;
	selp.f32 	%f537, %f136, %f140, %p17;
	bra.uni 	$L__BB0_26;
$L__BB0_19:
	mul.f32 	%f141, %f13, %f13;
	fma.rn.f32 	%f32, %f12, %f12, %f141;
	setp.gtu.f32 	%p18, %f32, 0f3F333333;
	@%p18 bra 	$L__BB0_21;
	setp.lt.f32 	%p19, %f10, %f11;
	setp.lt.f32 	%p20, %f32, 0f00800000;
	mul.f32 	%f142, %f32, 0f4B000000;
	selp.f32 	%f143, %f142, %f32, %p20;
	selp.f32 	%f144, 0fC1B80000, 0f00000000, %p20;
	mov.b32 	%r10, %f143;
	add.s32 	%r11, %r10, -1059760811;
	and.b32  	%r12, %r11, -8388608;
	sub.s32 	%r13, %r10, %r12;
	mov.b32 	%f145, %r13;
	cvt.rn.f32.s32 	%f146, %r12;
	fma.rn.f32 	%f147, %f146, 0f34000000, %f144;
	add.f32 	%f148, %f145, 0fBF800000;
	fma.rn.f32 	%f149, %f148, 0fBE055027, 0f3E1039F6;
	fma.rn.f32 	%f150, %f149, %f148, 0fBDF8CDCC;
	fma.rn.f32 	%f151, %f150, %f148, 0f3E0F2955;
	fma.rn.f32 	%f152, %f151, %f148, 0fBE2AD8B9;
	fma.rn.f32 	%f153, %f152, %f148, 0f3E4CED0B;
	fma.rn.f32 	%f154, %f153, %f148, 0fBE7FFF22;
	fma.rn.f32 	%f155, %f154, %f148, 0f3EAAAA78;
	fma.rn.f32 	%f156, %f155, %f148, 0fBF000000;
	mul.f32 	%f157, %f148, %f156;
	fma.rn.f32 	%f158, %f157, %f148, %f148;
	fma.rn.f32 	%f159, %f147, 0f3F317218, %f158;
	setp.gt.u32 	%p21, %r10, 2139095039;
	fma.rn.f32 	%f160, %f143, 0f7F800000, 0f7F800000;
	selp.f32 	%f161, %f160, %f159, %p21;
	setp.eq.f32 	%p22, %f143, 0f00000000;
	mul.f32 	%f162, %f161, 0f3F000000;
	selp.f32 	%f536, 0fFF800000, %f162, %p22;
	div.rn.f32 	%f163, %f13, %f12;
	mul.f32 	%f164, %f163, %f163;
	fma.rn.f32 	%f165, %f164, 0f3B33710B, 0fBC807748;
	fma.rn.f32 	%f166, %f165, %f164, 0f3D2CDAB2;
	fma.rn.f32 	%f167, %f166, %f164, 0fBD992D10;
	fma.rn.f32 	%f168, %f167, %f164, 0f3DD9EA6C;
	fma.rn.f32 	%f169, %f168, %f164, 0fBE117CB1;
	fma.rn.f32 	%f170, %f169, %f164, 0f3E4CBCE0;
	fma.rn.f32 	%f171, %f170, %f164, 0fBEAAAA7D;
	mul.f32 	%f172, %f164, %f171;
	fma.rn.f32 	%f173, %f172, %f163, %f163;
	neg.f32 	%f174, %f173;
	fma.rn.f32 	%f175, 0f3F6EE581, 0f3FD774EB, %f174;
	selp.f32 	%f176, %f175, %f173, %p19;
	selp.f32 	%f177, 0f3F6EE581, 0f3FEEE581, %p19;
	selp.f32 	%f178, %f173, %f174, %p19;
	mov.b32 	%r14, %f1;
	fma.rn.f32 	%f179, %f177, 0f3FD774EB, %f178;
	setp.lt.s32 	%p23, %r14, 0;
	selp.f32 	%f180, %f179, %f176, %p23;
	add.f32 	%f181, %f10, %f11;
	setp.eq.f32 	%p24, %f10, %f11;
	selp.f32 	%f182, 0f4016CBE4, 0f3F490FDB, %p23;
	selp.f32 	%f183, %f182, %f180, %p24;
	abs.f32 	%f184, %f181;
	setp.nan.f32 	%p25, %f184, %f184;
	copysign.f32 	%f185, %f92, %f183;
	selp.f32 	%f537, %f181, %f185, %p25;
	bra.uni 	$L__BB0_26;
$L__BB0_21:
	mov.b32 	%r15, %f12;
	and.b32  	%r16, %r15, -65536;
	mov.b32 	%f186, %r16;
	sub.f32 	%f187, %f12, %f186;
	mov.b32 	%r17, %f187;
	and.b32  	%r18, %r17, -65536;
	mov.b32 	%f188, %r18;
	sub.f32 	%f189, %f187, %f188;
	mov.b32 	%r19, %f13;
	and.b32  	%r20, %r19, -65536;
	mov.b32 	%f190, %r20;
	sub.f32 	%f191, %f13, %f190;
	mov.b32 	%r21, %f191;
	and.b32  	%r22, %r21, -65536;
	mov.b32 	%f192, %r22;
	sub.f32 	%f193, %f191, %f192;
	mul.f32 	%f534, %f186, %f186;
	mul.f32 	%f533, %f190, %f190;
	add.f32 	%f194, %f186, %f186;
	mul.f32 	%f532, %f194, %f188;
	add.f32 	%f195, %f190, %f190;
	mul.f32 	%f531, %f195, %f192;
	mul.f32 	%f530, %f188, %f188;
	mul.f32 	%f529, %f192, %f192;
	mul.f32 	%f528, %f194, %f189;
	mul.f32 	%f527, %f195, %f193;
	add.f32 	%f196, %f188, %f188;
	mul.f32 	%f526, %f196, %f189;
	add.f32 	%f197, %f192, %f192;
	mul.f32 	%f525, %f197, %f193;
	mul.f32 	%f524, %f189, %f189;
	mul.f32 	%f523, %f193, %f193;
$L__BB0_22:
	setp.geu.f32 	%p26, %f534, %f533;
	selp.f32 	%f198, %f533, %f534, %p26;
	selp.f32 	%f534, %f534, %f533, %p26;
	setp.geu.f32 	%p27, %f198, %f532;
	selp.f32 	%f200, %f532, %f198, %p27;
	selp.f32 	%f533, %f198, %f532, %p27;
	and.pred  	%p28, %p27, %p26;
	setp.geu.f32 	%p29, %f200, %f531;
	selp.f32 	%f201, %f531, %f200, %p29;
	selp.f32 	%f532, %f200, %f531, %p29;
	setp.geu.f32 	%p30, %f201, %f530;
	selp.f32 	%f202, %f530, %f201, %p30;
	selp.f32 	%f531, %f201, %f530, %p30;
	and.pred  	%p31, %p29, %p30;
	setp.geu.f32 	%p33, %f202, %f529;
	selp.f32 	%f203, %f529, %f202, %p33;
	selp.f32 	%f530, %f202, %f529, %p33;
	setp.geu.f32 	%p34, %f203, %f528;
	selp.f32 	%f204, %f528, %f203, %p34;
	selp.f32 	%f529, %f203, %f528, %p34;
	and.pred  	%p35, %p33, %p34;
	setp.geu.f32 	%p36, %f204, %f527;
	selp.f32 	%f205, %f527, %f204, %p36;
	selp.f32 	%f528, %f204, %f527, %p36;
	and.pred  	%p37, %p35, %p36;
	setp.geu.f32 	%p38, %f205, %f526;
	selp.f32 	%f206, %f526, %f205, %p38;
	selp.f32 	%f527, %f205, %f526, %p38;
	and.pred  	%p39, %p37, %p38;
	setp.geu.f32 	%p40, %f206, %f525;
	selp.f32 	%f207, %f525, %f206, %p40;
	selp.f32 	%f526, %f206, %f525, %p40;
	and.pred  	%p41, %p39, %p40;
	setp.geu.f32 	%p42, %f207, %f524;
	selp.f32 	%f208, %f524, %f207, %p42;
	selp.f32 	%f525, %f207, %f524, %p42;
	and.pred  	%p43, %p41, %p42;
	setp.geu.f32 	%p44, %f208, %f523;
	selp.f32 	%f69, %f523, %f208, %p44;
	selp.f32 	%f524, %f208, %f523, %p44;
	and.pred  	%p45, %p43, %p44;
	and.pred  	%p46, %p45, %p31;
	and.pred  	%p47, %p46, %p28;
	not.pred 	%p48, %p47;
	mov.f32 	%f523, %f69;
	@%p48 bra 	$L__BB0_22;
	add.f32 	%f209, %f534, 0fBF800000;
	add.f32 	%f210, %f209, %f533;
	add.f32 	%f211, %f210, %f532;
	add.f32 	%f212, %f211, %f531;
	add.f32 	%f213, %f212, %f530;
	add.f32 	%f214, %f213, %f529;
	add.f32 	%f215, %f214, %f528;
	add.f32 	%f216, %f215, %f527;
	add.f32 	%f217, %f216, %f526;
	add.f32 	%f218, %f217, %f525;
	add.f32 	%f219, %f218, %f524;
	add.f32 	%f71, %f219, %f69;
	mov.f32 	%f220, 0f3F800000;
	add.rz.f32 	%f221, %f71, %f220;
	mov.b32 	%r23, %f221;
	add.s32 	%r24, %r23, -1061158912;
	and.b32  	%r25, %r24, -8388608;
	mov.b32 	%r3, %f71;
	sub.s32 	%r26, %r3, %r25;
	mov.b32 	%f222, %r26;
	sub.s32 	%r27, 1082130432, %r25;
	mov.b32 	%f223, %r27;
	fma.rn.f32 	%f224, %f223, 0f3E800000, 0fBF800000;
	add.f32 	%f225, %f224, %f222;
	cvt.rn.f32.s32 	%f226, %r25;
	mul.f32 	%f227, %f226, 0f34000000;
	fma.rn.f32 	%f228, %f225, 0fBD39BF78, 0f3DD80012;
	fma.rn.f32 	%f229, %f228, %f225, 0fBE0778E0;
	fma.rn.f32 	%f230, %f229, %f225, 0f3E146475;
	fma.rn.f32 	%f231, %f230, %f225, 0fBE2A68DD;
	fma.rn.f32 	%f232, %f231, %f225, 0f3E4CAF9E;
	fma.rn.f32 	%f233, %f232, %f225, 0fBE800042;
	fma.rn.f32 	%f234, %f233, %f225, 0f3EAAAAE6;
	fma.rn.f32 	%f235, %f234, %f225, 0fBF000000;
	mul.f32 	%f236, %f225, %f235;
	fma.rn.f32 	%f237, %f236, %f225, %f225;
	fma.rn.f32 	%f535, %f227, 0f3F317218, %f237;
	setp.lt.u32 	%p49, %r3, 2139095040;
	@%p49 bra 	$L__BB0_25;
	setp.gt.s32 	%p50, %r3, -1082130432;
	fma.rn.f32 	%f238, %f71, 0f7F800000, 0f7F800000;
	selp.f32 	%f239, %f238, %f535, %p50;
	setp.eq.f32 	%p51, %f71, 0f00000000;
	selp.f32 	%f535, 0f80000000, %f239, %p51;
$L__BB0_25:
	setp.lt.f32 	%p52, %f10, %f11;
	mul.f32 	%f536, %f535, 0f3F000000;
	div.rn.f32 	%f240, %f13, %f12;
	mul.f32 	%f241, %f240, %f240;
	fma.rn.f32 	%f242, %f241, 0f3B33710B, 0fBC807748;
	fma.rn.f32 	%f243, %f242, %f241, 0f3D2CDAB2;
	fma.rn.f32 	%f244, %f243, %f241, 0fBD992D10;
	fma.rn.f32 	%f245, %f244, %f241, 0f3DD9EA6C;
	fma.rn.f32 	%f246, %f245, %f241, 0fBE117CB1;
	fma.rn.f32 	%f247, %f246, %f241, 0f3E4CBCE0;
	fma.rn.f32 	%f248, %f247, %f241, 0fBEAAAA7D;
	mul.f32 	%f249, %f241, %f248;
	fma.rn.f32 	%f250, %f249, %f240, %f240;
	neg.f32 	%f251, %f250;
	fma.rn.f32 	%f252, 0f3F6EE581, 0f3FD774EB, %f251;
	selp.f32 	%f253, %f252, %f250, %p52;
	selp.f32 	%f254, 0f3F6EE581, 0f3FEEE581, %p52;
	selp.f32 	%f255, %f250, %f251, %p52;
	mov.b32 	%r28, %f1;
	fma.rn.f32 	%f256, %f254, 0f3FD774EB, %f255;
	setp.lt.s32 	%p53, %r28, 0;
	selp.f32 	%f257, %f256, %f253, %p53;
	add.f32 	%f258, %f10, %f11;
	setp.eq.f32 	%p54, %f10, %f11;
	selp.f32 	%f259, 0f4016CBE4, 0f3F490FDB, %p53;
	selp.f32 	%f260, %f259, %f257, %p54;
	abs.f32 	%f261, %f258;
	setp.nan.f32 	%p55, %f261, %f261;
	copysign.f32 	%f262, %f92, %f260;
	selp.f32 	%f537, %f258, %f262, %p55;
$L__BB0_26:
	cvta.to.global.u64 	%rd2, %rd1;
	div.rn.f32 	%f504, %f536, 0f40135D8E;
	div.rn.f32 	%f505, %f537, 0f40135D8E;
	abs.f32 	%f506, %f504;
	abs.f32 	%f507, %f505;
	mov.b32 	%r65, %f507;
	mov.b32 	%r66, %f506;
	min.s32 	%r67, %r65, %r66;
	mov.b32 	%f508, %r67;
	max.s32 	%r68, %r66, %r65;
	mov.b32 	%f509, %r68;
	and.b32  	%r69, %r68, -33554432;
	xor.b32  	%r70, %r69, 2122317824;
	mov.b32 	%f510, %r70;
	mul.f32 	%f511, %f508, %f510;
	mul.f32 	%f512, %f509, %f510;
	mul.f32 	%f513, %f511, %f511;
	fma.rn.f32 	%f514, %f512, %f512, %f513;
	sqrt.rn.f32 	%f515, %f514;
	or.b32  	%r71, %r69, 8388608;
	mov.b32 	%f516, %r71;
	mul.f32 	%f517, %f515, %f516;
	setp.eq.f32 	%p99, %f508, 0f00000000;
	selp.f32 	%f518, %f509, %f517, %p99;
	setp.eq.f32 	%p100, %f508, 0f7F800000;
	selp.f32 	%f519, 0f7F800000, %f518, %p100;
	st.global.f32 	[%rd2], %f519;
	ret;

}
	// .globl	_Z19complex_sqrt_kernelPf
.visible .entry _Z19complex_sqrt_kernelPf(
	.param .u64 .ptr .align 1 _Z19complex_sqrt_kernelPf_param_0
)
{
	.reg .pred 	%p<21>;
	.reg .b32 	%r<28>;
	.reg .b32 	%f<101>;
	.reg .b64 	%rd<3>;

	ld.param.u64 	%rd1, [_Z19complex_sqrt_kernelPf_param_0];
	mov.f32 	%f28, 0fBE6F6D8D;
	mul.rn.f32 	%f29, %f28, %f28;
	fma.rn.f32 	%f30, %f29, 0fBE6F6D8D, 0f00000000;
	fma.rn.f32 	%f31, %f29, 0fB94D4153, 0f3C0885E4;
	fma.rn.f32 	%f32, %f31, %f29, 0fBE2AAAA8;
	fma.rn.f32 	%f33, %f32, %f30, 0fBE6F6D8D;
	mov.f32 	%f99, 0f00000000;
	sub.f32 	%f34, %f99, %f33;
	mul.f32 	%f96, %f34, 0f4137C563;
	add.f32 	%f35, %f29, 0f00000000;
	fma.rn.f32 	%f36, %f29, 0f37CBAC00, 0fBAB607ED;
	fma.rn.f32 	%f37, %f36, %f29, 0f3D2AAABB;
	fma.rn.f32 	%f38, %f37, %f29, 0fBEFFFFFF;
	fma.rn.f32 	%f39, %f38, %f35, 0f3F800000;
	mul.f32 	%f100, %f39, 0f4137C563;
	setp.eq.f32 	%p1, %f96, 0f00000000;
	setp.eq.f32 	%p2, %f100, 0f00000000;
	and.pred  	%p3, %p1, %p2;
	@%p3 bra 	$L__BB1_19;
	abs.f32 	%f3, %f100;
	setp.eq.f32 	%p4, %f3, 0f7F800000;
	mov.f32 	%f99, 0f7F800000;
	@%p4 bra 	$L__BB1_19;
	abs.f32 	%f4, %f96;
	setp.num.f32 	%p5, %f4, %f4;
	@%p5 bra 	$L__BB1_4;
	sub.f32 	%f42, %f100, %f100;
	div.rn.f32 	%f100, %f42, %f42;
	mov.f32 	%f99, %f96;
	bra.uni 	$L__BB1_19;
$L__BB1_4:
	setp.neu.f32 	%p6, %f4, 0f7F800000;
	@%p6 bra 	$L__BB1_8;
	mov.b32 	%r2, %f96;
	setp.gt.s32 	%p7, %r2, -1;
	@%p7 bra 	$L__BB1_7;
	sub.f32 	%f43, %f100, %f100;
	abs.f32 	%f99, %f43;
	copysign.f32 	%f100, %f100, %f96;
	bra.uni 	$L__BB1_19;
$L__BB1_7:
	sub.f32 	%f44, %f100, %f100;
	copysign.f32 	%f100, %f100, %f44;
	mov.f32 	%f99, %f96;
	bra.uni 	$L__BB1_19;
$L__BB1_8:
	max.f32 	%f45, %f4, %f3;
	setp.ltu.f32 	%p8, %f45, 0f7ED413CB;
	@%p8 bra 	$L__BB1_10;
	mul.f32 	%f96, %f96, 0f3E800000;
	mul.f32 	%f100, %f100, 0f3E800000;
	mov.b32 	%r27, 1;
	bra.uni 	$L__BB1_12;
$L__BB1_10:
	setp.gtu.f32 	%p9, %f4, 0f01000000;
	setp.gtu.f32 	%p10, %f3, 0f01000000;
	or.pred  	%p11, %p9, %p10;
	mov.b32 	%r27, 0;
	@%p11 bra 	$L__BB1_12;
	mul.f32 	%f96, %f96, 0f40800000;
	mul.f32 	%f100, %f100, 0f40800000;
	mov.b32 	%r27, 2;
$L__BB1_12:
	setp.ltu.f32 	%p12, %f96, 0f00000000;
	@%p12 bra 	$L__BB1_14;
	abs.f32 	%f46, %f96;
	abs.f32 	%f47, %f100;
	mov.b32 	%r6, %f47;
	mov.b32 	%r7, %f46;
	min.s32 	%r8, %r6, %r7;
	mov.b32 	%f48, %r8;
	max.s32 	%r9, %r7, %r6;
	mov.b32 	%f49, %r9;
	and.b32  	%r10, %r9, -33554432;
	xor.b32  	%r11, %r10, 2122317824;
	mov.b32 	%f50, %r11;
	mul.f32 	%f51, %f48, %f50;
	mul.f32 	%f52, %f49, %f50;
	mul.f32 	%f53, %f51, %f51;
	fma.rn.f32 	%f54, %f52, %f52, %f53;
	sqrt.rn.f32 	%f55, %f54;
	or.b32  	%r12, %r10, 8388608;
	mov.b32 	%f56, %r12;
	mul.f32 	%f57, %f55, %f56;
	setp.eq.f32 	%p13, %f48, 0f00000000;
	selp.f32 	%f58, %f49, %f57, %p13;
	setp.eq.f32 	%p14, %f48, 0f7F800000;
	selp.f32 	%f59, 0f7F800000, %f58, %p14;
	add.f32 	%f60, %f96, %f59;
	mul.f32 	%f61, %f60, 0f3F000000;
	sqrt.rn.f32 	%f99, %f61;
	add.f32 	%f62, %f99, %f99;
	div.rn.f32 	%f100, %f100, %f62;
	bra.uni 	$L__BB1_15;
$L__BB1_14:
	abs.f32 	%f63, %f96;
	abs.f32 	%f64, %f100;
	mov.b32 	%r13, %f64;
	mov.b32 	%r14, %f63;
	min.s32 	%r15, %r13, %r14;
	mov.b32 	%f65, %r15;
	max.s32 	%r16, %r14, %r13;
	mov.b32 	%f66, %r16;
	and.b32  	%r17, %r16, -33554432;
	xor.b32  	%r18, %r17, 2122317824;
	mov.b32 	%f67, %r18;
	mul.f32 	%f68, %f65, %f67;
	mul.f32 	%f69, %f66, %f67;
	mul.f32 	%f70, %f68, %f68;
	fma.rn.f32 	%f71, %f69, %f69, %f70;
	sqrt.rn.f32 	%f72, %f71;
	or.b32  	%r19, %r17, 8388608;
	mov.b32 	%f73, %r19;
	mul.f32 	%f74, %f72, %f73;
	setp.eq.f32 	%p15, %f65, 0f00000000;
	selp.f32 	%f75, %f66, %f74, %p15;
	setp.eq.f32 	%p16, %f65, 0f7F800000;
	selp.f32 	%f76, 0f7F800000, %f75, %p16;
	sub.f32 	%f77, %f76, %f96;
	mul.f32 	%f78, %f77, 0f3F000000;
	sqrt.rn.f32 	%f79, %f78;
	add.f32 	%f80, %f79, %f79;
	div.rn.f32 	%f99, %f64, %f80;
	copysign.f32 	%f100, %f100, %f79;
$L__BB1_15:
	setp.eq.s32 	%p17, %r27, 2;
	@%p17 bra 	$L__BB1_18;
	setp.ne.s32 	%p18, %r27, 1;
	@%p18 bra 	$L__BB1_19;
	add.f32 	%f99, %f99, %f99;
	add.f32 	%f100, %f100, %f100;
	bra.uni 	$L__BB1_19;
$L__BB1_18:
	mul.f32 	%f99, %f99, 0f3F000000;
	mul.f32 	%f100, %f100, 0f3F000000;
$L__BB1_19:
	cvta.to.global.u64 	%rd2, %rd1;
	abs.f32 	%f81, %f99;
	abs.f32 	%f82, %f100;
	mov.b32 	%r20, %f82;
	mov.b32 	%r21, %f81;
	min.s32 	%r22, %r20, %r21;
	mov.b32 	%f83, %r22;
	max.s32 	%r23, %r21, %r20;
	mov.b32 	%f84, %r23;
	and.b32  	%r24, %r23, -33554432;
	xor.b32  	%r25, %r24, 2122317824;
	mov.b32 	%f85, %r25;
	mul.f32 	%f86, %f83, %f85;
	mul.f32 	%f87, %f84, %f85;
	mul.f32 	%f88, %f86, %f86;
	fma.rn.f32 	%f89, %f87, %f87, %f88;
	sqrt.rn.f32 	%f90, %f89;
	or.b32  	%r26, %r24, 8388608;
	mov.b32 	%f91, %r26;
	mul.f32 	%f92, %f90, %f91;
	setp.eq.f32 	%p19, %f83, 0f00000000;
	selp.f32 	%f93, %f84, %f92, %p19;
	setp.eq.f32 	%p20, %f83, 0f7F800000;
	selp.f32 	%f94, 0f7F800000, %f93, %p20;
	st.global.f32 	[%rd2], %f94;
	ret;

}
	// .globl	_Z19complex_pow1_kernelPf
.visible .entry _Z19complex_pow1_kernelPf(
	.param .u64 .ptr .align 1 _Z19complex_pow1_kernelPf_param_0
)
{
	.local .align 4 .b8 	__local_depot2[28];
	.reg .b64 	%SP;
	.reg .b64 	%SPL;
	.reg .pred 	%p<57>;
	.reg .b16 	%rs<5>;
	.reg .b32 	%r<258>;
	.reg .b32 	%f<226>;
	.reg .b64 	%rd<113>;
	.reg .b64 	%fd<13>;

	mov.u64 	%SPL, __local_depot2;
	ld.param.u64 	%rd44, [_Z19complex_pow1_kernelPf_param_0];
	add.u64 	%rd1, %SPL, 0;
	mov.f32 	%f43, 0fBE6F6D8D;
	mul.rn.f32 	%f44, %f43, %f43;
	fma.rn.f32 	%f45, %f44, 0fBE6F6D8D, 0f00000000;
	fma.rn.f32 	%f46, %f44, 0fB94D4153, 0f3C0885E4;
	fma.rn.f32 	%f47, %f46, %f44, 0fBE2AAAA8;
	fma.rn.f32 	%f48, %f47, %f45, 0fBE6F6D8D;
	mov.f32 	%f49, 0f00000000;
	sub.f32 	%f50, %f49, %f48;
	mul.f32 	%f51, %f50, 0f4137C563;
	add.f32 	%f52, %f44, 0f00000000;
	fma.rn.f32 	%f53, %f44, 0f37CBAC00, 0fBAB607ED;
	fma.rn.f32 	%f54, %f53, %f44, 0f3D2AAABB;
	fma.rn.f32 	%f55, %f54, %f44, 0fBEFFFFFF;
	fma.rn.f32 	%f56, %f55, %f52, 0f3F800000;
	mul.f32 	%f57, %f56, 0f4137C563;
	mul.f32 	%f1, %f51, 0f00000000;
	mul.f32 	%f225, %f57, 0f00000000;
	mov.b32 	%r1, %f225;
	and.b32  	%r2, %r1, 2147483647;
	setp.ne.s32 	%p1, %r2, 0;
	@%p1 bra 	$L__BB2_2;
	fma.rn.f32 	%f193, %f1, 0f3BBB989D, 0f3F000000;
	cvt.sat.f32.f32 	%f194, %f193;
	mov.f32 	%f195, 0f4B400001;
	mov.f32 	%f196, 0f437C0000;
	fma.rm.f32 	%f197, %f194, %f196, %f195;
	add.f32 	%f198, %f197, 0fCB40007F;
	neg.f32 	%f199, %f198;
	fma.rn.f32 	%f200, %f1, 0f3FB8AA3B, %f199;
	fma.rn.f32 	%f201, %f1, 0f32A57060, %f200;
	mov.b32 	%r225, %f197;
	shl.b32 	%r226, %r225, 23;
	mov.b32 	%f202, %r226;
	ex2.approx.ftz.f32 	%f203, %f201;
	mul.f32 	%f224, %f203, %f202;
	bra.uni 	$L__BB2_59;
$L__BB2_2:
	mov.b32 	%r3, %f1;
	and.b32  	%r4, %r3, 2147483647;
	setp.ne.s32 	%p2, %r4, 0;
	@%p2 bra 	$L__BB2_20;
	mul.f32 	%f159, %f225, 0f3F22F983;
	cvt.rni.s32.f32 	%r241, %f159;
	cvt.rn.f32.s32 	%f160, %r241;
	fma.rn.f32 	%f161, %f160, 0fBFC90FDA, %f225;
	fma.rn.f32 	%f162, %f160, 0fB3A22168, %f161;
	fma.rn.f32 	%f219, %f160, 0fA7C234C5, %f162;
	abs.f32 	%f5, %f225;
	setp.ltu.f32 	%p39, %f5, 0f47CE4780;
	mov.u32 	%r237, %r241;
	mov.f32 	%f218, %f219;
	@%p39 bra 	$L__BB2_11;
	setp.neu.f32 	%p40, %f5, 0f7F800000;
	@%p40 bra 	$L__BB2_6;
	mov.f32 	%f165, 0f00000000;
	mul.rn.f32 	%f218, %f225, %f165;
	mov.b32 	%r237, 0;
	bra.uni 	$L__BB2_11;
$L__BB2_6:
	shl.b32 	%r183, %r1, 8;
	or.b32  	%r6, %r183, -2147483648;
	mov.b64 	%rd97, 0;
	mov.b32 	%r234, 0;
	mov.u64 	%rd95, __cudart_i2opi_f;
	mov.u64 	%rd96, %rd1;
$L__BB2_7:
	.pragma "nounroll";
	ld.global.nc.u32 	%r184, [%rd95];
	mad.wide.u32 	%rd80, %r184, %r6, %rd97;
	shr.u64 	%rd97, %rd80, 32;
	st.local.u32 	[%rd96], %rd80;
	add.s32 	%r234, %r234, 1;
	add.s64 	%rd96, %rd96, 4;
	add.s64 	%rd95, %rd95, 4;
	setp.ne.s32 	%p41, %r234, 6;
	@%p41 bra 	$L__BB2_7;
	shr.u32 	%r185, %r1, 23;
	st.local.u32 	[%rd1+24], %rd97;
	and.b32  	%r9, %r185, 31;
	and.b32  	%r186, %r185, 224;
	add.s32 	%r187, %r186, -128;
	shr.u32 	%r188, %r187, 5;
	mul.wide.u32 	%rd81, %r188, 4;
	sub.s64 	%rd8, %rd1, %rd81;
	ld.local.u32 	%r235, [%rd8+24];
	ld.local.u32 	%r236, [%rd8+20];
	setp.eq.s32 	%p42, %r9, 0;
	@%p42 bra 	$L__BB2_10;
	shf.l.wrap.b32 	%r235, %r236, %r235, %r9;
	ld.local.u32 	%r189, [%rd8+16];
	shf.l.wrap.b32 	%r236, %r189, %r236, %r9;
$L__BB2_10:
	shr.u32 	%r190, %r235, 30;
	shf.l.wrap.b32 	%r191, %r236, %r235, 2;
	shl.b32 	%r192, %r236, 2;
	shr.u32 	%r193, %r191, 31;
	add.s32 	%r194, %r193, %r190;
	neg.s32 	%r195, %r194;
	setp.lt.s32 	%p43, %r1, 0;
	selp.b32 	%r237, %r195, %r194, %p43;
	xor.b32  	%r196, %r191, %r1;
	shr.s32 	%r197, %r191, 31;
	xor.b32  	%r198, %r197, %r191;
	xor.b32  	%r199, %r197, %r192;
	cvt.u64.u32 	%rd82, %r198;
	shl.b64 	%rd83, %rd82, 32;
	cvt.u64.u32 	%rd84, %r199;
	or.b64  	%rd85, %rd83, %rd84;
	cvt.rn.f64.s64 	%fd9, %rd85;
	mul.f64 	%fd10, %fd9, 0d3BF921FB54442D19;
	cvt.rn.f32.f64 	%f163, %fd10;
	neg.f32 	%f164, %f163;
	setp.lt.s32 	%p44, %r196, 0;
	selp.f32 	%f218, %f164, %f163, %p44;
$L__BB2_11:
	setp.ltu.f32 	%p45, %f5, 0f47CE4780;
	add.s32 	%r201, %r237, 1;
	mul.rn.f32 	%f166, %f218, %f218;
	and.b32  	%r202, %r237, 1;
	setp.eq.b32 	%p46, %r202, 1;
	selp.f32 	%f167, %f218, 0f3F800000, %p46;
	fma.rn.f32 	%f168, %f166, %f167, 0f00000000;
	fma.rn.f32 	%f169, %f166, 0f37CBAC00, 0fBAB607ED;
	selp.f32 	%f170, 0fB94D4153, %f169, %p46;
	selp.f32 	%f171, 0f3C0885E4, 0f3D2AAABB, %p46;
	fma.rn.f32 	%f172, %f170, %f166, %f171;
	selp.f32 	%f173, 0fBE2AAAA8, 0fBEFFFFFF, %p46;
	fma.rn.f32 	%f174, %f172, %f166, %f173;
	fma.rn.f32 	%f175, %f174, %f168, %f167;
	and.b32  	%r203, %r201, 2;
	setp.eq.s32 	%p47, %r203, 0;
	mov.f32 	%f176, 0f00000000;
	sub.f32 	%f177, %f176, %f175;
	selp.f32 	%f224, %f175, %f177, %p47;
	@%p45 bra 	$L__BB2_19;
	setp.neu.f32 	%p48, %f5, 0f7F800000;
	@%p48 bra 	$L__BB2_14;
	mov.f32 	%f180, 0f00000000;
	mul.rn.f32 	%f219, %f225, %f180;
	mov.b32 	%r241, 0;
	bra.uni 	$L__BB2_19;
$L__BB2_14:
	shl.b32 	%r205, %r1, 8;
	or.b32  	%r18, %r205, -2147483648;
	mov.b64 	%rd100, 0;
	mov.b32 	%r238, 0;
	mov.u64 	%rd98, __cudart_i2opi_f;
	mov.u64 	%rd99, %rd1;
$L__BB2_15:
	.pragma "nounroll";
	ld.global.nc.u32 	%r206, [%rd98];
	mad.wide.u32 	%rd88, %r206, %r18, %rd100;
	shr.u64 	%rd100, %rd88, 32;
	st.local.u32 	[%rd99], %rd88;
	add.s32 	%r238, %r238, 1;
	add.s64 	%rd99, %rd99, 4;
	add.s64 	%rd98, %rd98, 4;
	setp.ne.s32 	%p49, %r238, 6;
	@%p49 bra 	$L__BB2_15;
	shr.u32 	%r207, %r1, 23;
	st.local.u32 	[%rd1+24], %rd100;
	and.b32  	%r21, %r207, 31;
	and.b32  	%r208, %r207, 224;
	add.s32 	%r209, %r208, -128;
	shr.u32 	%r210, %r209, 5;
	mul.wide.u32 	%rd89, %r210, 4;
	sub.s64 	%rd15, %rd1, %rd89;
	ld.local.u32 	%r239, [%rd15+24];
	ld.local.u32 	%r240, [%rd15+20];
	setp.eq.s32 	%p50, %r21, 0;
	@%p50 bra 	$L__BB2_18;
	shf.l.wrap.b32 	%r239, %r240, %r239, %r21;
	ld.local.u32 	%r211, [%rd15+16];
	shf.l.wrap.b32 	%r240, %r211, %r240, %r21;
$L__BB2_18:
	shr.u32 	%r212, %r239, 30;
	shf.l.wrap.b32 	%r213, %r240, %r239, 2;
	shl.b32 	%r214, %r240, 2;
	shr.u32 	%r215, %r213, 31;
	add.s32 	%r216, %r215, %r212;
	neg.s32 	%r217, %r216;
	setp.lt.s32 	%p51, %r1, 0;
	selp.b32 	%r241, %r217, %r216, %p51;
	xor.b32  	%r218, %r213, %r1;
	shr.s32 	%r219, %r213, 31;
	xor.b32  	%r220, %r219, %r213;
	xor.b32  	%r221, %r219, %r214;
	cvt.u64.u32 	%rd90, %r220;
	shl.b64 	%rd91, %rd90, 32;
	cvt.u64.u32 	%rd92, %r221;
	or.b64  	%rd93, %rd91, %rd92;
	cvt.rn.f64.s64 	%fd11, %rd93;
	mul.f64 	%fd12, %fd11, 0d3BF921FB54442D19;
	cvt.rn.f32.f64 	%f178, %fd12;
	neg.f32 	%f179, %f178;
	setp.lt.s32 	%p52, %r218, 0;
	selp.f32 	%f219, %f179, %f178, %p52;
$L__BB2_19:
	mul.rn.f32 	%f181, %f219, %f219;
	and.b32  	%r223, %r241, 1;
	setp.eq.b32 	%p53, %r223, 1;
	selp.f32 	%f182, 0f3F800000, %f219, %p53;
	fma.rn.f32 	%f183, %f181, %f182, 0f00000000;
	fma.rn.f32 	%f184, %f181, 0f37CBAC00, 0fBAB607ED;
	selp.f32 	%f185, %f184, 0fB94D4153, %p53;
	selp.f32 	%f186, 0f3D2AAABB, 0f3C0885E4, %p53;
	fma.rn.f32 	%f187, %f185, %f181, %f186;
	selp.f32 	%f188, 0fBEFFFFFF, 0fBE2AAAA8, %p53;
	fma.rn.f32 	%f189, %f187, %f181, %f188;
	fma.rn.f32 	%f190, %f189, %f183, %f182;
	and.b32  	%r224, %r241, 2;
	setp.eq.s32 	%p54, %r224, 0;
	mov.f32 	%f191, 0f00000000;
	sub.f32 	%f192, %f191, %f190;
	selp.f32 	%f225, %f190, %f192, %p54;
	bra.uni 	$L__BB2_59;
$L__BB2_20:
	setp.lt.u32 	%p3, %r2, 2139095040;
	@%p3 bra 	$L__BB2_24;
	setp.eq.s32 	%p37, %r4, 2139095040;
	@%p37 bra 	$L__BB2_23;
	sub.f32 	%f224, %f225, %f225;
	mov.f32 	%f225, %f224;
	bra.uni 	$L__BB2_59;
$L__BB2_23:
	setp.gt.s32 	%p38, %r3, -1;
	sub.f32 	%f158, %f225, %f225;
	selp.f32 	%f224, %f1, 0f00000000, %p38;
	selp.f32 	%f225, %f158, 0f00000000, %p38;
	bra.uni 	$L__BB2_59;
$L__BB2_24:
	add.s32 	%r81, %r3, -1118925336;
	setp.gt.u32 	%p4, %r81, 9342556;
	@%p4 bra 	$L__BB2_42;
	add.f32 	%f105, %f1, 0fC322E3BC;
	fma.rn.f32 	%f106, %f105, 0f3BBB989D, 0f3F000000;
	cvt.sat.f32.f32 	%f107, %f106;
	mov.f32 	%f108, 0f4B400001;
	mov.f32 	%f109, 0f437C0000;
	fma.rm.f32 	%f110, %f107, %f109, %f108;
	add.f32 	%f111, %f110, 0fCB40007F;
	neg.f32 	%f112, %f111;
	fma.rn.f32 	%f113, %f105, 0f3FB8AA3B, %f112;
	fma.rn.f32 	%f114, %f105, 0f32A57060, %f113;
	mov.b32 	%r127, %f110;
	shl.b32 	%r128, %r127, 23;
	mov.b32 	%f115, %r128;
	ex2.approx.ftz.f32 	%f116, %f114;
	mul.f32 	%f117, %f116, %f115;
	mov.b32 	%r129, %f117;
	shr.u32 	%r130, %r129, 23;
	add.s32 	%r131, %r130, -19;
	and.b32  	%r132, %r129, 8388607;
	or.b32  	%r133, %r132, 2130706432;
	mov.b32 	%f17, %r133;
	cvt.u16.u32 	%rs1, %r131;
	shr.u16 	%rs2, %rs1, 15;
	add.s16 	%rs3, %rs1, %rs2;
	shr.s16 	%rs4, %rs3, 1;
	cvt.s32.s16 	%r134, %rs4;
	shl.b32 	%r135, %r134, 23;
	add.s32 	%r136, %r135, 1065353216;
	mov.b32 	%f18, %r136;
	sub.s32 	%r137, %r131, %r134;
	shl.b32 	%r138, %r137, 23;
	add.s32 	%r30, %r138, 1065353216;
	mul.f32 	%f118, %f225, 0f3F22F983;
	cvt.rni.s32.f32 	%r249, %f118;
	cvt.rn.f32.s32 	%f119, %r249;
	fma.rn.f32 	%f120, %f119, 0fBFC90FDA, %f225;
	fma.rn.f32 	%f121, %f119, 0fB3A22168, %f120;
	fma.rn.f32 	%f221, %f119, 0fA7C234C5, %f121;
	abs.f32 	%f20, %f225;
	setp.ltu.f32 	%p21, %f20, 0f47CE4780;
	mov.u32 	%r245, %r249;
	mov.f32 	%f220, %f221;
	@%p21 bra 	$L__BB2_33;
	setp.neu.f32 	%p22, %f20, 0f7F800000;
	@%p22 bra 	$L__BB2_28;
	mov.f32 	%f124, 0f00000000;
	mul.rn.f32 	%f220, %f225, %f124;
	mov.b32 	%r245, 0;
	bra.uni 	$L__BB2_33;
$L__BB2_28:
	shl.b32 	%r140, %r1, 8;
	or.b32  	%r32, %r140, -2147483648;
	mov.b64 	%rd103, 0;
	mov.b32 	%r242, 0;
	mov.u64 	%rd101, __cudart_i2opi_f;
	mov.u64 	%rd102, %rd1;
$L__BB2_29:
	.pragma "nounroll";
	ld.global.nc.u32 	%r141, [%rd101];
	mad.wide.u32 	%rd64, %r141, %r32, %rd103;
	shr.u64 	%rd103, %rd64, 32;
	st.local.u32 	[%rd102], %rd64;
	add.s32 	%r242, %r242, 1;
	add.s64 	%rd102, %rd102, 4;
	add.s64 	%rd101, %rd101, 4;
	setp.ne.s32 	%p23, %r242, 6;
	@%p23 bra 	$L__BB2_29;
	shr.u32 	%r142, %r1, 23;
	st.local.u32 	[%rd1+24], %rd103;
	and.b32  	%r35, %r142, 31;
	and.b32  	%r143, %r142, 224;
	add.s32 	%r144, %r143, -128;
	shr.u32 	%r145, %r144, 5;
	mul.wide.u32 	%rd65, %r145, 4;
	sub.s64 	%rd22, %rd1, %rd65;
	ld.local.u32 	%r243, [%rd22+24];
	ld.local.u32 	%r244, [%rd22+20];
	setp.eq.s32 	%p24, %r35, 0;
	@%p24 bra 	$L__BB2_32;
	shf.l.wrap.b32 	%r243, %r244, %r243, %r35;
	ld.local.u32 	%r146, [%rd22+16];
	shf.l.wrap.b32 	%r244, %r146, %r244, %r35;
$L__BB2_32:
	shr.u32 	%r147, %r243, 30;
	shf.l.wrap.b32 	%r148, %r244, %r243, 2;
	shl.b32 	%r149, %r244, 2;
	shr.u32 	%r150, %r148, 31;
	add.s32 	%r151, %r150, %r147;
	neg.s32 	%r152, %r151;
	setp.lt.s32 	%p25, %r1, 0;
	selp.b32 	%r245, %r152, %r151, %p25;
	xor.b32  	%r153, %r148, %r1;
	shr.s32 	%r154, %r148, 31;
	xor.b32  	%r155, %r154, %r148;
	xor.b32  	%r156, %r154, %r149;
	cvt.u64.u32 	%rd66, %r155;
	shl.b64 	%rd67, %rd66, 32;
	cvt.u64.u32 	%rd68, %r156;
	or.b64  	%rd69, %rd67, %rd68;
	cvt.rn.f64.s64 	%fd5, %rd69;
	mul.f64 	%fd6, %fd5, 0d3BF921FB54442D19;
	cvt.rn.f32.f64 	%f122, %fd6;
	neg.f32 	%f123, %f122;
	setp.lt.s32 	%p26, %r153, 0;
	selp.f32 	%f220, %f123, %f122, %p26;
$L__BB2_33:
	setp.ltu.f32 	%p27, %f20, 0f47CE4780;
	add.s32 	%r158, %r245, 1;
	mul.rn.f32 	%f125, %f220, %f220;
	and.b32  	%r159, %r245, 1;
	setp.eq.b32 	%p28, %r159, 1;
	selp.f32 	%f126, %f220, 0f3F800000, %p28;
	fma.rn.f32 	%f127, %f125, %f126, 0f00000000;
	fma.rn.f32 	%f128, %f125, 0f37CBAC00, 0fBAB607ED;
	selp.f32 	%f129, 0fB94D4153, %f128, %p28;
	selp.f32 	%f130, 0f3C0885E4, 0f3D2AAABB, %p28;
	fma.rn.f32 	%f131, %f129, %f125, %f130;
	selp.f32 	%f132, 0fBE2AAAA8, 0fBEFFFFFF, %p28;
	fma.rn.f32 	%f133, %f131, %f125, %f132;
	fma.rn.f32 	%f134, %f133, %f127, %f126;
	and.b32  	%r160, %r158, 2;
	setp.eq.s32 	%p29, %r160, 0;
	mov.f32 	%f135, 0f00000000;
	sub.f32 	%f136, %f135, %f134;
	selp.f32 	%f137, %f134, %f136, %p29;
	mul.f32 	%f138, %f137, %f17;
	mul.f32 	%f24, %f138, %f18;
	@%p27 bra 	$L__BB2_41;
	setp.neu.f32 	%p30, %f20, 0f7F800000;
	@%p30 bra 	$L__BB2_36;
	mov.f32 	%f141, 0f00000000;
	mul.rn.f32 	%f221, %f225, %f141;
	mov.b32 	%r249, 0;
	bra.uni 	$L__BB2_41;
$L__BB2_36:
	shl.b32 	%r162, %r1, 8;
	or.b32  	%r44, %r162, -2147483648;
	mov.b64 	%rd106, 0;
	mov.b32 	%r246, 0;
	mov.u64 	%rd104, __cudart_i2opi_f;
	mov.u64 	%rd105, %rd1;
$L__BB2_37:
	.pragma "nounroll";
	ld.global.nc.u32 	%r163, [%rd104];
	mad.wide.u32 	%rd72, %r163, %r44, %rd106;
	shr.u64 	%rd106, %rd72, 32;
	st.local.u32 	[%rd105], %rd72;
	add.s32 	%r246, %r246, 1;
	add.s64 	%rd105, %rd105, 4;
	add.s64 	%rd104, %rd104, 4;
	setp.ne.s32 	%p31, %r246, 6;
	@%p31 bra 	$L__BB2_37;
	shr.u32 	%r164, %r1, 23;
	st.local.u32 	[%rd1+24], %rd106;
	and.b32  	%r47, %r164, 31;
	and.b32  	%r165, %r164, 224;
	add.s32 	%r166, %r165, -128;
	shr.u32 	%r167, %r166, 5;
	mul.wide.u32 	%rd73, %r167, 4;
	sub.s64 	%rd29, %rd1, %rd73;
	ld.local.u32 	%r247, [%rd29+24];
	ld.local.u32 	%r248, [%rd29+20];
	setp.eq.s32 	%p32, %r47, 0;
	@%p32 bra 	$L__BB2_40;
	shf.l.wrap.b32 	%r247, %r248, %r247, %r47;
	ld.local.u32 	%r168, [%rd29+16];
	shf.l.wrap.b32 	%r248, %r168, %r248, %r47;
$L__BB2_40:
	shr.u32 	%r169, %r247, 30;
	shf.l.wrap.b32 	%r170, %r248, %r247, 2;
	shl.b32 	%r171, %r248, 2;
	shr.u32 	%r172, %r170, 31;
	add.s32 	%r173, %r172, %r169;
	neg.s32 	%r174, %r173;
	setp.lt.s32 	%p33, %r1, 0;
	selp.b32 	%r249, %r174, %r173, %p33;
	xor.b32  	%r175, %r170, %r1;
	shr.s32 	%r176, %r170, 31;
	xor.b32  	%r177, %r176, %r170;
	xor.b32  	%r178, %r176, %r171;
	cvt.u64.u32 	%rd74, %r177;
	shl.b64 	%rd75, %rd74, 32;
	cvt.u64.u32 	%rd76, %r178;
	or.b64  	%rd77, %rd75, %rd76;
	cvt.rn.f64.s64 	%fd7, %rd77;
	mul.f64 	%fd8, %fd7, 0d3BF921FB54442D19;
	cvt.rn.f32.f64 	%f139, %fd8;
	neg.f32 	%f140, %f139;
	setp.lt.s32 	%p34, %r175, 0;
	selp.f32 	%f221, %f140, %f139, %p34;
$L__BB2_41:
	mov.b32 	%f142, %r30;
	mul.rn.f32 	%f143, %f221, %f221;
	and.b32  	%r180, %r249, 1;
	setp.eq.b32 	%p35, %r180, 1;
	selp.f32 	%f144, 0f3F800000, %f221, %p35;
	fma.rn.f32 	%f145, %f143, %f144, 0f00000000;
	fma.rn.f32 	%f146, %f143, 0f37CBAC00, 0fBAB607ED;
	selp.f32 	%f147, %f146, 0fB94D4153, %p35;
	selp.f32 	%f148, 0f3D2AAABB, 0f3C0885E4, %p35;
	fma.rn.f32 	%f149, %f147, %f143, %f148;
	selp.f32 	%f150, 0fBEFFFFFF, 0fBE2AAAA8, %p35;
	fma.rn.f32 	%f151, %f149, %f143, %f150;
	fma.rn.f32 	%f152, %f151, %f145, %f144;
	and.b32  	%r181, %r249, 2;
	setp.eq.s32 	%p36, %r181, 0;
	mov.f32 	%f153, 0f00000000;
	sub.f32 	%f154, %f153, %f152;
	selp.f32 	%f155, %f152, %f154, %p36;
	mul.f32 	%f156, %f155, %f17;
	mul.f32 	%f157, %f156, %f18;
	mul.f32 	%f225, %f157, %f142;
	mul.f32 	%f224, %f24, %f142;
	bra.uni 	$L__BB2_59;
$L__BB2_42:
	mul.f32 	%f58, %f225, 0f3F22F983;
	cvt.rni.s32.f32 	%r257, %f58;
	cvt.rn.f32.s32 	%f59, %r257;
	fma.rn.f32 	%f60, %f59, 0fBFC90FDA, %f225;
	fma.rn.f32 	%f61, %f59, 0fB3A22168, %f60;
	fma.rn.f32 	%f223, %f59, 0fA7C234C5, %f61;
	abs.f32 	%f31, %f225;
	setp.ltu.f32 	%p5, %f31, 0f47CE4780;
	mov.u32 	%r253, %r257;
	mov.f32 	%f222, %f223;
	@%p5 bra 	$L__BB2_50;
	setp.neu.f32 	%p6, %f31, 0f7F800000;
	@%p6 bra 	$L__BB2_45;
	mov.f32 	%f64, 0f00000000;
	mul.rn.f32 	%f222, %f225, %f64;
	mov.b32 	%r253, 0;
	bra.uni 	$L__BB2_50;
$L__BB2_45:
	shl.b32 	%r83, %r1, 8;
	or.b32  	%r57, %r83, -2147483648;
	mov.b64 	%rd109, 0;
	mov.b32 	%r250, 0;
	mov.u64 	%rd107, __cudart_i2opi_f;
	mov.u64 	%rd108, %rd1;
$L__BB2_46:
	.pragma "nounroll";
	ld.global.nc.u32 	%r84, [%rd107];
	mad.wide.u32 	%rd48, %r84, %r57, %rd109;
	shr.u64 	%rd109, %rd48, 32;
	st.local.u32 	[%rd108], %rd48;
	add.s32 	%r250, %r250, 1;
	add.s64 	%rd108, %rd108, 4;
	add.s64 	%rd107, %rd107, 4;
	setp.ne.s32 	%p7, %r250, 6;
	@%p7 bra 	$L__BB2_46;
	shr.u32 	%r85, %r1, 23;
	st.local.u32 	[%rd1+24], %rd109;
	and.b32  	%r60, %r85, 31;
	and.b32  	%r86, %r85, 224;
	add.s32 	%r87, %r86, -128;
	shr.u32 	%r88, %r87, 5;
	mul.wide.u32 	%rd49, %r88, 4;
	sub.s64 	%rd36, %rd1, %rd49;
	ld.local.u32 	%r251, [%rd36+24];
	ld.local.u32 	%r252, [%rd36+20];
	setp.eq.s32 	%p8, %r60, 0;
	@%p8 bra 	$L__BB2_49;
	shf.l.wrap.b32 	%r251, %r252, %r251, %r60;
	ld.local.u32 	%r89, [%rd36+16];
	shf.l.wrap.b32 	%r252, %r89, %r252, %r60;
$L__BB2_49:
	shr.u32 	%r90, %r251, 30;
	shf.l.wrap.b32 	%r91, %r252, %r251, 2;
	shl.b32 	%r92, %r252, 2;
	shr.u32 	%r93, %r91, 31;
	add.s32 	%r94, %r93, %r90;
	neg.s32 	%r95, %r94;
	setp.lt.s32 	%p9, %r1, 0;
	selp.b32 	%r253, %r95, %r94, %p9;
	xor.b32  	%r96, %r91, %r1;
	shr.s32 	%r97, %r91, 31;
	xor.b32  	%r98, %r97, %r91;
	xor.b32  	%r99, %r97, %r92;
	cvt.u64.u32 	%rd50, %r98;
	shl.b64 	%rd51, %rd50, 32;
	cvt.u64.u32 	%rd52, %r99;
	or.b64  	%rd53, %rd51, %rd52;
	cvt.rn.f64.s64 	%fd1, %rd53;
	mul.f64 	%fd2, %fd1, 0d3BF921FB54442D19;
	cvt.rn.f32.f64 	%f62, %fd2;
	neg.f32 	%f63, %f62;
	setp.lt.s32 	%p10, %r96, 0;
	selp.f32 	%f222, %f63, %f62, %p10;
$L__BB2_50:
	setp.ltu.f32 	%p11, %f31, 0f47CE4780;
	add.s32 	%r101, %r253, 1;
	mul.rn.f32 	%f65, %f222, %f222;
	and.b32  	%r102, %r253, 1;
	setp.eq.b32 	%p12, %r102, 1;
	selp.f32 	%f66, %f222, 0f3F800000, %p12;
	fma.rn.f32 	%f67, %f65, %f66, 0f00000000;
	fma.rn.f32 	%f68, %f65, 0f37CBAC00, 0fBAB607ED;
	selp.f32 	%f69, 0fB94D4153, %f68, %p12;
	selp.f32 	%f70, 0f3C0885E4, 0f3D2AAABB, %p12;
	fma.rn.f32 	%f71, %f69, %f65, %f70;
	selp.f32 	%f72, 0fBE2AAAA8, 0fBEFFFFFF, %p12;
	fma.rn.f32 	%f73, %f71, %f65, %f72;
	fma.rn.f32 	%f74, %f73, %f67, %f66;
	and.b32  	%r103, %r101, 2;
	setp.eq.s32 	%p13, %r103, 0;
	mov.f32 	%f75, 0f00000000;
	sub.f32 	%f76, %f75, %f74;
	selp.f32 	%f35, %f74, %f76, %p13;
	@%p11 bra 	$L__BB2_58;
	setp.neu.f32 	%p14, %f31, 0f7F800000;
	@%p14 bra 	$L__BB2_53;
	mov.f32 	%f79, 0f00000000;
	mul.rn.f32 	%f223, %f225, %f79;
	mov.b32 	%r257, 0;
	bra.uni 	$L__BB2_58;
$L__BB2_53:
	shl.b32 	%r105, %r1, 8;
	or.b32  	%r69, %r105, -2147483648;
	mov.b64 	%rd112, 0;
	mov.b32 	%r254, 0;
	mov.u64 	%rd110, __cudart_i2opi_f;
	mov.u64 	%rd111, %rd1;
$L__BB2_54:
	.pragma "nounroll";
	ld.global.nc.u32 	%r106, [%rd110];
	mad.wide.u32 	%rd56, %r106, %r69, %rd112;
	shr.u64 	%rd112, %rd56, 32;
	st.local.u32 	[%rd111], %rd56;
	add.s32 	%r254, %r254, 1;
	add.s64 	%rd111, %rd111, 4;
	add.s64 	%rd110, %rd110, 4;
	setp.ne.s32 	%p15, %r254, 6;
	@%p15 bra 	$L__BB2_54;
	shr.u32 	%r107, %r1, 23;
	st.local.u32 	[%rd1+24], %rd112;
	and.b32  	%r72, %r107, 31;
	and.b32  	%r108, %r107, 224;
	add.s32 	%r109, %r108, -128;
	shr.u32 	%r110, %r109, 5;
	mul.wide.u32 	%rd57, %r110, 4;
	sub.s64 	%rd43, %rd1, %rd57;
	ld.local.u32 	%r255, [%rd43+24];
	ld.local.u32 	%r256, [%rd43+20];
	setp.eq.s32 	%p16, %r72, 0;
	@%p16 bra 	$L__BB2_57;
	shf.l.wrap.b32 	%r255, %r256, %r255, %r72;
	ld.local.u32 	%r111, [%rd43+16];
	shf.l.wrap.b32 	%r256, %r111, %r256, %r72;
$L__BB2_57:
	shr.u32 	%r112, %r255, 30;
	shf.l.wrap.b32 	%r113, %r256, %r255, 2;
	shl.b32 	%r114, %r256, 2;
	shr.u32 	%r115, %r113, 31;
	add.s32 	%r116, %r115, %r112;
	neg.s32 	%r117, %r116;
	setp.lt.s32 	%p17, %r1, 0;
	selp.b32 	%r257, %r117, %r116, %p17;
	xor.b32  	%r118, %r113, %r1;
	shr.s32 	%r119, %r113, 31;
	xor.b32  	%r120, %r119, %r113;
	xor.b32  	%r121, %r119, %r114;
	cvt.u64.u32 	%rd58, %r120;
	shl.b64 	%rd59, %rd58, 32;
	cvt.u64.u32 	%rd60, %r121;
	or.b64  	%rd61, %rd59, %rd60;
	cvt.rn.f64.s64 	%fd3, %rd61;
	mul.f64 	%fd4, %fd3, 0d3BF921FB54442D19;
	cvt.rn.f32.f64 	%f77, %fd4;
	neg.f32 	%f78, %f77;
	setp.lt.s32 	%p18, %r118, 0;
	selp.f32 	%f223, %f78, %f77, %p18;
$L__BB2_58:
	fma.rn.f32 	%f80, %f1, 0f3BBB989D, 0f3F000000;
	cvt.sat.f32.f32 	%f81, %f80;
	mov.f32 	%f82, 0f4B400001;
	mov.f32 	%f83, 0f437C0000;
	fma.rm.f32 	%f84, %f81, %f83, %f82;
	add.f32 	%f85, %f84, 0fCB40007F;
	neg.f32 	%f86, %f85;
	fma.rn.f32 	%f87, %f1, 0f3FB8AA3B, %f86;
	fma.rn.f32 	%f88, %f1, 0f32A57060, %f87;
	ex2.approx.ftz.f32 	%f89, %f88;
	mov.b32 	%r123, %f84;
	shl.b32 	%r124, %r123, 23;
	mov.b32 	%f90, %r124;
	mul.f32 	%f91, %f89, %f90;
	mul.rn.f32 	%f92, %f223, %f223;
	and.b32  	%r125, %r257, 1;
	setp.eq.b32 	%p19, %r125, 1;
	selp.f32 	%f93, 0f3F800000, %f223, %p19;
	fma.rn.f32 	%f94, %f92, %f93, 0f00000000;
	fma.rn.f32 	%f95, %f92, 0f37CBAC00, 0fBAB607ED;
	selp.f32 	%f96, %f95, 0fB94D4153, %p19;
	selp.f32 	%f97, 0f3D2AAABB, 0f3C0885E4, %p19;
	fma.rn.f32 	%f98, %f96, %f92, %f97;
	selp.f32 	%f99, 0fBEFFFFFF, 0fBE2AAAA8, %p19;
	fma.rn.f32 	%f100, %f98, %f92, %f99;
	fma.rn.f32 	%f101, %f100, %f94, %f93;
	and.b32  	%r126, %r257, 2;
	setp.eq.s32 	%p20, %r126, 0;
	mov.f32 	%f102, 0f00000000;
	sub.f32 	%f103, %f102, %f101;
	selp.f32 	%f104, %f101, %f103, %p20;
	mul.f32 	%f225, %f91, %f104;
	mul.f32 	%f224, %f91, %f35;
$L__BB2_59:
	cvta.to.global.u64 	%rd94, %rd44;
	abs.f32 	%f204, %f224;
	abs.f32 	%f205, %f225;
	mov.b32 	%r227, %f205;
	mov.b32 	%r228, %f204;
	min.s32 	%r229, %r227, %r228;
	mov.b32 	%f206, %r229;
	max.s32 	%r230, %r228, %r227;
	mov.b32 	%f207, %r230;
	and.b32  	%r231, %r230, -33554432;
	xor.b32  	%r232, %r231, 2122317824;
	mov.b32 	%f208, %r232;
	mul.f32 	%f209, %f206, %f208;
	mul.f32 	%f210, %f207, %f208;
	mul.f32 	%f211, %f209, %f209;
	fma.rn.f32 	%f212, %f210, %f210, %f211;
	sqrt.rn.f32 	%f213, %f212;
	or.b32  	%r233, %r231, 8388608;
	mov.b32 	%f214, %r233;
	mul.f32 	%f215, %f213, %f214;
	setp.eq.f32 	%p55, %f206, 0f00000000;
	selp.f32 	%f216, %f207, %f215, %p55;
	setp.eq.f32 	%p56, %f206, 0f7F800000;
	selp.f32 	%f217, 0f7F800000, %f216, %p56;
	st.global.f32 	[%rd94], %f217;
	ret;

}
	// .globl	_Z19complex_pow2_kernelPf
.visible .entry _Z19complex_pow2_kernelPf(
	.param .u64 .ptr .align 1 _Z19complex_pow2_kernelPf_param_0
)
{
	.local .align 4 .b8 	__local_depot3[28];
	.reg .b64 	%SP;
	.reg .b64 	%SPL;
	.reg .pred 	%p<155>;
	.reg .b16 	%rs<5>;
	.reg .b32 	%r<322>;
	.reg .b32 	%f<730>;
	.reg .b64 	%rd<113>;
	.reg .b64 	%fd<13>;

	mov.u64 	%SPL, __local_depot3;
	ld.param.u64 	%rd44, [_Z19complex_pow2_kernelPf_param_0];
	add.u64 	%rd1, %SPL, 0;
	mov.f32 	%f119, 0fBE6F6D8D;
	mul.rn.f32 	%f120, %f119, %f119;
	fma.rn.f32 	%f121, %f120, 0fBE6F6D8D, 0f00000000;
	fma.rn.f32 	%f122, %f120, 0fB94D4153, 0f3C0885E4;
	fma.rn.f32 	%f123, %f122, %f120, 0fBE2AAAA8;
	fma.rn.f32 	%f124, %f123, %f121, 0fBE6F6D8D;
	mov.f32 	%f125, 0f00000000;
	sub.f32 	%f126, %f125, %f124;
	mul.f32 	%f1, %f126, 0f4137C563;
	add.f32 	%f127, %f120, 0f00000000;
	fma.rn.f32 	%f128, %f120, 0f37CBAC00, 0fBAB607ED;
	fma.rn.f32 	%f129, %f128, %f120, 0f3D2AAABB;
	fma.rn.f32 	%f130, %f129, %f120, 0fBEFFFFFF;
	fma.rn.f32 	%f131, %f130, %f127, 0f3F800000;
	mul.f32 	%f132, %f131, 0f4137C563;
	setp.num.f32 	%p1, %f1, %f1;
	setp.num.f32 	%p2, %f132, %f132;
	and.pred  	%p3, %p1, %p2;
	@%p3 bra 	$L__BB3_5;
	abs.f32 	%f3, %f1;
	setp.geu.f32 	%p88, %f3, 0f20000000;
	abs.f32 	%f491, %f132;
	setp.geu.f32 	%p89, %f491, 0f20000000;
	or.pred  	%p90, %p88, %p89;
	@%p90 bra 	$L__BB3_3;
	mul.f32 	%f493, %f1, 0f40800000;
	mul.f32 	%f494, %f132, 0f40800000;
	mul.f32 	%f495, %f494, %f494;
	fma.rn.f32 	%f496, %f493, %f493, %f495;
	mul.f32 	%f704, %f496, 0f3D800000;
	bra.uni 	$L__BB3_4;
$L__BB3_3:
	mul.f32 	%f492, %f132, %f132;
	fma.rn.f32 	%f704, %f1, %f1, %f492;
$L__BB3_4:
	setp.lt.f32 	%p91, %f704, 0f00800000;
	mul.f32 	%f497, %f704, 0f4B000000;
	selp.f32 	%f498, %f497, %f704, %p91;
	selp.f32 	%f499, 0fC1B80000, 0f00000000, %p91;
	mov.b32 	%r140, %f498;
	add.s32 	%r141, %r140, -1059760811;
	and.b32  	%r142, %r141, -8388608;
	sub.s32 	%r143, %r140, %r142;
	mov.b32 	%f500, %r143;
	cvt.rn.f32.s32 	%f501, %r142;
	fma.rn.f32 	%f502, %f501, 0f34000000, %f499;
	add.f32 	%f503, %f500, 0fBF800000;
	fma.rn.f32 	%f504, %f503, 0fBE055027, 0f3E1039F6;
	fma.rn.f32 	%f505, %f504, %f503, 0fBDF8CDCC;
	fma.rn.f32 	%f506, %f505, %f503, 0f3E0F2955;
	fma.rn.f32 	%f507, %f506, %f503, 0fBE2AD8B9;
	fma.rn.f32 	%f508, %f507, %f503, 0f3E4CED0B;
	fma.rn.f32 	%f509, %f508, %f503, 0fBE7FFF22;
	fma.rn.f32 	%f510, %f509, %f503, 0f3EAAAA78;
	fma.rn.f32 	%f511, %f510, %f503, 0fBF000000;
	mul.f32 	%f512, %f503, %f511;
	fma.rn.f32 	%f513, %f512, %f503, %f503;
	fma.rn.f32 	%f514, %f502, 0f3F317218, %f513;
	setp.gt.u32 	%p92, %r140, 2139095039;
	fma.rn.f32 	%f515, %f498, 0f7F800000, 0f7F800000;
	selp.f32 	%f516, %f515, %f514, %p92;
	setp.eq.f32 	%p93, %f498, 0f00000000;
	selp.f32 	%f720, 0fFF800000, %f516, %p93;
	setp.gt.f32 	%p94, %f491, %f3;
	selp.f32 	%f517, %f491, %f3, %p94;
	selp.f32 	%f518, %f3, %f491, %p94;
	div.rn.f32 	%f519, %f518, %f517;
	mul.f32 	%f520, %f519, %f519;
	fma.rn.f32 	%f521, %f520, 0f3B33710B, 0fBC807748;
	fma.rn.f32 	%f522, %f521, %f520, 0f3D2CDAB2;
	fma.rn.f32 	%f523, %f522, %f520, 0fBD992D10;
	fma.rn.f32 	%f524, %f523, %f520, 0f3DD9EA6C;
	fma.rn.f32 	%f525, %f524, %f520, 0fBE117CB1;
	fma.rn.f32 	%f526, %f525, %f520, 0f3E4CBCE0;
	fma.rn.f32 	%f527, %f526, %f520, 0fBEAAAA7D;
	mul.f32 	%f528, %f520, %f527;
	fma.rn.f32 	%f529, %f528, %f519, %f519;
	neg.f32 	%f530, %f529;
	fma.rn.f32 	%f531, 0f3F6EE581, 0f3FD774EB, %f530;
	selp.f32 	%f532, %f531, %f529, %p94;
	selp.f32 	%f533, 0f3F6EE581, 0f3FEEE581, %p94;
	selp.f32 	%f534, %f529, %f530, %p94;
	mov.b32 	%r144, %f1;
	fma.rn.f32 	%f535, %f533, 0f3FD774EB, %f534;
	setp.lt.s32 	%p95, %r144, 0;
	selp.f32 	%f536, %f535, %f532, %p95;
	add.f32 	%f537, %f3, %f491;
	setp.eq.f32 	%p96, %f517, 0f00000000;
	selp.f32 	%f538, 0f40490FDB, 0f00000000, %p95;
	setp.eq.f32 	%p97, %f3, %f491;
	selp.f32 	%f539, 0f4016CBE4, 0f3F490FDB, %p95;
	selp.f32 	%f540, %f539, %f536, %p97;
	selp.f32 	%f541, %f538, %f540, %p96;
	abs.f32 	%f542, %f537;
	setp.nan.f32 	%p98, %f542, %f542;
	copysign.f32 	%f543, %f132, %f541;
	selp.f32 	%f721, %f537, %f543, %p98;
	bra.uni 	$L__BB3_26;
$L__BB3_5:
	abs.f32 	%f10, %f1;
	abs.f32 	%f11, %f132;
	setp.lt.f32 	%p4, %f10, %f11;
	selp.f32 	%f12, %f11, %f10, %p4;
	selp.f32 	%f13, %f10, %f11, %p4;
	setp.leu.f32 	%p5, %f13, 0f77F684DF;
	@%p5 bra 	$L__BB3_7;
	setp.lt.f32 	%p78, %f10, %f11;
	div.rn.f32 	%f429, %f1, 0f402DF854;
	div.rn.f32 	%f430, %f132, 0f402DF854;
	abs.f32 	%f431, %f429;
	abs.f32 	%f432, %f430;
	mov.b32 	%r128, %f432;
	mov.b32 	%r129, %f431;
	min.s32 	%r130, %r128, %r129;
	mov.b32 	%f433, %r130;
	max.s32 	%r131, %r129, %r128;
	mov.b32 	%f434, %r131;
	and.b32  	%r132, %r131, -33554432;
	xor.b32  	%r133, %r132, 2122317824;
	mov.b32 	%f435, %r133;
	mul.f32 	%f436, %f433, %f435;
	mul.f32 	%f437, %f434, %f435;
	mul.f32 	%f438, %f436, %f436;
	fma.rn.f32 	%f439, %f437, %f437, %f438;
	sqrt.rn.f32 	%f440, %f439;
	or.b32  	%r134, %r132, 8388608;
	mov.b32 	%f441, %r134;
	mul.f32 	%f442, %f440, %f441;
	setp.eq.f32 	%p79, %f433, 0f00000000;
	selp.f32 	%f443, %f434, %f442, %p79;
	setp.eq.f32 	%p80, %f433, 0f7F800000;
	selp.f32 	%f444, 0f7F800000, %f443, %p80;
	setp.lt.f32 	%p81, %f444, 0f00800000;
	mul.f32 	%f445, %f444, 0f4B000000;
	selp.f32 	%f446, %f445, %f444, %p81;
	selp.f32 	%f447, 0fC1B80000, 0f00000000, %p81;
	mov.b32 	%r135, %f446;
	add.s32 	%r136, %r135, -1059760811;
	and.b32  	%r137, %r136, -8388608;
	sub.s32 	%r138, %r135, %r137;
	mov.b32 	%f448, %r138;
	cvt.rn.f32.s32 	%f449, %r137;
	fma.rn.f32 	%f450, %f449, 0f34000000, %f447;
	add.f32 	%f451, %f448, 0fBF800000;
	fma.rn.f32 	%f452, %f451, 0fBE055027, 0f3E1039F6;
	fma.rn.f32 	%f453, %f452, %f451, 0fBDF8CDCC;
	fma.rn.f32 	%f454, %f453, %f451, 0f3E0F2955;
	fma.rn.f32 	%f455, %f454, %f451, 0fBE2AD8B9;
	fma.rn.f32 	%f456, %f455, %f451, 0f3E4CED0B;
	fma.rn.f32 	%f457, %f456, %f451, 0fBE7FFF22;
	fma.rn.f32 	%f458, %f457, %f451, 0f3EAAAA78;
	fma.rn.f32 	%f459, %f458, %f451, 0fBF000000;
	mul.f32 	%f460, %f451, %f459;
	fma.rn.f32 	%f461, %f460, %f451, %f451;
	fma.rn.f32 	%f462, %f450, 0f3F317218, %f461;
	setp.gt.u32 	%p82, %r135, 2139095039;
	fma.rn.f32 	%f463, %f446, 0f7F800000, 0f7F800000;
	selp.f32 	%f464, %f463, %f462, %p82;
	setp.eq.f32 	%p83, %f446, 0f00000000;
	add.f32 	%f465, %f464, 0f3F800000;
	selp.f32 	%f720, 0fFF800000, %f465, %p83;
	div.rn.f32 	%f466, %f13, %f12;
	mul.f32 	%f467, %f466, %f466;
	fma.rn.f32 	%f468, %f467, 0f3B33710B, 0fBC807748;
	fma.rn.f32 	%f469, %f468, %f467, 0f3D2CDAB2;
	fma.rn.f32 	%f470, %f469, %f467, 0fBD992D10;
	fma.rn.f32 	%f471, %f470, %f467, 0f3DD9EA6C;
	fma.rn.f32 	%f472, %f471, %f467, 0fBE117CB1;
	fma.rn.f32 	%f473, %f472, %f467, 0f3E4CBCE0;
	fma.rn.f32 	%f474, %f473, %f467, 0fBEAAAA7D;
	mul.f32 	%f475, %f467, %f474;
	fma.rn.f32 	%f476, %f475, %f466, %f466;
	neg.f32 	%f477, %f476;
	fma.rn.f32 	%f478, 0f3F6EE581, 0f3FD774EB, %f477;
	selp.f32 	%f479, %f478, %f476, %p78;
	selp.f32 	%f480, 0f3F6EE581, 0f3FEEE581, %p78;
	selp.f32 	%f481, %f476, %f477, %p78;
	mov.b32 	%r139, %f1;
	fma.rn.f32 	%f482, %f480, 0f3FD774EB, %f481;
	setp.lt.s32 	%p84, %r139, 0;
	selp.f32 	%f483, %f482, %f479, %p84;
	add.f32 	%f484, %f10, %f11;
	setp.eq.f32 	%p85, %f12, 0f00000000;
	selp.f32 	%f485, 0f40490FDB, 0f00000000, %p84;
	setp.eq.f32 	%p86, %f10, %f11;
	selp.f32 	%f486, 0f4016CBE4, 0f3F490FDB, %p84;
	selp.f32 	%f487, %f486, %f483, %p86;
	selp.f32 	%f488, %f485, %f487, %p85;
	abs.f32 	%f489, %f484;
	setp.nan.f32 	%p87, %f489, %f489;
	copysign.f32 	%f490, %f132, %f488;
	selp.f32 	%f721, %f484, %f490, %p87;
	bra.uni 	$L__BB3_26;
$L__BB3_7:
	setp.neu.f32 	%p6, %f12, 0f3F800000;
	@%p6 bra 	$L__BB3_13;
	setp.geu.f32 	%p66, %f13, 0f1FEC1E4A;
	@%p66 bra 	$L__BB3_10;
	setp.lt.f32 	%p74, %f10, %f11;
	mul.f32 	%f404, %f13, 0f3F000000;
	mul.f32 	%f720, %f13, %f404;
	mov.f32 	%f405, 0f3F800000;
	div.rn.f32 	%f406, %f13, %f405;
	mul.f32 	%f407, %f406, %f406;
	fma.rn.f32 	%f408, %f407, 0f3B33710B, 0fBC807748;
	fma.rn.f32 	%f409, %f408, %f407, 0f3D2CDAB2;
	fma.rn.f32 	%f410, %f409, %f407, 0fBD992D10;
	fma.rn.f32 	%f411, %f410, %f407, 0f3DD9EA6C;
	fma.rn.f32 	%f412, %f411, %f407, 0fBE117CB1;
	fma.rn.f32 	%f413, %f412, %f407, 0f3E4CBCE0;
	fma.rn.f32 	%f414, %f413, %f407, 0fBEAAAA7D;
	mul.f32 	%f415, %f407, %f414;
	fma.rn.f32 	%f416, %f415, %f406, %f406;
	neg.f32 	%f417, %f416;
	fma.rn.f32 	%f418, 0f3F6EE581, 0f3FD774EB, %f417;
	selp.f32 	%f419, %f418, %f416, %p74;
	selp.f32 	%f420, 0f3F6EE581, 0f3FEEE581, %p74;
	selp.f32 	%f421, %f416, %f417, %p74;
	mov.b32 	%r127, %f1;
	fma.rn.f32 	%f422, %f420, 0f3FD774EB, %f421;
	setp.lt.s32 	%p75, %r127, 0;
	selp.f32 	%f423, %f422, %f419, %p75;
	add.f32 	%f424, %f10, %f11;
	setp.eq.f32 	%p76, %f10, %f11;
	selp.f32 	%f425, 0f4016CBE4, 0f3F490FDB, %p75;
	selp.f32 	%f426, %f425, %f423, %p76;
	abs.f32 	%f427, %f424;
	setp.nan.f32 	%p77, %f427, %f427;
	copysign.f32 	%f428, %f132, %f426;
	selp.f32 	%f721, %f424, %f428, %p77;
	bra.uni 	$L__BB3_26;
$L__BB3_10:
	mul.f32 	%f18, %f13, %f13;
	mov.f32 	%f360, 0f3F800000;
	add.rz.f32 	%f361, %f18, %f360;
	mov.b32 	%r121, %f361;
	add.s32 	%r122, %r121, -1061158912;
	and.b32  	%r123, %r122, -8388608;
	mov.b32 	%r1, %f18;
	sub.s32 	%r124, %r1, %r123;
	mov.b32 	%f362, %r124;
	sub.s32 	%r125, 1082130432, %r123;
	mov.b32 	%f363, %r125;
	fma.rn.f32 	%f364, %f363, 0f3E800000, 0fBF800000;
	add.f32 	%f365, %f364, %f362;
	cvt.rn.f32.s32 	%f366, %r123;
	mul.f32 	%f367, %f366, 0f34000000;
	fma.rn.f32 	%f368, %f365, 0fBD39BF78, 0f3DD80012;
	fma.rn.f32 	%f369, %f368, %f365, 0fBE0778E0;
	fma.rn.f32 	%f370, %f369, %f365, 0f3E146475;
	fma.rn.f32 	%f371, %f370, %f365, 0fBE2A68DD;
	fma.rn.f32 	%f372, %f371, %f365, 0f3E4CAF9E;
	fma.rn.f32 	%f373, %f372, %f365, 0fBE800042;
	fma.rn.f32 	%f374, %f373, %f365, 0f3EAAAAE6;
	fma.rn.f32 	%f375, %f374, %f365, 0fBF000000;
	mul.f32 	%f376, %f365, %f375;
	fma.rn.f32 	%f377, %f376, %f365, %f365;
	fma.rn.f32 	%f705, %f367, 0f3F317218, %f377;
	setp.lt.u32 	%p67, %r1, 2139095040;
	@%p67 bra 	$L__BB3_12;
	setp.gt.s32 	%p68, %r1, -1082130432;
	fma.rn.f32 	%f378, %f18, 0f7F800000, 0f7F800000;
	selp.f32 	%f379, %f378, %f705, %p68;
	setp.eq.f32 	%p69, %f18, 0f00000000;
	selp.f32 	%f705, 0f80000000, %f379, %p69;
$L__BB3_12:
	setp.lt.f32 	%p70, %f10, %f11;
	mul.f32 	%f720, %f705, 0f3F000000;
	mov.f32 	%f380, 0f3F800000;
	div.rn.f32 	%f381, %f13, %f380;
	mul.f32 	%f382, %f381, %f381;
	fma.rn.f32 	%f383, %f382, 0f3B33710B, 0fBC807748;
	fma.rn.f32 	%f384, %f383, %f382, 0f3D2CDAB2;
	fma.rn.f32 	%f385, %f384, %f382, 0fBD992D10;
	fma.rn.f32 	%f386, %f385, %f382, 0f3DD9EA6C;
	fma.rn.f32 	%f387, %f386, %f382, 0fBE117CB1;
	fma.rn.f32 	%f388, %f387, %f382, 0f3E4CBCE0;
	fma.rn.f32 	%f389, %f388, %f382, 0fBEAAAA7D;
	mul.f32 	%f390, %f382, %f389;
	fma.rn.f32 	%f391, %f390, %f381, %f381;
	neg.f32 	%f392, %f391;
	fma.rn.f32 	%f393, 0f3F6EE581, 0f3FD774EB, %f392;
	selp.f32 	%f394, %f393, %f391, %p70;
	selp.f32 	%f395, 0f3F6EE581, 0f3FEEE581, %p70;
	selp.f32 	%f396, %f391, %f392, %p70;
	mov.b32 	%r126, %f1;
	fma.rn.f32 	%f397, %f395, 0f3FD774EB, %f396;
	setp.lt.s32 	%p71, %r126, 0;
	selp.f32 	%f398, %f397, %f394, %p71;
	add.f32 	%f399, %f10, %f11;
	setp.eq.f32 	%p72, %f10, %f11;
	selp.f32 	%f400, 0f4016CBE4, 0f3F490FDB, %p71;
	selp.f32 	%f401, %f400, %f398, %p72;
	abs.f32 	%f402, %f399;
	setp.nan.f32 	%p73, %f402, %f402;
	copysign.f32 	%f403, %f132, %f401;
	selp.f32 	%f721, %f399, %f403, %p73;
	bra.uni 	$L__BB3_26;
$L__BB3_13:
	min.f32 	%f133, %f12, %f13;
	setp.geu.f32 	%p7, %f133, 0f358637BD;
	max.f32 	%f134, %f12, %f13;
	setp.leu.f32 	%p8, %f134, 0f49742400;
	and.pred  	%p9, %p8, %p7;
	@%p9 bra 	$L__BB3_15;
	setp.lt.f32 	%p56, %f10, %f11;
	mov.b32 	%r109, %f11;
	mov.b32 	%r110, %f10;
	min.s32 	%r111, %r109, %r110;
	mov.b32 	%f303, %r111;
	max.s32 	%r112, %r110, %r109;
	mov.b32 	%f304, %r112;
	and.b32  	%r113, %r112, -33554432;
	xor.b32  	%r114, %r113, 2122317824;
	mov.b32 	%f305, %r114;
	mul.f32 	%f306, %f303, %f305;
	mul.f32 	%f307, %f304, %f305;
	mul.f32 	%f308, %f306, %f306;
	fma.rn.f32 	%f309, %f307, %f307, %f308;
	sqrt.rn.f32 	%f310, %f309;
	or.b32  	%r115, %r113, 8388608;
	mov.b32 	%f311, %r115;
	mul.f32 	%f312, %f310, %f311;
	setp.eq.f32 	%p57, %f303, 0f00000000;
	selp.f32 	%f313, %f304, %f312, %p57;
	setp.eq.f32 	%p58, %f303, 0f7F800000;
	selp.f32 	%f314, 0f7F800000, %f313, %p58;
	setp.lt.f32 	%p59, %f314, 0f00800000;
	mul.f32 	%f315, %f314, 0f4B000000;
	selp.f32 	%f316, %f315, %f314, %p59;
	selp.f32 	%f317, 0fC1B80000, 0f00000000, %p59;
	mov.b32 	%r116, %f316;
	add.s32 	%r117, %r116, -1059760811;
	and.b32  	%r118, %r117, -8388608;
	sub.s32 	%r119, %r116, %r118;
	mov.b32 	%f318, %r119;
	cvt.rn.f32.s32 	%f319, %r118;
	fma.rn.f32 	%f320, %f319, 0f34000000, %f317;
	add.f32 	%f321, %f318, 0fBF800000;
	fma.rn.f32 	%f322, %f321, 0fBE055027, 0f3E1039F6;
	fma.rn.f32 	%f323, %f322, %f321, 0fBDF8CDCC;
	fma.rn.f32 	%f324, %f323, %f321, 0f3E0F2955;
	fma.rn.f32 	%f325, %f324, %f321, 0fBE2AD8B9;
	fma.rn.f32 	%f326, %f325, %f321, 0f3E4CED0B;
	fma.rn.f32 	%f327, %f326, %f321, 0fBE7FFF22;
	fma.rn.f32 	%f328, %f327, %f321, 0f3EAAAA78;
	fma.rn.f32 	%f329, %f328, %f321, 0fBF000000;
	mul.f32 	%f330, %f321, %f329;
	fma.rn.f32 	%f331, %f330, %f321, %f321;
	fma.rn.f32 	%f332, %f320, 0f3F317218, %f331;
	setp.gt.u32 	%p60, %r116, 2139095039;
	fma.rn.f32 	%f333, %f316, 0f7F800000, 0f7F800000;
	selp.f32 	%f334, %f333, %f332, %p60;
	setp.eq.f32 	%p61, %f316, 0f00000000;
	selp.f32 	%f720, 0fFF800000, %f334, %p61;
	div.rn.f32 	%f335, %f13, %f12;
	mul.f32 	%f336, %f335, %f335;
	fma.rn.f32 	%f337, %f336, 0f3B33710B, 0fBC807748;
	fma.rn.f32 	%f338, %f337, %f336, 0f3D2CDAB2;
	fma.rn.f32 	%f339, %f338, %f336, 0fBD992D10;
	fma.rn.f32 	%f340, %f339, %f336, 0f3DD9EA6C;
	fma.rn.f32 	%f341, %f340, %f336, 0fBE117CB1;
	fma.rn.f32 	%f342, %f341, %f336, 0f3E4CBCE0;
	fma.rn.f32 	%f343, %f342, %f336, 0fBEAAAA7D;
	mul.f32 	%f344, %f336, %f343;
	fma.rn.f32 	%f345, %f344, %f335, %f335;
	neg.f32 	%f346, %f345;
	fma.rn.f32 	%f347, 0f3F6EE581, 0f3FD774EB, %f346;
	selp.f32 	%f348, %f347, %f345, %p56;
	selp.f32 	%f349, 0f3F6EE581, 0f3FEEE581, %p56;
	selp.f32 	%f350, %f345, %f346, %p56;
	mov.b32 	%r120, %f1;
	fma.rn.f32 	%f351, %f349, 0f3FD774EB, %f350;
	setp.lt.s32 	%p62, %r120, 0;
	selp.f32 	%f352, %f351, %f348, %p62;
	add.f32 	%f353, %f10, %f11;
	setp.eq.f32 	%p63, %f12, 0f00000000;
	selp.f32 	%f354, 0f40490FDB, 0f00000000, %p62;
	setp.eq.f32 	%p64, %f10, %f11;
	selp.f32 	%f355, 0f4016CBE4, 0f3F490FDB, %p62;
	selp.f32 	%f356, %f355, %f352, %p64;
	selp.f32 	%f357, %f354, %f356, %p63;
	abs.f32 	%f358, %f353;
	setp.nan.f32 	%p65, %f358, %f358;
	copysign.f32 	%f359, %f132, %f357;
	selp.f32 	%f721, %f353, %f359, %p65;
	bra.uni 	$L__BB3_26;
$L__BB3_15:
	setp.ltu.f32 	%p10, %f12, 0f3F800000;
	@%p10 bra 	$L__BB3_19;
	add.f32 	%f135, %f12, 0fBF800000;
	add.f32 	%f136, %f12, 0f3F800000;
	mul.f32 	%f137, %f135, %f136;
	fma.rn.f32 	%f26, %f13, %f13, %f137;
	mov.f32 	%f138, 0f3F800000;
	add.rz.f32 	%f139, %f26, %f138;
	mov.b32 	%r84, %f139;
	add.s32 	%r85, %r84, -1061158912;
	and.b32  	%r86, %r85, -8388608;
	mov.b32 	%r2, %f26;
	sub.s32 	%r87, %r2, %r86;
	mov.b32 	%f140, %r87;
	sub.s32 	%r88, 1082130432, %r86;
	mov.b32 	%f141, %r88;
	fma.rn.f32 	%f142, %f141, 0f3E800000, 0fBF800000;
	add.f32 	%f143, %f142, %f140;
	cvt.rn.f32.s32 	%f144, %r86;
	mul.f32 	%f145, %f144, 0f34000000;
	fma.rn.f32 	%f146, %f143, 0fBD39BF78, 0f3DD80012;
	fma.rn.f32 	%f147, %f146, %f143, 0fBE0778E0;
	fma.rn.f32 	%f148, %f147, %f143, 0f3E146475;
	fma.rn.f32 	%f149, %f148, %f143, 0fBE2A68DD;
	fma.rn.f32 	%f150, %f149, %f143, 0f3E4CAF9E;
	fma.rn.f32 	%f151, %f150, %f143, 0fBE800042;
	fma.rn.f32 	%f152, %f151, %f143, 0f3EAAAAE6;
	fma.rn.f32 	%f153, %f152, %f143, 0fBF000000;
	mul.f32 	%f154, %f143, %f153;
	fma.rn.f32 	%f155, %f154, %f143, %f143;
	fma.rn.f32 	%f706, %f145, 0f3F317218, %f155;
	setp.lt.u32 	%p11, %r2, 2139095040;
	@%p11 bra 	$L__BB3_18;
	setp.gt.s32 	%p12, %r2, -1082130432;
	fma.rn.f32 	%f156, %f26, 0f7F800000, 0f7F800000;
	selp.f32 	%f157, %f156, %f706, %p12;
	setp.eq.f32 	%p13, %f26, 0f00000000;
	selp.f32 	%f706, 0f80000000, %f157, %p13;
$L__BB3_18:
	setp.lt.f32 	%p14, %f10, %f11;
	mul.f32 	%f720, %f706, 0f3F000000;
	div.rn.f32 	%f158, %f13, %f12;
	mul.f32 	%f159, %f158, %f158;
	fma.rn.f32 	%f160, %f159, 0f3B33710B, 0fBC807748;
	fma.rn.f32 	%f161, %f160, %f159, 0f3D2CDAB2;
	fma.rn.f32 	%f162, %f161, %f159, 0fBD992D10;
	fma.rn.f32 	%f163, %f162, %f159, 0f3DD9EA6C;
	fma.rn.f32 	%f164, %f163, %f159, 0fBE117CB1;
	fma.rn.f32 	%f165, %f164, %f159, 0f3E4CBCE0;
	fma.rn.f32 	%f166, %f165, %f159, 0fBEAAAA7D;
	mul.f32 	%f167, %f159, %f166;
	fma.rn.f32 	%f168, %f167, %f158, %f158;
	neg.f32 	%f169, %f168;
	fma.rn.f32 	%f170, 0f3F6EE581, 0f3FD774EB, %f169;
	selp.f32 	%f171, %f170, %f168, %p14;
	selp.f32 	%f172, 0f3F6EE581, 0f3FEEE581, %p14;
	selp.f32 	%f173, %f168, %f169, %p14;
	mov.b32 	%r89, %f1;
	fma.rn.f32 	%f174, %f172, 0f3FD774EB, %f173;
	setp.lt.s32 	%p15, %r89, 0;
	selp.f32 	%f175, %f174, %f171, %p15;
	add.f32 	%f176, %f10, %f11;
	setp.eq.f32 	%p16, %f10, %f11;
	selp.f32 	%f177, 0f4016CBE4, 0f3F490FDB, %p15;
	selp.f32 	%f178, %f177, %f175, %p16;
	abs.f32 	%f179, %f176;
	setp.nan.f32 	%p17, %f179, %f179;
	copysign.f32 	%f180, %f132, %f178;
	selp.f32 	%f721, %f176, %f180, %p17;
	bra.uni 	$L__BB3_26;
$L__BB3_19:
	mul.f32 	%f181, %f13, %f13;
	fma.rn.f32 	%f32, %f12, %f12, %f181;
	setp.gtu.f32 	%p18, %f32, 0f3F333333;
	@%p18 bra 	$L__BB3_21;
	setp.lt.f32 	%p19, %f10, %f11;
	setp.lt.f32 	%p20, %f32, 0f00800000;
	mul.f32 	%f182, %f32, 0f4B000000;
	selp.f32 	%f183, %f182, %f32, %p20;
	selp.f32 	%f184, 0fC1B80000, 0f00000000, %p20;
	mov.b32 	%r90, %f183;
	add.s32 	%r91, %r90, -1059760811;
	and.b32  	%r92, %r91, -8388608;
	sub.s32 	%r93, %r90, %r92;
	mov.b32 	%f185, %r93;
	cvt.rn.f32.s32 	%f186, %r92;
	fma.rn.f32 	%f187, %f186, 0f34000000, %f184;
	add.f32 	%f188, %f185, 0fBF800000;
	fma.rn.f32 	%f189, %f188, 0fBE055027, 0f3E1039F6;
	fma.rn.f32 	%f190, %f189, %f188, 0fBDF8CDCC;
	fma.rn.f32 	%f191, %f190, %f188, 0f3E0F2955;
	fma.rn.f32 	%f192, %f191, %f188, 0fBE2AD8B9;
	fma.rn.f32 	%f193, %f192, %f188, 0f3E4CED0B;
	fma.rn.f32 	%f194, %f193, %f188, 0fBE7FFF22;
	fma.rn.f32 	%f195, %f194, %f188, 0f3EAAAA78;
	fma.rn.f32 	%f196, %f195, %f188, 0fBF000000;
	mul.f32 	%f197, %f188, %f196;
	fma.rn.f32 	%f198, %f197, %f188, %f188;
	fma.rn.f32 	%f199, %f187, 0f3F317218, %f198;
	setp.gt.u32 	%p21, %r90, 2139095039;
	fma.rn.f32 	%f200, %f183, 0f7F800000, 0f7F800000;
	selp.f32 	%f201, %f200, %f199, %p21;
	setp.eq.f32 	%p22, %f183, 0f00000000;
	mul.f32 	%f202, %f201, 0f3F000000;
	selp.f32 	%f720, 0fFF800000, %f202, %p22;
	div.rn.f32 	%f203, %f13, %f12;
	mul.f32 	%f204, %f203, %f203;
	fma.rn.f32 	%f205, %f204, 0f3B33710B, 0fBC807748;
	fma.rn.f32 	%f206, %f205, %f204, 0f3D2CDAB2;
	fma.rn.f32 	%f207, %f206, %f204, 0fBD992D10;
	fma.rn.f32 	%f208, %f207, %f204, 0f3DD9EA6C;
	fma.rn.f32 	%f209, %f208, %f204, 0fBE117CB1;
	fma.rn.f32 	%f210, %f209, %f204, 0f3E4CBCE0;
	fma.rn.f32 	%f211, %f210, %f204, 0fBEAAAA7D;
	mul.f32 	%f212, %f204, %f211;
	fma.rn.f32 	%f213, %f212, %f203, %f203;
	neg.f32 	%f214, %f213;
	fma.rn.f32 	%f215, 0f3F6EE581, 0f3FD774EB, %f214;
	selp.f32 	%f216, %f215, %f213, %p19;
	selp.f32 	%f217, 0f3F6EE581, 0f3FEEE581, %p19;
	selp.f32 	%f218, %f213, %f214, %p19;
	mov.b32 	%r94, %f1;
	fma.rn.f32 	%f219, %f217, 0f3FD774EB, %f218;
	setp.lt.s32 	%p23, %r94, 0;
	selp.f32 	%f220, %f219, %f216, %p23;
	add.f32 	%f221, %f10, %f11;
	setp.eq.f32 	%p24, %f10, %f11;
	selp.f32 	%f222, 0f4016CBE4, 0f3F490FDB, %p23;
	selp.f32 	%f223, %f222, %f220, %p24;
	abs.f32 	%f224, %f221;
	setp.nan.f32 	%p25, %f224, %f224;
	copysign.f32 	%f225, %f132, %f223;
	selp.f32 	%f721, %f221, %f225, %p25;
	bra.uni 	$L__BB3_26;
$L__BB3_21:
	mov.b32 	%r95, %f12;
	and.b32  	%r96, %r95, -65536;
	mov.b32 	%f226, %r96;
	sub.f32 	%f227, %f12, %f226;
	mov.b32 	%r97, %f227;
	and.b32  	%r98, %r97, -65536;
	mov.b32 	%f228, %r98;
	sub.f32 	%f229, %f227, %f228;
	mov.b32 	%r99, %f13;
	and.b32  	%r100, %r99, -65536;
	mov.b32 	%f230, %r100;
	sub.f32 	%f231, %f13, %f230;
	mov.b32 	%r101, %f231;
	and.b32  	%r102, %r101, -65536;
	mov.b32 	%f232, %r102;
	sub.f32 	%f233, %f231, %f232;
	mul.f32 	%f718, %f226, %f226;
	mul.f32 	%f717, %f230, %f230;
	add.f32 	%f234, %f226, %f226;
	mul.f32 	%f716, %f234, %f228;
	add.f32 	%f235, %f230, %f230;
	mul.f32 	%f715, %f235, %f232;
	mul.f32 	%f714, %f228, %f228;
	mul.f32 	%f713, %f232, %f232;
	mul.f32 	%f712, %f234, %f229;
	mul.f32 	%f711, %f235, %f233;
	add.f32 	%f236, %f228, %f228;
	mul.f32 	%f710, %f236, %f229;
	add.f32 	%f237, %f232, %f232;
	mul.f32 	%f709, %f237, %f233;
	mul.f32 	%f708, %f229, %f229;
	mul.f32 	%f707, %f233, %f233;
$L__BB3_22:
	setp.geu.f32 	%p26, %f718, %f717;
	selp.f32 	%f238, %f717, %f718, %p26;
	selp.f32 	%f718, %f718, %f717, %p26;
	setp.geu.f32 	%p27, %f238, %f716;
	selp.f32 	%f240, %f716, %f238, %p27;
	selp.f32 	%f717, %f238, %f716, %p27;
	and.pred  	%p28, %p27, %p26;
	setp.geu.f32 	%p29, %f240, %f715;
	selp.f32 	%f241, %f715, %f240, %p29;
	selp.f32 	%f716, %f240, %f715, %p29;
	setp.geu.f32 	%p30, %f241, %f714;
	selp.f32 	%f242, %f714, %f241, %p30;
	selp.f32 	%f715, %f241, %f714, %p30;
	and.pred  	%p31, %p29, %p30;
	setp.geu.f32 	%p33, %f242, %f713;
	selp.f32 	%f243, %f713, %f242, %p33;
	selp.f32 	%f714, %f242, %f713, %p33;
	setp.geu.f32 	%p34, %f243, %f712;
	selp.f32 	%f244, %f712, %f243, %p34;
	selp.f32 	%f713, %f243, %f712, %p34;
	and.pred  	%p35, %p33, %p34;
	setp.geu.f32 	%p36, %f244, %f711;
	selp.f32 	%f245, %f711, %f244, %p36;
	selp.f32 	%f712, %f244, %f711, %p36;
	and.pred  	%p37, %p35, %p36;
	setp.geu.f32 	%p38, %f245, %f710;
	selp.f32 	%f246, %f710, %f245, %p38;
	selp.f32 	%f711, %f245, %f710, %p38;
	and.pred  	%p39, %p37, %p38;
	setp.geu.f32 	%p40, %f246, %f709;
	selp.f32 	%f247, %f709, %f246, %p40;
	selp.f32 	%f710, %f246, %f709, %p40;
	and.pred  	%p41, %p39, %p40;
	setp.geu.f32 	%p42, %f247, %f708;
	selp.f32 	%f248, %f708, %f247, %p42;
	selp.f32 	%f709, %f247, %f708, %p42;
	and.pred  	%p43, %p41, %p42;
	setp.geu.f32 	%p44, %f248, %f707;
	selp.f32 	%f69, %f707, %f248, %p44;
	selp.f32 	%f708, %f248, %f707, %p44;
	and.pred  	%p45, %p43, %p44;
	and.pred  	%p46, %p45, %p31;
	and.pred  	%p47, %p46, %p28;
	not.pred 	%p48, %p47;
	mov.f32 	%f707, %f69;
	@%p48 bra 	$L__BB3_22;
	add.f32 	%f249, %f718, 0fBF800000;
	add.f32 	%f250, %f249, %f717;
	add.f32 	%f251, %f250, %f716;
	add.f32 	%f252, %f251, %f715;
	add.f32 	%f253, %f252, %f714;
	add.f32 	%f254, %f253, %f713;
	add.f32 	%f255, %f254, %f712;
	add.f32 	%f256, %f255, %f711;
	add.f32 	%f257, %f256, %f710;
	add.f32 	%f258, %f257, %f709;
	add.f32 	%f259, %f258, %f708;
	add.f32 	%f71, %f259, %f69;
	mov.f32 	%f260, 0f3F800000;
	add.rz.f32 	%f261, %f71, %f260;
	mov.b32 	%r103, %f261;
	add.s32 	%r104, %r103, -1061158912;
	and.b32  	%r105, %r104, -8388608;
	mov.b32 	%r3, %f71;
	sub.s32 	%r106, %r3, %r105;
	mov.b32 	%f262, %r106;
	sub.s32 	%r107, 1082130432, %r105;
	mov.b32 	%f263, %r107;
	fma.rn.f32 	%f264, %f263, 0f3E800000, 0fBF800000;
	add.f32 	%f265, %f264, %f262;
	cvt.rn.f32.s32 	%f266, %r105;
	mul.f32 	%f267, %f266, 0f34000000;
	fma.rn.f32 	%f268, %f265, 0fBD39BF78, 0f3DD80012;
	fma.rn.f32 	%f269, %f268, %f265, 0fBE0778E0;
	fma.rn.f32 	%f270, %f269, %f265, 0f3E146475;
	fma.rn.f32 	%f271, %f270, %f265, 0fBE2A68DD;
	fma.rn.f32 	%f272, %f271, %f265, 0f3E4CAF9E;
	fma.rn.f32 	%f273, %f272, %f265, 0fBE800042;
	fma.rn.f32 	%f274, %f273, %f265, 0f3EAAAAE6;
	fma.rn.f32 	%f275, %f274, %f265, 0fBF000000;
	mul.f32 	%f276, %f265, %f275;
	fma.rn.f32 	%f277, %f276, %f265, %f265;
	fma.rn.f32 	%f719, %f267, 0f3F317218, %f277;
	setp.lt.u32 	%p49, %r3, 2139095040;
	@%p49 bra 	$L__BB3_25;
	setp.gt.s32 	%p50, %r3, -1082130432;
	fma.rn.f32 	%f278, %f71, 0f7F800000, 0f7F800000;
	selp.f32 	%f279, %f278, %f719, %p50;
	setp.eq.f32 	%p51, %f71, 0f00000000;
	selp.f32 	%f719, 0f80000000, %f279, %p51;
$L__BB3_25:
	setp.lt.f32 	%p52, %f10, %f11;
	mul.f32 	%f720, %f719, 0f3F000000;
	div.rn.f32 	%f280, %f13, %f12;
	mul.f32 	%f281, %f280, %f280;
	fma.rn.f32 	%f282, %f281, 0f3B33710B, 0fBC807748;
	fma.rn.f32 	%f283, %f282, %f281, 0f3D2CDAB2;
	fma.rn.f32 	%f284, %f283, %f281, 0fBD992D10;
	fma.rn.f32 	%f285, %f284, %f281, 0f3DD9EA6C;
	fma.rn.f32 	%f286, %f285, %f281, 0fBE117CB1;
	fma.rn.f32 	%f287, %f286, %f281, 0f3E4CBCE0;
	fma.rn.f32 	%f288, %f287, %f281, 0fBEAAAA7D;
	mul.f32 	%f289, %f281, %f288;
	fma.rn.f32 	%f290, %f289, %f280, %f280;
	neg.f32 	%f291, %f290;
	fma.rn.f32 	%f292, 0f3F6EE581, 0f3FD774EB, %f291;
	selp.f32 	%f293, %f292, %f290, %p52;
	selp.f32 	%f294, 0f3F6EE581, 0f3FEEE581, %p52;
	selp.f32 	%f295, %f290, %f291, %p52;
	mov.b32 	%r108, %f1;
	fma.rn.f32 	%f296, %f294, 0f3FD774EB, %f295;
	setp.lt.s32 	%p53, %r108, 0;
	selp.f32 	%f297, %f296, %f293, %p53;
	add.f32 	%f298, %f10, %f11;
	setp.eq.f32 	%p54, %f10, %f11;
	selp.f32 	%f299, 0f4016CBE4, 0f3F490FDB, %p53;
	selp.f32 	%f300, %f299, %f297, %p54;
	abs.f32 	%f301, %f298;
	setp.nan.f32 	%p55, %f301, %f301;
	copysign.f32 	%f302, %f132, %f300;
	selp.f32 	%f721, %f298, %f302, %p55;
$L__BB3_26:
	mov.b32 	%r4, %f721;
	and.b32  	%r5, %r4, 2147483647;
	setp.ne.s32 	%p99, %r5, 0;
	@%p99 bra 	$L__BB3_28;
	fma.rn.f32 	%f679, %f720, 0f3BBB989D, 0f3F000000;
	cvt.sat.f32.f32 	%f680, %f679;
	mov.f32 	%f681, 0f4B400001;
	mov.f32 	%f682, 0f437C0000;
	fma.rm.f32 	%f683, %f680, %f682, %f681;
	add.f32 	%f684, %f683, 0fCB40007F;
	neg.f32 	%f685, %f684;
	fma.rn.f32 	%f686, %f720, 0f3FB8AA3B, %f685;
	fma.rn.f32 	%f687, %f720, 0f32A57060, %f686;
	mov.b32 	%r289, %f683;
	shl.b32 	%r290, %r289, 23;
	mov.b32 	%f688, %r290;
	ex2.approx.ftz.f32 	%f689, %f687;
	mul.f32 	%f728, %f689, %f688;
	bra.uni 	$L__BB3_85;
$L__BB3_28:
	mov.b32 	%r6, %f720;
	and.b32  	%r7, %r6, 2147483647;
	setp.ne.s32 	%p100, %r7, 0;
	@%p100 bra 	$L__BB3_46;
	mul.f32 	%f645, %f721, 0f3F22F983;
	cvt.rni.s32.f32 	%r305, %f645;
	cvt.rn.f32.s32 	%f646, %r305;
	fma.rn.f32 	%f647, %f646, 0fBFC90FDA, %f721;
	fma.rn.f32 	%f648, %f646, 0fB3A22168, %f647;
	fma.rn.f32 	%f723, %f646, 0fA7C234C5, %f648;
	abs.f32 	%f81, %f721;
	setp.ltu.f32 	%p137, %f81, 0f47CE4780;
	mov.u32 	%r301, %r305;
	mov.f32 	%f722, %f723;
	@%p137 bra 	$L__BB3_37;
	setp.neu.f32 	%p138, %f81, 0f7F800000;
	@%p138 bra 	$L__BB3_32;
	mov.f32 	%f651, 0f00000000;
	mul.rn.f32 	%f722, %f721, %f651;
	mov.b32 	%r301, 0;
	bra.uni 	$L__BB3_37;
$L__BB3_32:
	shl.b32 	%r247, %r4, 8;
	or.b32  	%r9, %r247, -2147483648;
	mov.b64 	%rd97, 0;
	mov.b32 	%r298, 0;
	mov.u64 	%rd95, __cudart_i2opi_f;
	mov.u64 	%rd96, %rd1;
$L__BB3_33:
	.pragma "nounroll";
	ld.global.nc.u32 	%r248, [%rd95];
	mad.wide.u32 	%rd80, %r248, %r9, %rd97;
	shr.u64 	%rd97, %rd80, 32;
	st.local.u32 	[%rd96], %rd80;
	add.s32 	%r298, %r298, 1;
	add.s64 	%rd96, %rd96, 4;
	add.s64 	%rd95, %rd95, 4;
	setp.ne.s32 	%p139, %r298, 6;
	@%p139 bra 	$L__BB3_33;
	shr.u32 	%r249, %r4, 23;
	st.local.u32 	[%rd1+24], %rd97;
	and.b32  	%r12, %r249, 31;
	and.b32  	%r250, %r249, 224;
	add.s32 	%r251, %r250, -128;
	shr.u32 	%r252, %r251, 5;
	mul.wide.u32 	%rd81, %r252, 4;
	sub.s64 	%rd8, %rd1, %rd81;
	ld.local.u32 	%r299, [%rd8+24];
	ld.local.u32 	%r300, [%rd8+20];
	setp.eq.s32 	%p140, %r12, 0;
	@%p140 bra 	$L__BB3_36;
	shf.l.wrap.b32 	%r299, %r300, %r299, %r12;
	ld.local.u32 	%r253, [%rd8+16];
	shf.l.wrap.b32 	%r300, %r253, %r300, %r12;
$L__BB3_36:
	shr.u32 	%r254, %r299, 30;
	shf.l.wrap.b32 	%r255, %r300, %r299, 2;
	shl.b32 	%r256, %r300, 2;
	shr.u32 	%r257, %r255, 31;
	add.s32 	%r258, %r257, %r254;
	neg.s32 	%r259, %r258;
	setp.lt.s32 	%p141, %r4, 0;
	selp.b32 	%r301, %r259, %r258, %p141;
	xor.b32  	%r260, %r255, %r4;
	shr.s32 	%r261, %r255, 31;
	xor.b32  	%r262, %r261, %r255;
	xor.b32  	%r263, %r261, %r256;
	cvt.u64.u32 	%rd82, %r262;
	shl.b64 	%rd83, %rd82, 32;
	cvt.u64.u32 	%rd84, %r263;
	or.b64  	%rd85, %rd83, %rd84;
	cvt.rn.f64.s64 	%fd9, %rd85;
	mul.f64 	%fd10, %fd9, 0d3BF921FB54442D19;
	cvt.rn.f32.f64 	%f649, %fd10;
	neg.f32 	%f650, %f649;
	setp.lt.s32 	%p142, %r260, 0;
	selp.f32 	%f722, %f650, %f649, %p142;
$L__BB3_37:
	setp.ltu.f32 	%p143, %f81, 0f47CE4780;
	add.s32 	%r265, %r301, 1;
	mul.rn.f32 	%f652, %f722, %f722;
	and.b32  	%r266, %r301, 1;
	setp.eq.b32 	%p144, %r266, 1;
	selp.f32 	%f653, %f722, 0f3F800000, %p144;
	fma.rn.f32 	%f654, %f652, %f653, 0f00000000;
	fma.rn.f32 	%f655, %f652, 0f37CBAC00, 0fBAB607ED;
	selp.f32 	%f656, 0fB94D4153, %f655, %p144;
	selp.f32 	%f657, 0f3C0885E4, 0f3D2AAABB, %p144;
	fma.rn.f32 	%f658, %f656, %f652, %f657;
	selp.f32 	%f659, 0fBE2AAAA8, 0fBEFFFFFF, %p144;
	fma.rn.f32 	%f660, %f658, %f652, %f659;
	fma.rn.f32 	%f661, %f660, %f654, %f653;
	and.b32  	%r267, %r265, 2;
	setp.eq.s32 	%p145, %r267, 0;
	mov.f32 	%f662, 0f00000000;
	sub.f32 	%f663, %f662, %f661;
	selp.f32 	%f728, %f661, %f663, %p145;
	@%p143 bra 	$L__BB3_45;
	setp.neu.f32 	%p146, %f81, 0f7F800000;
	@%p146 bra 	$L__BB3_40;
	mov.f32 	%f666, 0f00000000;
	mul.rn.f32 	%f723, %f721, %f666;
	mov.b32 	%r305, 0;
	bra.uni 	$L__BB3_45;
$L__BB3_40:
	shl.b32 	%r269, %r4, 8;
	or.b32  	%r21, %r269, -2147483648;
	mov.b64 	%rd100, 0;
	mov.b32 	%r302, 0;
	mov.u64 	%rd98, __cudart_i2opi_f;
	mov.u64 	%rd99, %rd1;
$L__BB3_41:
	.pragma "nounroll";
	ld.global.nc.u32 	%r270, [%rd98];
	mad.wide.u32 	%rd88, %r270, %r21, %rd100;
	shr.u64 	%rd100, %rd88, 32;
	st.local.u32 	[%rd99], %rd88;
	add.s32 	%r302, %r302, 1;
	add.s64 	%rd99, %rd99, 4;
	add.s64 	%rd98, %rd98, 4;
	setp.ne.s32 	%p147, %r302, 6;
	@%p147 bra 	$L__BB3_41;
	shr.u32 	%r271, %r4, 23;
	st.local.u32 	[%rd1+24], %rd100;
	and.b32  	%r24, %r271, 31;
	and.b32  	%r272, %r271, 224;
	add.s32 	%r273, %r272, -128;
	shr.u32 	%r274, %r273, 5;
	mul.wide.u32 	%rd89, %r274, 4;
	sub.s64 	%rd15, %rd1, %rd89;
	ld.local.u32 	%r303, [%rd15+24];
	ld.local.u32 	%r304, [%rd15+20];
	setp.eq.s32 	%p148, %r24, 0;
	@%p148 bra 	$L__BB3_44;
	shf.l.wrap.b32 	%r303, %r304, %r303, %r24;
	ld.local.u32 	%r275, [%rd15+16];
	shf.l.wrap.b32 	%r304, %r275, %r304, %r24;
$L__BB3_44:
	shr.u32 	%r276, %r303, 30;
	shf.l.wrap.b32 	%r277, %r304, %r303, 2;
	shl.b32 	%r278, %r304, 2;
	shr.u32 	%r279, %r277, 31;
	add.s32 	%r280, %r279, %r276;
	neg.s32 	%r281, %r280;
	setp.lt.s32 	%p149, %r4, 0;
	selp.b32 	%r305, %r281, %r280, %p149;
	xor.b32  	%r282, %r277, %r4;
	shr.s32 	%r283, %r277, 31;
	xor.b32  	%r284, %r283, %r277;
	xor.b32  	%r285, %r283, %r278;
	cvt.u64.u32 	%rd90, %r284;
	shl.b64 	%rd91, %rd90, 32;
	cvt.u64.u32 	%rd92, %r285;
	or.b64  	%rd93, %rd91, %rd92;
	cvt.rn.f64.s64 	%fd11, %rd93;
	mul.f64 	%fd12, %fd11, 0d3BF921FB54442D19;
	cvt.rn.f32.f64 	%f664, %fd12;
	neg.f32 	%f665, %f664;
	setp.lt.s32 	%p150, %r282, 0;
	selp.f32 	%f723, %f665, %f664, %p150;
$L__BB3_45:
	mul.rn.f32 	%f667, %f723, %f723;
	and.b32  	%r287, %r305, 1;
	setp.eq.b32 	%p151, %r287, 1;
	selp.f32 	%f668, 0f3F800000, %f723, %p151;
	fma.rn.f32 	%f669, %f667, %f668, 0f00000000;
	fma.rn.f32 	%f670, %f667, 0f37CBAC00, 0fBAB607ED;
	selp.f32 	%f671, %f670, 0fB94D4153, %p151;
	selp.f32 	%f672, 0f3D2AAABB, 0f3C0885E4, %p151;
	fma.rn.f32 	%f673, %f671, %f667, %f672;
	selp.f32 	%f674, 0fBEFFFFFF, 0fBE2AAAA8, %p151;
	fma.rn.f32 	%f675, %f673, %f667, %f674;
	fma.rn.f32 	%f676, %f675, %f669, %f668;
	and.b32  	%r288, %r305, 2;
	setp.eq.s32 	%p152, %r288, 0;
	mov.f32 	%f677, 0f00000000;
	sub.f32 	%f678, %f677, %f676;
	selp.f32 	%f721, %f676, %f678, %p152;
	bra.uni 	$L__BB3_85;
$L__BB3_46:
	setp.lt.u32 	%p101, %r5, 2139095040;
	@%p101 bra 	$L__BB3_50;
	setp.eq.s32 	%p135, %r7, 2139095040;
	@%p135 bra 	$L__BB3_49;
	sub.f32 	%f728, %f721, %f721;
	mov.f32 	%f721, %f728;
	bra.uni 	$L__BB3_85;
$L__BB3_49:
	setp.gt.s32 	%p136, %r6, -1;
	sub.f32 	%f644, %f721, %f721;
	selp.f32 	%f728, %f720, 0f00000000, %p136;
	selp.f32 	%f721, %f644, 0f00000000, %p136;
	bra.uni 	$L__BB3_85;
$L__BB3_50:
	add.s32 	%r145, %r6, -1118925336;
	setp.gt.u32 	%p102, %r145, 9342556;
	@%p102 bra 	$L__BB3_68;
	add.f32 	%f591, %f720, 0fC322E3BC;
	fma.rn.f32 	%f592, %f591, 0f3BBB989D, 0f3F000000;
	cvt.sat.f32.f32 	%f593, %f592;
	mov.f32 	%f594, 0f4B400001;
	mov.f32 	%f595, 0f437C0000;
	fma.rm.f32 	%f596, %f593, %f595, %f594;
	add.f32 	%f597, %f596, 0fCB40007F;
	neg.f32 	%f598, %f597;
	fma.rn.f32 	%f599, %f591, 0f3FB8AA3B, %f598;
	fma.rn.f32 	%f600, %f591, 0f32A57060, %f599;
	mov.b32 	%r191, %f596;
	shl.b32 	%r192, %r191, 23;
	mov.b32 	%f601, %r192;
	ex2.approx.ftz.f32 	%f602, %f600;
	mul.f32 	%f603, %f602, %f601;
	mov.b32 	%r193, %f603;
	shr.u32 	%r194, %r193, 23;
	add.s32 	%r195, %r194, -19;
	and.b32  	%r196, %r193, 8388607;
	or.b32  	%r197, %r196, 2130706432;
	mov.b32 	%f93, %r197;
	cvt.u16.u32 	%rs1, %r195;
	shr.u16 	%rs2, %rs1, 15;
	add.s16 	%rs3, %rs1, %rs2;
	shr.s16 	%rs4, %rs3, 1;
	cvt.s32.s16 	%r198, %rs4;
	shl.b32 	%r199, %r198, 23;
	add.s32 	%r200, %r199, 1065353216;
	mov.b32 	%f94, %r200;
	sub.s32 	%r201, %r195, %r198;
	shl.b32 	%r202, %r201, 23;
	add.s32 	%r33, %r202, 1065353216;
	mul.f32 	%f604, %f721, 0f3F22F983;
	cvt.rni.s32.f32 	%r313, %f604;
	cvt.rn.f32.s32 	%f605, %r313;
	fma.rn.f32 	%f606, %f605, 0fBFC90FDA, %f721;
	fma.rn.f32 	%f607, %f605, 0fB3A22168, %f606;
	fma.rn.f32 	%f725, %f605, 0fA7C234C5, %f607;
	abs.f32 	%f96, %f721;
	setp.ltu.f32 	%p119, %f96, 0f47CE4780;
	mov.u32 	%r309, %r313;
	mov.f32 	%f724, %f725;
	@%p119 bra 	$L__BB3_59;
	setp.neu.f32 	%p120, %f96, 0f7F800000;
	@%p120 bra 	$L__BB3_54;
	mov.f32 	%f610, 0f00000000;
	mul.rn.f32 	%f724, %f721, %f610;
	mov.b32 	%r309, 0;
	bra.uni 	$L__BB3_59;
$L__BB3_54:
	shl.b32 	%r204, %r4, 8;
	or.b32  	%r35, %r204, -2147483648;
	mov.b64 	%rd103, 0;
	mov.b32 	%r306, 0;
	mov.u64 	%rd101, __cudart_i2opi_f;
	mov.u64 	%rd102, %rd1;
$L__BB3_55:
	.pragma "nounroll";
	ld.global.nc.u32 	%r205, [%rd101];
	mad.wide.u32 	%rd64, %r205, %r35, %rd103;
	shr.u64 	%rd103, %rd64, 32;
	st.local.u32 	[%rd102], %rd64;
	add.s32 	%r306, %r306, 1;
	add.s64 	%rd102, %rd102, 4;
	add.s64 	%rd101, %rd101, 4;
	setp.ne.s32 	%p121, %r306, 6;
	@%p121 bra 	$L__BB3_55;
	shr.u32 	%r206, %r4, 23;
	st.local.u32 	[%rd1+24], %rd103;
	and.b32  	%r38, %r206, 31;
	and.b32  	%r207, %r206, 224;
	add.s32 	%r208, %r207, -128;
	shr.u32 	%r209, %r208, 5;
	mul.wide.u32 	%rd65, %r209, 4;
	sub.s64 	%rd22, %rd1, %rd65;
	ld.local.u32 	%r307, [%rd22+24];
	ld.local.u32 	%r308, [%rd22+20];
	setp.eq.s32 	%p122, %r38, 0;
	@%p122 bra 	$L__BB3_58;
	shf.l.wrap.b32 	%r307, %r308, %r307, %r38;
	ld.local.u32 	%r210, [%rd22+16];
	shf.l.wrap.b32 	%r308, %r210, %r308, %r38;
$L__BB3_58:
	shr.u32 	%r211, %r307, 30;
	shf.l.wrap.b32 	%r212, %r308, %r307, 2;
	shl.b32 	%r213, %r308, 2;
	shr.u32 	%r214, %r212, 31;
	add.s32 	%r215, %r214, %r211;
	neg.s32 	%r216, %r215;
	setp.lt.s32 	%p123, %r4, 0;
	selp.b32 	%r309, %r216, %r215, %p123;
	xor.b32  	%r217, %r212, %r4;
	shr.s32 	%r218, %r212, 31;
	xor.b32  	%r219, %r218, %r212;
	xor.b32  	%r220, %r218, %r213;
	cvt.u64.u32 	%rd66, %r219;
	shl.b64 	%rd67, %rd66, 32;
	cvt.u64.u32 	%rd68, %r220;
	or.b64  	%rd69, %rd67, %rd68;
	cvt.rn.f64.s64 	%fd5, %rd69;
	mul.f64 	%fd6, %fd5, 0d3BF921FB54442D19;
	cvt.rn.f32.f64 	%f608, %fd6;
	neg.f32 	%f609, %f608;
	setp.lt.s32 	%p124, %r217, 0;
	selp.f32 	%f724, %f609, %f608, %p124;
$L__BB3_59:
	setp.ltu.f32 	%p125, %f96, 0f47CE4780;
	add.s32 	%r222, %r309, 1;
	mul.rn.f32 	%f611, %f724, %f724;
	and.b32  	%r223, %r309, 1;
	setp.eq.b32 	%p126, %r223, 1;
	selp.f32 	%f612, %f724, 0f3F800000, %p126;
	fma.rn.f32 	%f613, %f611, %f612, 0f00000000;
	fma.rn.f32 	%f614, %f611, 0f37CBAC00, 0fBAB607ED;
	selp.f32 	%f615, 0fB94D4153, %f614, %p126;
	selp.f32 	%f616, 0f3C0885E4, 0f3D2AAABB, %p126;
	fma.rn.f32 	%f617, %f615, %f611, %f616;
	selp.f32 	%f618, 0fBE2AAAA8, 0fBEFFFFFF, %p126;
	fma.rn.f32 	%f619, %f617, %f611, %f618;
	fma.rn.f32 	%f620, %f619, %f613, %f612;
	and.b32  	%r224, %r222, 2;
	setp.eq.s32 	%p127, %r224, 0;
	mov.f32 	%f621, 0f00000000;
	sub.f32 	%f622, %f621, %f620;
	selp.f32 	%f623, %f620, %f622, %p127;
	mul.f32 	%f624, %f623, %f93;
	mul.f32 	%f100, %f624, %f94;
	@%p125 bra 	$L__BB3_67;
	setp.neu.f32 	%p128, %f96, 0f7F800000;
	@%p128 bra 	$L__BB3_62;
	mov.f32 	%f627, 0f00000000;
	mul.rn.f32 	%f725, %f721, %f627;
	mov.b32 	%r313, 0;
	bra.uni 	$L__BB3_67;
$L__BB3_62:
	shl.b32 	%r226, %r4, 8;
	or.b32  	%r47, %r226, -2147483648;
	mov.b64 	%rd106, 0;
	mov.b32 	%r310, 0;
	mov.u64 	%rd104, __cudart_i2opi_f;
	mov.u64 	%rd105, %rd1;
$L__BB3_63:
	.pragma "nounroll";
	ld.global.nc.u32 	%r227, [%rd104];
	mad.wide.u32 	%rd72, %r227, %r47, %rd106;
	shr.u64 	%rd106, %rd72, 32;
	st.local.u32 	[%rd105], %rd72;
	add.s32 	%r310, %r310, 1;
	add.s64 	%rd105, %rd105, 4;
	add.s64 	%rd104, %rd104, 4;
	setp.ne.s32 	%p129, %r310, 6;
	@%p129 bra 	$L__BB3_63;
	shr.u32 	%r228, %r4, 23;
	st.local.u32 	[%rd1+24], %rd106;
	and.b32  	%r50, %r228, 31;
	and.b32  	%r229, %r228, 224;
	add.s32 	%r230, %r229, -128;
	shr.u32 	%r231, %r230, 5;
	mul.wide.u32 	%rd73, %r231, 4;
	sub.s64 	%rd29, %rd1, %rd73;
	ld.local.u32 	%r311, [%rd29+24];
	ld.local.u32 	%r312, [%rd29+20];
	setp.eq.s32 	%p130, %r50, 0;
	@%p130 bra 	$L__BB3_66;
	shf.l.wrap.b32 	%r311, %r312, %r311, %r50;
	ld.local.u32 	%r232, [%rd29+16];
	shf.l.wrap.b32 	%r312, %r232, %r312, %r50;
$L__BB3_66:
	shr.u32 	%r233, %r311, 30;
	shf.l.wrap.b32 	%r234, %r312, %r311, 2;
	shl.b32 	%r235, %r312, 2;
	shr.u32 	%r236, %r234, 31;
	add.s32 	%r237, %r236, %r233;
	neg.s32 	%r238, %r237;
	setp.lt.s32 	%p131, %r4, 0;
	selp.b32 	%r313, %r238, %r237, %p131;
	xor.b32  	%r239, %r234, %r4;
	shr.s32 	%r240, %r234, 31;
	xor.b32  	%r241, %r240, %r234;
	xor.b32  	%r242, %r240, %r235;
	cvt.u64.u32 	%rd74, %r241;
	shl.b64 	%rd75, %rd74, 32;
	cvt.u64.u32 	%rd76, %r242;
	or.b64  	%rd77, %rd75, %rd76;
	cvt.rn.f64.s64 	%fd7, %rd77;
	mul.f64 	%fd8, %fd7, 0d3BF921FB54442D19;
	cvt.rn.f32.f64 	%f625, %fd8;
	neg.f32 	%f626, %f625;
	setp.lt.s32 	%p132, %r239, 0;
	selp.f32 	%f725, %f626, %f625, %p132;
$L__BB3_67:
	mov.b32 	%f628, %r33;
	mul.rn.f32 	%f629, %f725, %f725;
	and.b32  	%r244, %r313, 1;
	setp.eq.b32 	%p133, %r244, 1;
	selp.f32 	%f630, 0f3F800000, %f725, %p133;
	fma.rn.f32 	%f631, %f629, %f630, 0f00000000;
	fma.rn.f32 	%f632, %f629, 0f37CBAC00, 0fBAB607ED;
	selp.f32 	%f633, %f632, 0fB94D4153, %p133;
	selp.f32 	%f634, 0f3D2AAABB, 0f3C0885E4, %p133;
	fma.rn.f32 	%f635, %f633, %f629, %f634;
	selp.f32 	%f636, 0fBEFFFFFF, 0fBE2AAAA8, %p133;
	fma.rn.f32 	%f637, %f635, %f629, %f636;
	fma.rn.f32 	%f638, %f637, %f631, %f630;
	and.b32  	%r245, %r313, 2;
	setp.eq.s32 	%p134, %r245, 0;
	mov.f32 	%f639, 0f00000000;
	sub.f32 	%f640, %f639, %f638;
	selp.f32 	%f641, %f638, %f640, %p134;
	mul.f32 	%f642, %f641, %f93;
	mul.f32 	%f643, %f642, %f94;
	mul.f32 	%f721, %f643, %f628;
	mul.f32 	%f728, %f100, %f628;
	bra.uni 	$L__BB3_85;
$L__BB3_68:
	mul.f32 	%f544, %f721, 0f3F22F983;
	cvt.rni.s32.f32 	%r321, %f544;
	cvt.rn.f32.s32 	%f545, %r321;
	fma.rn.f32 	%f546, %f545, 0fBFC90FDA, %f721;
	fma.rn.f32 	%f547, %f545, 0fB3A22168, %f546;
	fma.rn.f32 	%f727, %f545, 0fA7C234C5, %f547;
	abs.f32 	%f107, %f721;
	setp.ltu.f32 	%p103, %f107, 0f47CE4780;
	mov.u32 	%r317, %r321;
	mov.f32 	%f726, %f727;
	@%p103 bra 	$L__BB3_76;
	setp.neu.f32 	%p104, %f107, 0f7F800000;
	@%p104 bra 	$L__BB3_71;
	mov.f32 	%f550, 0f00000000;
	mul.rn.f32 	%f726, %f721, %f550;
	mov.b32 	%r317, 0;
	bra.uni 	$L__BB3_76;
$L__BB3_71:
	shl.b32 	%r147, %r4, 8;
	or.b32  	%r60, %r147, -2147483648;
	mov.b64 	%rd109, 0;
	mov.b32 	%r314, 0;
	mov.u64 	%rd107, __cudart_i2opi_f;
	mov.u64 	%rd108, %rd1;
$L__BB3_72:
	.pragma "nounroll";
	ld.global.nc.u32 	%r148, [%rd107];
	mad.wide.u32 	%rd48, %r148, %r60, %rd109;
	shr.u64 	%rd109, %rd48, 32;
	st.local.u32 	[%rd108], %rd48;
	add.s32 	%r314, %r314, 1;
	add.s64 	%rd108, %rd108, 4;
	add.s64 	%rd107, %rd107, 4;
	setp.ne.s32 	%p105, %r314, 6;
	@%p105 bra 	$L__BB3_72;
	shr.u32 	%r149, %r4, 23;
	st.local.u32 	[%rd1+24], %rd109;
	and.b32  	%r63, %r149, 31;
	and.b32  	%r150, %r149, 224;
	add.s32 	%r151, %r150, -128;
	shr.u32 	%r152, %r151, 5;
	mul.wide.u32 	%rd49, %r152, 4;
	sub.s64 	%rd36, %rd1, %rd49;
	ld.local.u32 	%r315, [%rd36+24];
	ld.local.u32 	%r316, [%rd36+20];
	setp.eq.s32 	%p106, %r63, 0;
	@%p106 bra 	$L__BB3_75;
	shf.l.wrap.b32 	%r315, %r316, %r315, %r63;
	ld.local.u32 	%r153, [%rd36+16];
	shf.l.wrap.b32 	%r316, %r153, %r316, %r63;
$L__BB3_75:
	shr.u32 	%r154, %r315, 30;
	shf.l.wrap.b32 	%r155, %r316, %r315, 2;
	shl.b32 	%r156, %r316, 2;
	shr.u32 	%r157, %r155, 31;
	add.s32 	%r158, %r157, %r154;
	neg.s32 	%r159, %r158;
	setp.lt.s32 	%p107, %r4, 0;
	selp.b32 	%r317, %r159, %r158, %p107;
	xor.b32  	%r160, %r155, %r4;
	shr.s32 	%r161, %r155, 31;
	xor.b32  	%r162, %r161, %r155;
	xor.b32  	%r163, %r161, %r156;
	cvt.u64.u32 	%rd50, %r162;
	shl.b64 	%rd51, %rd50, 32;
	cvt.u64.u32 	%rd52, %r163;
	or.b64  	%rd53, %rd51, %rd52;
	cvt.rn.f64.s64 	%fd1, %rd53;
	mul.f64 	%fd2, %fd1, 0d3BF921FB54442D19;
	cvt.rn.f32.f64 	%f548, %fd2;
	neg.f32 	%f549, %f548;
	setp.lt.s32 	%p108, %r160, 0;
	selp.f32 	%f726, %f549, %f548, %p108;
$L__BB3_76:
	setp.ltu.f32 	%p109, %f107, 0f47CE4780;
	add.s32 	%r165, %r317, 1;
	mul.rn.f32 	%f551, %f726, %f726;
	and.b32  	%r166, %r317, 1;
	setp.eq.b32 	%p110, %r166, 1;
	selp.f32 	%f552, %f726, 0f3F800000, %p110;
	fma.rn.f32 	%f553, %f551, %f552, 0f00000000;
	fma.rn.f32 	%f554, %f551, 0f37CBAC00, 0fBAB607ED;
	selp.f32 	%f555, 0fB94D4153, %f554, %p110;
	selp.f32 	%f556, 0f3C0885E4, 0f3D2AAABB, %p110;
	fma.rn.f32 	%f557, %f555, %f551, %f556;
	selp.f32 	%f558, 0fBE2AAAA8, 0fBEFFFFFF, %p110;
	fma.rn.f32 	%f559, %f557, %f551, %f558;
	fma.rn.f32 	%f560, %f559, %f553, %f552;
	and.b32  	%r167, %r165, 2;
	setp.eq.s32 	%p111, %r167, 0;
	mov.f32 	%f561, 0f00000000;
	sub.f32 	%f562, %f561, %f560;
	selp.f32 	%f111, %f560, %f562, %p111;
	@%p109 bra 	$L__BB3_84;
	setp.neu.f32 	%p112, %f107, 0f7F800000;
	@%p112 bra 	$L__BB3_79;
	mov.f32 	%f565, 0f00000000;
	mul.rn.f32 	%f727, %f721, %f565;
	mov.b32 	%r321, 0;
	bra.uni 	$L__BB3_84;
$L__BB3_79:
	shl.b32 	%r169, %r4, 8;
	or.b32  	%r72, %r169, -2147483648;
	mov.b64 	%rd112, 0;
	mov.b32 	%r318, 0;
	mov.u64 	%rd110, __cudart_i2opi_f;
	mov.u64 	%rd111, %rd1;
$L__BB3_80:
	.pragma "nounroll";
	ld.global.nc.u32 	%r170, [%rd110];
	mad.wide.u32 	%rd56, %r170, %r72, %rd112;
	shr.u64 	%rd112, %rd56, 32;
	st.local.u32 	[%rd111], %rd56;
	add.s32 	%r318, %r318, 1;
	add.s64 	%rd111, %rd111, 4;
	add.s64 	%rd110, %rd110, 4;
	setp.ne.s32 	%p113, %r318, 6;
	@%p113 bra 	$L__BB3_80;
	shr.u32 	%r171, %r4, 23;
	st.local.u32 	[%rd1+24], %rd112;
	and.b32  	%r75, %r171, 31;
	and.b32  	%r172, %r171, 224;
	add.s32 	%r173, %r172, -128;
	shr.u32 	%r174, %r173, 5;
	mul.wide.u32 	%rd57, %r174, 4;
	sub.s64 	%rd43, %rd1, %rd57;
	ld.local.u32 	%r319, [%rd43+24];
	ld.local.u32 	%r320, [%rd43+20];
	setp.eq.s32 	%p114, %r75, 0;
	@%p114 bra 	$L__BB3_83;
	shf.l.wrap.b32 	%r319, %r320, %r319, %r75;
	ld.local.u32 	%r175, [%rd43+16];
	shf.l.wrap.b32 	%r320, %r175, %r320, %r75;
$L__BB3_83:
	shr.u32 	%r176, %r319, 30;
	shf.l.wrap.b32 	%r177, %r320, %r319, 2;
	shl.b32 	%r178, %r320, 2;
	shr.u32 	%r179, %r177, 31;
	add.s32 	%r180, %r179, %r176;
	neg.s32 	%r181, %r180;
	setp.lt.s32 	%p115, %r4, 0;
	selp.b32 	%r321, %r181, %r180, %p115;
	xor.b32  	%r182, %r177, %r4;
	shr.s32 	%r183, %r177, 31;
	xor.b32  	%r184, %r183, %r177;
	xor.b32  	%r185, %r183, %r178;
	cvt.u64.u32 	%rd58, %r184;
	shl.b64 	%rd59, %rd58, 32;
	cvt.u64.u32 	%rd60, %r185;
	or.b64  	%rd61, %rd59, %rd60;
	cvt.rn.f64.s64 	%fd3, %rd61;
	mul.f64 	%fd4, %fd3, 0d3BF921FB54442D19;
	cvt.rn.f32.f64 	%f563, %fd4;
	neg.f32 	%f564, %f563;
	setp.lt.s32 	%p116, %r182, 0;
	selp.f32 	%f727, %f564, %f563, %p116;
$L__BB3_84:
	fma.rn.f32 	%f566, %f720, 0f3BBB989D, 0f3F000000;
	cvt.sat.f32.f32 	%f567, %f566;
	mov.f32 	%f568, 0f4B400001;
	mov.f32 	%f569, 0f437C0000;
	fma.rm.f32 	%f570, %f567, %f569, %f568;
	add.f32 	%f571, %f570, 0fCB40007F;
	neg.f32 	%f572, %f571;
	fma.rn.f32 	%f573, %f720, 0f3FB8AA3B, %f572;
	fma.rn.f32 	%f574, %f720, 0f32A57060, %f573;
	ex2.approx.ftz.f32 	%f575, %f574;
	mov.b32 	%r187, %f570;
	shl.b32 	%r188, %r187, 23;
	mov.b32 	%f576, %r188;
	mul.f32 	%f577, %f575, %f576;
	mul.rn.f32 	%f578, %f727, %f727;
	and.b32  	%r189, %r321, 1;
	setp.eq.b32 	%p117, %r189, 1;
	selp.f32 	%f579, 0f3F800000, %f727, %p117;
	fma.rn.f32 	%f580, %f578, %f579, 0f00000000;
	fma.rn.f32 	%f581, %f578, 0f37CBAC00, 0fBAB607ED;
	selp.f32 	%f582, %f581, 0fB94D4153, %p117;
	selp.f32 	%f583, 0f3D2AAABB, 0f3C0885E4, %p117;
	fma.rn.f32 	%f584, %f582, %f578, %f583;
	selp.f32 	%f585, 0fBEFFFFFF, 0fBE2AAAA8, %p117;
	fma.rn.f32 	%f586, %f584, %f578, %f585;
	fma.rn.f32 	%f587, %f586, %f580, %f579;
	and.b32  	%r190, %r321, 2;
	setp.eq.s32 	%p118, %r190, 0;
	mov.f32 	%f588, 0f00000000;
	sub.f32 	%f589, %f588, %f587;
	selp.f32 	%f590, %f587, %f589, %p118;
	mul.f32 	%f721, %f577, %f590;
	mul.f32 	%f728, %f577, %f111;
$L__BB3_85:
	cvta.to.global.u64 	%rd94, %rd44;
	abs.f32 	%f690, %f728;
	abs.f32 	%f691, %f721;
	mov.b32 	%r291, %f691;
	mov.b32 	%r292, %f690;
	min.s32 	%r293, %r291, %r292;
	mov.b32 	%f692, %r293;
	max.s32 	%r294, %r292, %r291;
	mov.b32 	%f693, %r294;
	and.b32  	%r295, %r294, -33554432;
	xor.b32  	%r296, %r295, 2122317824;
	mov.b32 	%f694, %r296;
	mul.f32 	%f695, %f692, %f694;
	mul.f32 	%f696, %f693, %f694;
	mul.f32 	%f697, %f695, %f695;
	fma.rn.f32 	%f698, %f696, %f696, %f697;
	sqrt.rn.f32 	%f699, %f698;
	or.b32  	%r297, %r295, 8388608;
	mov.b32 	%f700, %r297;
	mul.f32 	%f701, %f699, %f700;
	setp.eq.f32 	%p153, %f692, 0f00000000;
	selp.f32 	%f702, %f693, %f701, %p153;
	setp.eq.f32 	%p154, %f692, 0f7F800000;
	selp.f32 	%f703, 0f7F800000, %f702, %p154;
	st.global.f32 	[%rd94], %f703;
	ret;

}
	// .globl	_Z19complex_pow3_kernelPf
.visible .entry _Z19complex_pow3_kernelPf(
	.param .u64 .ptr .align 1 _Z19complex_pow3_kernelPf_param_0
)
{
	.local .align 4 .b8 	__local_depot4[28];
	.reg .b64 	%SP;
	.reg .b64 	%SPL;
	.reg .pred 	%p<155>;
	.reg .b16 	%rs<5>;
	.reg .b32 	%r<322>;
	.reg .b32 	%f<735>;
	.reg .b64 	%rd<113>;
	.reg .b64 	%fd<13>;

	mov.u64 	%SPL, __local_depot4;
	ld.param.u64 	%rd44, [_Z19complex_pow3_kernelPf_param_0];
	add.u64 	%rd1, %SPL, 0;
	mov.f32 	%f121, 0fBE6F6D8D;
	mul.rn.f32 	%f122, %f121, %f121;
	fma.rn.f32 	%f123, %f122, 0fBE6F6D8D, 0f00000000;
	fma.rn.f32 	%f124, %f122, 0fB94D4153, 0f3C0885E4;
	fma.rn.f32 	%f125, %f124, %f122, 0fBE2AAAA8;
	fma.rn.f32 	%f126, %f125, %f123, 0fBE6F6D8D;
	mov.f32 	%f127, 0f00000000;
	sub.f32 	%f128, %f127, %f126;
	mul.f32 	%f1, %f128, 0f4137C563;
	add.f32 	%f129, %f122, 0f00000000;
	fma.rn.f32 	%f130, %f122, 0f37CBAC00, 0fBAB607ED;
	fma.rn.f32 	%f131, %f130, %f122, 0f3D2AAABB;
	fma.rn.f32 	%f132, %f131, %f122, 0fBEFFFFFF;
	fma.rn.f32 	%f133, %f132, %f129, 0f3F800000;
	mul.f32 	%f134, %f133, 0f4137C563;
	setp.num.f32 	%p1, %f1, %f1;
	setp.num.f32 	%p2, %f134, %f134;
	and.pred  	%p3, %p1, %p2;
	@%p3 bra 	$L__BB4_5;
	abs.f32 	%f3, %f1;
	setp.geu.f32 	%p88, %f3, 0f20000000;
	abs.f32 	%f493, %f134;
	setp.geu.f32 	%p89, %f493, 0f20000000;
	or.pred  	%p90, %p88, %p89;
	@%p90 bra 	$L__BB4_3;
	mul.f32 	%f495, %f1, 0f40800000;
	mul.f32 	%f496, %f134, 0f40800000;
	mul.f32 	%f497, %f496, %f496;
	fma.rn.f32 	%f498, %f495, %f495, %f497;
	mul.f32 	%f709, %f498, 0f3D800000;
	bra.uni 	$L__BB4_4;
$L__BB4_3:
	mul.f32 	%f494, %f134, %f134;
	fma.rn.f32 	%f709, %f1, %f1, %f494;
$L__BB4_4:
	setp.lt.f32 	%p91, %f709, 0f00800000;
	mul.f32 	%f499, %f709, 0f4B000000;
	selp.f32 	%f500, %f499, %f709, %p91;
	selp.f32 	%f501, 0fC1B80000, 0f00000000, %p91;
	mov.b32 	%r140, %f500;
	add.s32 	%r141, %r140, -1059760811;
	and.b32  	%r142, %r141, -8388608;
	sub.s32 	%r143, %r140, %r142;
	mov.b32 	%f502, %r143;
	cvt.rn.f32.s32 	%f503, %r142;
	fma.rn.f32 	%f504, %f503, 0f34000000, %f501;
	add.f32 	%f505, %f502, 0fBF800000;
	fma.rn.f32 	%f506, %f505, 0fBE055027, 0f3E1039F6;
	fma.rn.f32 	%f507, %f506, %f505, 0fBDF8CDCC;
	fma.rn.f32 	%f508, %f507, %f505, 0f3E0F2955;
	fma.rn.f32 	%f509, %f508, %f505, 0fBE2AD8B9;
	fma.rn.f32 	%f510, %f509, %f505, 0f3E4CED0B;
	fma.rn.f32 	%f511, %f510, %f505, 0fBE7FFF22;
	fma.rn.f32 	%f512, %f511, %f505, 0f3EAAAA78;
	fma.rn.f32 	%f513, %f512, %f505, 0fBF000000;
	mul.f32 	%f514, %f505, %f513;
	fma.rn.f32 	%f515, %f514, %f505, %f505;
	fma.rn.f32 	%f516, %f504, 0f3F317218, %f515;
	setp.gt.u32 	%p92, %r140, 2139095039;
	fma.rn.f32 	%f517, %f500, 0f7F800000, 0f7F800000;
	selp.f32 	%f518, %f517, %f516, %p92;
	setp.eq.f32 	%p93, %f500, 0f00000000;
	selp.f32 	%f725, 0fFF800000, %f518, %p93;
	setp.gt.f32 	%p94, %f493, %f3;
	selp.f32 	%f519, %f493, %f3, %p94;
	selp.f32 	%f520, %f3, %f493, %p94;
	div.rn.f32 	%f521, %f520, %f519;
	mul.f32 	%f522, %f521, %f521;
	fma.rn.f32 	%f523, %f522, 0f3B33710B, 0fBC807748;
	fma.rn.f32 	%f524, %f523, %f522, 0f3D2CDAB2;
	fma.rn.f32 	%f525, %f524, %f522, 0fBD992D10;
	fma.rn.f32 	%f526, %f525, %f522, 0f3DD9EA6C;
	fma.rn.f32 	%f527, %f526, %f522, 0fBE117CB1;
	fma.rn.f32 	%f528, %f527, %f522, 0f3E4CBCE0;
	fma.rn.f32 	%f529, %f528, %f522, 0fBEAAAA7D;
	mul.f32 	%f530, %f522, %f529;
	fma.rn.f32 	%f531, %f530, %f521, %f521;
	neg.f32 	%f532, %f531;
	fma.rn.f32 	%f533, 0f3F6EE581, 0f3FD774EB, %f532;
	selp.f32 	%f534, %f533, %f531, %p94;
	selp.f32 	%f535, 0f3F6EE581, 0f3FEEE581, %p94;
	selp.f32 	%f536, %f531, %f532, %p94;
	mov.b32 	%r144, %f1;
	fma.rn.f32 	%f537, %f535, 0f3FD774EB, %f536;
	setp.lt.s32 	%p95, %r144, 0;
	selp.f32 	%f538, %f537, %f534, %p95;
	add.f32 	%f539, %f3, %f493;
	setp.eq.f32 	%p96, %f519, 0f00000000;
	selp.f32 	%f540, 0f40490FDB, 0f00000000, %p95;
	setp.eq.f32 	%p97, %f3, %f493;
	selp.f32 	%f541, 0f4016CBE4, 0f3F490FDB, %p95;
	selp.f32 	%f542, %f541, %f538, %p97;
	selp.f32 	%f543, %f540, %f542, %p96;
	abs.f32 	%f544, %f539;
	setp.nan.f32 	%p98, %f544, %f544;
	copysign.f32 	%f545, %f134, %f543;
	selp.f32 	%f726, %f539, %f545, %p98;
	bra.uni 	$L__BB4_26;
$L__BB4_5:
	abs.f32 	%f10, %f1;
	abs.f32 	%f11, %f134;
	setp.lt.f32 	%p4, %f10, %f11;
	selp.f32 	%f12, %f11, %f10, %p4;
	selp.f32 	%f13, %f10, %f11, %p4;
	setp.leu.f32 	%p5, %f13, 0f77F684DF;
	@%p5 bra 	$L__BB4_7;
	setp.lt.f32 	%p78, %f10, %f11;
	div.rn.f32 	%f431, %f1, 0f402DF854;
	div.rn.f32 	%f432, %f134, 0f402DF854;
	abs.f32 	%f433, %f431;
	abs.f32 	%f434, %f432;
	mov.b32 	%r128, %f434;
	mov.b32 	%r129, %f433;
	min.s32 	%r130, %r128, %r129;
	mov.b32 	%f435, %r130;
	max.s32 	%r131, %r129, %r128;
	mov.b32 	%f436, %r131;
	and.b32  	%r132, %r131, -33554432;
	xor.b32  	%r133, %r132, 2122317824;
	mov.b32 	%f437, %r133;
	mul.f32 	%f438, %f435, %f437;
	mul.f32 	%f439, %f436, %f437;
	mul.f32 	%f440, %f438, %f438;
	fma.rn.f32 	%f441, %f439, %f439, %f440;
	sqrt.rn.f32 	%f442, %f441;
	or.b32  	%r134, %r132, 8388608;
	mov.b32 	%f443, %r134;
	mul.f32 	%f444, %f442, %f443;
	setp.eq.f32 	%p79, %f435, 0f00000000;
	selp.f32 	%f445, %f436, %f444, %p79;
	setp.eq.f32 	%p80, %f435, 0f7F800000;
	selp.f32 	%f446, 0f7F800000, %f445, %p80;
	setp.lt.f32 	%p81, %f446, 0f00800000;
	mul.f32 	%f447, %f446, 0f4B000000;
	selp.f32 	%f448, %f447, %f446, %p81;
	selp.f32 	%f449, 0fC1B80000, 0f00000000, %p81;
	mov.b32 	%r135, %f448;
	add.s32 	%r136, %r135, -1059760811;
	and.b32  	%r137, %r136, -8388608;
	sub.s32 	%r138, %r135, %r137;
	mov.b32 	%f450, %r138;
	cvt.rn.f32.s32 	%f451, %r137;
	fma.rn.f32 	%f452, %f451, 0f34000000, %f449;
	add.f32 	%f453, %f450, 0fBF800000;
	fma.rn.f32 	%f454, %f453, 0fBE055027, 0f3E1039F6;
	fma.rn.f32 	%f455, %f454, %f453, 0fBDF8CDCC;
	fma.rn.f32 	%f456, %f455, %f453, 0f3E0F2955;
	fma.rn.f32 	%f457, %f456, %f453, 0fBE2AD8B9;
	fma.rn.f32 	%f458, %f457, %f453, 0f3E4CED0B;
	fma.rn.f32 	%f459, %f458, %f453, 0fBE7FFF22;
	fma.rn.f32 	%f460, %f459, %f453, 0f3EAAAA78;
	fma.rn.f32 	%f461, %f460, %f453, 0fBF000000;
	mul.f32 	%f462, %f453, %f461;
	fma.rn.f32 	%f463, %f462, %f453, %f453;
	fma.rn.f32 	%f464, %f452, 0f3F317218, %f463;
	setp.gt.u32 	%p82, %r135, 2139095039;
	fma.rn.f32 	%f465, %f448, 0f7F800000, 0f7F800000;
	selp.f32 	%f466, %f465, %f464, %p82;
	setp.eq.f32 	%p83, %f448, 0f00000000;
	add.f32 	%f467, %f466, 0f3F800000;
	selp.f32 	%f725, 0fFF800000, %f467, %p83;
	div.rn.f32 	%f468, %f13, %f12;
	mul.f32 	%f469, %f468, %f468;
	fma.rn.f32 	%f470, %f469, 0f3B33710B, 0fBC807748;
	fma.rn.f32 	%f471, %f470, %f469, 0f3D2CDAB2;
	fma.rn.f32 	%f472, %f471, %f469, 0fBD992D10;
	fma.rn.f32 	%f473, %f472, %f469, 0f3DD9EA6C;
	fma.rn.f32 	%f474, %f473, %f469, 0fBE117CB1;
	fma.rn.f32 	%f475, %f474, %f469, 0f3E4CBCE0;
	fma.rn.f32 	%f476, %f475, %f469, 0fBEAAAA7D;
	mul.f32 	%f477, %f469, %f476;
	fma.rn.f32 	%f478, %f477, %f468, %f468;
	neg.f32 	%f479, %f478;
	fma.rn.f32 	%f480, 0f3F6EE581, 0f3FD774EB, %f479;
	selp.f32 	%f481, %f480, %f478, %p78;
	selp.f32 	%f482, 0f3F6EE581, 0f3FEEE581, %p78;
	selp.f32 	%f483, %f478, %f479, %p78;
	mov.b32 	%r139, %f1;
	fma.rn.f32 	%f484, %f482, 0f3FD774EB, %f483;
	setp.lt.s32 	%p84, %r139, 0;
	selp.f32 	%f485, %f484, %f481, %p84;
	add.f32 	%f486, %f10, %f11;
	setp.eq.f32 	%p85, %f12, 0f00000000;
	selp.f32 	%f487, 0f40490FDB, 0f00000000, %p84;
	setp.eq.f32 	%p86, %f10, %f11;
	selp.f32 	%f488, 0f4016CBE4, 0f3F490FDB, %p84;
	selp.f32 	%f489, %f488, %f485, %p86;
	selp.f32 	%f490, %f487, %f489, %p85;
	abs.f32 	%f491, %f486;
	setp.nan.f32 	%p87, %f491, %f491;
	copysign.f32 	%f492, %f134, %f490;
	selp.f32 	%f726, %f486, %f492, %p87;
	bra.uni 	$L__BB4_26;
$L__BB4_7:
	setp.neu.f32 	%p6, %f12, 0f3F800000;
	@%p6 bra 	$L__BB4_13;
	setp.geu.f32 	%p66, %f13, 0f1FEC1E4A;
	@%p66 bra 	$L__BB4_10;
	setp.lt.f32 	%p74, %f10, %f11;
	mul.f32 	%f406, %f13, 0f3F000000;
	mul.f32 	%f725, %f13, %f406;
	mov.f32 	%f407, 0f3F800000;
	div.rn.f32 	%f408, %f13, %f407;
	mul.f32 	%f409, %f408, %f408;
	fma.rn.f32 	%f410, %f409, 0f3B33710B, 0fBC807748;
	fma.rn.f32 	%f411, %f410, %f409, 0f3D2CDAB2;
	fma.rn.f32 	%f412, %f411, %f409, 0fBD992D10;
	fma.rn.f32 	%f413, %f412, %f409, 0f3DD9EA6C;
	fma.rn.f32 	%f414, %f413, %f409, 0fBE117CB1;
	fma.rn.f32 	%f415, %f414, %f409, 0f3E4CBCE0;
	fma.rn.f32 	%f416, %f415, %f409, 0fBEAAAA7D;
	mul.f32 	%f417, %f409, %f416;
	fma.rn.f32 	%f418, %f417, %f408, %f408;
	neg.f32 	%f419, %f418;
	fma.rn.f32 	%f420, 0f3F6EE581, 0f3FD774EB, %f419;
	selp.f32 	%f421, %f420, %f418, %p74;
	selp.f32 	%f422, 0f3F6EE581, 0f3FEEE581, %p74;
	selp.f32 	%f423, %f418, %f419, %p74;
	mov.b32 	%r127, %f1;
	fma.rn.f32 	%f424, %f422, 0f3FD774EB, %f423;
	setp.lt.s32 	%p75, %r127, 0;
	selp.f32 	%f425, %f424, %f421, %p75;
	add.f32 	%f426, %f10, %f11;
	setp.eq.f32 	%p76, %f10, %f11;
	selp.f32 	%f427, 0f4016CBE4, 0f3F490FDB, %p75;
	selp.f32 	%f428, %f427, %f425, %p76;
	abs.f32 	%f429, %f426;
	setp.nan.f32 	%p77, %f429, %f429;
	copysign.f32 	%f430, %f134, %f428;
	selp.f32 	%f726, %f426, %f430, %p77;
	bra.uni 	$L__BB4_26;
$L__BB4_10:
	mul.f32 	%f18, %f13, %f13;
	mov.f32 	%f362, 0f3F800000;
	add.rz.f32 	%f363, %f18, %f362;
	mov.b32 	%r121, %f363;
	add.s32 	%r122, %r121, -1061158912;
	and.b32  	%r123, %r122, -8388608;
	mov.b32 	%r1, %f18;
	sub.s32 	%r124, %r1, %r123;
	mov.b32 	%f364, %r124;
	sub.s32 	%r125, 1082130432, %r123;
	mov.b32 	%f365, %r125;
	fma.rn.f32 	%f366, %f365, 0f3E800000, 0fBF800000;
	add.f32 	%f367, %f366, %f364;
	cvt.rn.f32.s32 	%f368, %r123;
	mul.f32 	%f369, %f368, 0f34000000;
	fma.rn.f32 	%f370, %f367, 0fBD39BF78, 0f3DD80012;
	fma.rn.f32 	%f371, %f370, %f367, 0fBE0778E0;
	fma.rn.f32 	%f372, %f371, %f367, 0f3E146475;
	fma.rn.f32 	%f373, %f372, %f367, 0fBE2A68DD;
	fma.rn.f32 	%f374, %f373, %f367, 0f3E4CAF9E;
	fma.rn.f32 	%f375, %f374, %f367, 0fBE800042;
	fma.rn.f32 	%f376, %f375, %f367, 0f3EAAAAE6;
	fma.rn.f32 	%f377, %f376, %f367, 0fBF000000;
	mul.f32 	%f378, %f367, %f377;
	fma.rn.f32 	%f379, %f378, %f367, %f367;
	fma.rn.f32 	%f710, %f369, 0f3F317218, %f379;
	setp.lt.u32 	%p67, %r1, 2139095040;
	@%p67 bra 	$L__BB4_12;
	setp.gt.s32 	%p68, %r1, -1082130432;
	fma.rn.f32 	%f380, %f18, 0f7F800000, 0f7F800000;
	selp.f32 	%f381, %f380, %f710, %p68;
	setp.eq.f32 	%p69, %f18, 0f00000000;
	selp.f32 	%f710, 0f80000000, %f381, %p69;
$L__BB4_12:
	setp.lt.f32 	%p70, %f10, %f11;
	mul.f32 	%f725, %f710, 0f3F000000;
	mov.f32 	%f382, 0f3F800000;
	div.rn.f32 	%f383, %f13, %f382;
	mul.f32 	%f384, %f383, %f383;
	fma.rn.f32 	%f385, %f384, 0f3B33710B, 0fBC807748;
	fma.rn.f32 	%f386, %f385, %f384, 0f3D2CDAB2;
	fma.rn.f32 	%f387, %f386, %f384, 0fBD992D10;
	fma.rn.f32 	%f388, %f387, %f384, 0f3DD9EA6C;
	fma.rn.f32 	%f389, %f388, %f384, 0fBE117CB1;
	fma.rn.f32 	%f390, %f389, %f384, 0f3E4CBCE0;
	fma.rn.f32 	%f391, %f390, %f384, 0fBEAAAA7D;
	mul.f32 	%f392, %f384, %f391;
	fma.rn.f32 	%f393, %f392, %f383, %f383;
	neg.f32 	%f394, %f393;
	fma.rn.f32 	%f395, 0f3F6EE581, 0f3FD774EB, %f394;
	selp.f32 	%f396, %f395, %f393, %p70;
	selp.f32 	%f397, 0f3F6EE581, 0f3FEEE581, %p70;
	selp.f32 	%f398, %f393, %f394, %p70;
	mov.b32 	%r126, %f1;
	fma.rn.f32 	%f399, %f397, 0f3FD774EB, %f398;
	setp.lt.s32 	%p71, %r126, 0;
	selp.f32 	%f400, %f399, %f396, %p71;
	add.f32 	%f401, %f10, %f11;
	setp.eq.f32 	%p72, %f10, %f11;
	selp.f32 	%f402, 0f4016CBE4, 0f3F490FDB, %p71;
	selp.f32 	%f403, %f402, %f400, %p72;
	abs.f32 	%f404, %f401;
	setp.nan.f32 	%p73, %f404, %f404;
	copysign.f32 	%f405, %f134, %f403;
	selp.f32 	%f726, %f401, %f405, %p73;
	bra.uni 	$L__BB4_26;
$L__BB4_13:
	min.f32 	%f135, %f12, %f13;
	setp.geu.f32 	%p7, %f135, 0f358637BD;
	max.f32 	%f136, %f12, %f13;
	setp.leu.f32 	%p8, %f136, 0f49742400;
	and.pred  	%p9, %p8, %p7;
	@%p9 bra 	$L__BB4_15;
	setp.lt.f32 	%p56, %f10, %f11;
	mov.b32 	%r109, %f11;
	mov.b32 	%r110, %f10;
	min.s32 	%r111, %r109, %r110;
	mov.b32 	%f305, %r111;
	max.s32 	%r112, %r110, %r109;
	mov.b32 	%f306, %r112;
	and.b32  	%r113, %r112, -33554432;
	xor.b32  	%r114, %r113, 2122317824;
	mov.b32 	%f307, %r114;
	mul.f32 	%f308, %f305, %f307;
	mul.f32 	%f309, %f306, %f307;
	mul.f32 	%f310, %f308, %f308;
	fma.rn.f32 	%f311, %f309, %f309, %f310;
	sqrt.rn.f32 	%f312, %f311;
	or.b32  	%r115, %r113, 8388608;
	mov.b32 	%f313, %r115;
	mul.f32 	%f314, %f312, %f313;
	setp.eq.f32 	%p57, %f305, 0f00000000;
	selp.f32 	%f315, %f306, %f314, %p57;
	setp.eq.f32 	%p58, %f305, 0f7F800000;
	selp.f32 	%f316, 0f7F800000, %f315, %p58;
	setp.lt.f32 	%p59, %f316, 0f00800000;
	mul.f32 	%f317, %f316, 0f4B000000;
	selp.f32 	%f318, %f317, %f316, %p59;
	selp.f32 	%f319, 0fC1B80000, 0f00000000, %p59;
	mov.b32 	%r116, %f318;
	add.s32 	%r117, %r116, -1059760811;
	and.b32  	%r118, %r117, -8388608;
	sub.s32 	%r119, %r116, %r118;
	mov.b32 	%f320, %r119;
	cvt.rn.f32.s32 	%f321, %r118;
	fma.rn.f32 	%f322, %f321, 0f34000000, %f319;
	add.f32 	%f323, %f320, 0fBF800000;
	fma.rn.f32 	%f324, %f323, 0fBE055027, 0f3E1039F6;
	fma.rn.f32 	%f325, %f324, %f323, 0fBDF8CDCC;
	fma.rn.f32 	%f326, %f325, %f323, 0f3E0F2955;
	fma.rn.f32 	%f327, %f326, %f323, 0fBE2AD8B9;
	fma.rn.f32 	%f328, %f327, %f323, 0f3E4CED0B;
	fma.rn.f32 	%f329, %f328, %f323, 0fBE7FFF22;
	fma.rn.f32 	%f330, %f329, %f323, 0f3EAAAA78;
	fma.rn.f32 	%f331, %f330, %f323, 0fBF000000;
	mul.f32 	%f332, %f323, %f331;
	fma.rn.f32 	%f333, %f332, %f323, %f323;
	fma.rn.f32 	%f334, %f322, 0f3F317218, %f333;
	setp.gt.u32 	%p60, %r116, 2139095039;
	fma.rn.f32 	%f335, %f318, 0f7F800000, 0f7F800000;
	selp.f32 	%f336, %f335, %f334, %p60;
	setp.eq.f32 	%p61, %f318, 0f00000000;
	selp.f32 	%f725, 0fFF800000, %f336, %p61;
	div.rn.f32 	%f337, %f13, %f12;
	mul.f32 	%f338, %f337, %f337;
	fma.rn.f32 	%f339, %f338, 0f3B33710B, 0fBC807748;
	fma.rn.f32 	%f340, %f339, %f338, 0f3D2CDAB2;
	fma.rn.f32 	%f341, %f340, %f338, 0fBD992D10;
	fma.rn.f32 	%f342, %f341, %f338, 0f3DD9EA6C;
	fma.rn.f32 	%f343, %f342, %f338, 0fBE117CB1;
	fma.rn.f32 	%f344, %f343, %f338, 0f3E4CBCE0;
	fma.rn.f32 	%f345, %f344, %f338, 0fBEAAAA7D;
	mul.f32 	%f346, %f338, %f345;
	fma.rn.f32 	%f347, %f346, %f337, %f337;
	neg.f32 	%f348, %f347;
	fma.rn.f32 	%f349, 0f3F6EE581, 0f3FD774EB, %f348;
	selp.f32 	%f350, %f349, %f347, %p56;
	selp.f32 	%f351, 0f3F6EE581, 0f3FEEE581, %p56;
	selp.f32 	%f352, %f347, %f348, %p56;
	mov.b32 	%r120, %f1;
	fma.rn.f32 	%f353, %f351, 0f3FD774EB, %f352;
	setp.lt.s32 	%p62, %r120, 0;
	selp.f32 	%f354, %f353, %f350, %p62;
	add.f32 	%f355, %f10, %f11;
	setp.eq.f32 	%p63, %f12, 0f00000000;
	selp.f32 	%f356, 0f40490FDB, 0f00000000, %p62;
	setp.eq.f32 	%p64, %f10, %f11;
	selp.f32 	%f357, 0f4016CBE4, 0f3F490FDB, %p62;
	selp.f32 	%f358, %f357, %f354, %p64;
	selp.f32 	%f359, %f356, %f358, %p63;
	abs.f32 	%f360, %f355;
	setp.nan.f32 	%p65, %f360, %f360;
	copysign.f32 	%f361, %f134, %f359;
	selp.f32 	%f726, %f355, %f361, %p65;
	bra.uni 	$L__BB4_26;
$L__BB4_15:
	setp.ltu.f32 	%p10, %f12, 0f3F800000;
	@%p10 bra 	$L__BB4_19;
	add.f32 	%f137, %f12, 0fBF800000;
	add.f32 	%f138, %f12, 0f3F800000;
	mul.f32 	%f139, %f137, %f138;
	fma.rn.f32 	%f26, %f13, %f13, %f139;
	mov.f32 	%f140, 0f3F800000;
	add.rz.f32 	%f141, %f26, %f140;
	mov.b32 	%r84, %f141;
	add.s32 	%r85, %r84, -1061158912;
	and.b32  	%r86, %r85, -8388608;
	mov.b32 	%r2, %f26;
	sub.s32 	%r87, %r2, %r86;
	mov.b32 	%f142, %r87;
	sub.s32 	%r88, 1082130432, %r86;
	mov.b32 	%f143, %r88;
	fma.rn.f32 	%f144, %f143, 0f3E800000, 0fBF800000;
	add.f32 	%f145, %f144, %f142;
	cvt.rn.f32.s32 	%f146, %r86;
	mul.f32 	%f147, %f146, 0f34000000;
	fma.rn.f32 	%f148, %f145, 0fBD39BF78, 0f3DD80012;
	fma.rn.f32 	%f149, %f148, %f145, 0fBE0778E0;
	fma.rn.f32 	%f150, %f149, %f145, 0f3E146475;
	fma.rn.f32 	%f151, %f150, %f145, 0fBE2A68DD;
	fma.rn.f32 	%f152, %f151, %f145, 0f3E4CAF9E;
	fma.rn.f32 	%f153, %f152, %f145, 0fBE800042;
	fma.rn.f32 	%f154, %f153, %f145, 0f3EAAAAE6;
	fma.rn.f32 	%f155, %f154, %f145, 0fBF000000;
	mul.f32 	%f156, %f145, %f155;
	fma.rn.f32 	%f157, %f156, %f145, %f145;
	fma.rn.f32 	%f711, %f147, 0f3F317218, %f157;
	setp.lt.u32 	%p11, %r2, 2139095040;
	@%p11 bra 	$L__BB4_18;
	setp.gt.s32 	%p12, %r2, -1082130432;
	fma.rn.f32 	%f158, %f26, 0f7F800000, 0f7F800000;
	selp.f32 	%f159, %f158, %f711, %p12;
	setp.eq.f32 	%p13, %f26, 0f00000000;
	selp.f32 	%f711, 0f80000000, %f159, %p13;
$L__BB4_18:
	setp.lt.f32 	%p14, %f10, %f11;
	mul.f32 	%f725, %f711, 0f3F000000;
	div.rn.f32 	%f160, %f13, %f12;
	mul.f32 	%f161, %f160, %f160;
	fma.rn.f32 	%f162, %f161, 0f3B33710B, 0fBC807748;
	fma.rn.f32 	%f163, %f162, %f161, 0f3D2CDAB2;
	fma.rn.f32 	%f164, %f163, %f161, 0fBD992D10;
	fma.rn.f32 	%f165, %f164, %f161, 0f3DD9EA6C;
	fma.rn.f32 	%f166, %f165, %f161, 0fBE117CB1;
	fma.rn.f32 	%f167, %f166, %f161, 0f3E4CBCE0;
	fma.rn.f32 	%f168, %f167, %f161, 0fBEAAAA7D;
	mul.f32 	%f169, %f161, %f168;
	fma.rn.f32 	%f170, %f169, %f160, %f160;
	neg.f32 	%f171, %f170;
	fma.rn.f32 	%f172, 0f3F6EE581, 0f3FD774EB, %f171;
	selp.f32 	%f173, %f172, %f170, %p14;
	selp.f32 	%f174, 0f3F6EE581, 0f3FEEE581, %p14;
	selp.f32 	%f175, %f170, %f171, %p14;
	mov.b32 	%r89, %f1;
	fma.rn.f32 	%f176, %f174, 0f3FD774EB, %f175;
	setp.lt.s32 	%p15, %r89, 0;
	selp.f32 	%f177, %f176, %f173, %p15;
	add.f32 	%f178, %f10, %f11;
	setp.eq.f32 	%p16, %f10, %f11;
	selp.f32 	%f179, 0f4016CBE4, 0f3F490FDB, %p15;
	selp.f32 	%f180, %f179, %f177, %p16;
	abs.f32 	%f181, %f178;
	setp.nan.f32 	%p17, %f181, %f181;
	copysign.f32 	%f182, %f134, %f180;
	selp.f32 	%f726, %f178, %f182, %p17;
	bra.uni 	$L__BB4_26;
$L__BB4_19:
	mul.f32 	%f183, %f13, %f13;
	fma.rn.f32 	%f32, %f12, %f12, %f183;
	setp.gtu.f32 	%p18, %f32, 0f3F333333;
	@%p18 bra 	$L__BB4_21;
	setp.lt.f32 	%p19, %f10, %f11;
	setp.lt.f32 	%p20, %f32, 0f00800000;
	mul.f32 	%f184, %f32, 0f4B000000;
	selp.f32 	%f185, %f184, %f32, %p20;
	selp.f32 	%f186, 0fC1B80000, 0f00000000, %p20;
	mov.b32 	%r90, %f185;
	add.s32 	%r91, %r90, -1059760811;
	and.b32  	%r92, %r91, -8388608;
	sub.s32 	%r93, %r90, %r92;
	mov.b32 	%f187, %r93;
	cvt.rn.f32.s32 	%f188, %r92;
	fma.rn.f32 	%f189, %f188, 0f34000000, %f186;
	add.f32 	%f190, %f187, 0fBF800000;
	fma.rn.f32 	%f191, %f190, 0fBE055027, 0f3E1039F6;
	fma.rn.f32 	%f192, %f191, %f190, 0fBDF8CDCC;
	fma.rn.f32 	%f193, %f192, %f190, 0f3E0F2955;
	fma.rn.f32 	%f194, %f193, %f190, 0fBE2AD8B9;
	fma.rn.f32 	%f195, %f194, %f190, 0f3E4CED0B;
	fma.rn.f32 	%f196, %f195, %f190, 0fBE7FFF22;
	fma.rn.f32 	%f197, %f196, %f190, 0f3EAAAA78;
	fma.rn.f32 	%f198, %f197, %f190, 0fBF000000;
	mul.f32 	%f199, %f190, %f198;
	fma.rn.f32 	%f200, %f199, %f190, %f190;
	fma.rn.f32 	%f201, %f189, 0f3F317218, %f200;
	setp.gt.u32 	%p21, %r90, 2139095039;
	fma.rn.f32 	%f202, %f185, 0f7F800000, 0f7F800000;
	selp.f32 	%f203, %f202, %f201, %p21;
	setp.eq.f32 	%p22, %f185, 0f00000000;
	mul.f32 	%f204, %f203, 0f3F000000;
	selp.f32 	%f725, 0fFF800000, %f204, %p22;
	div.rn.f32 	%f205, %f13, %f12;
	mul.f32 	%f206, %f205, %f205;
	fma.rn.f32 	%f207, %f206, 0f3B33710B, 0fBC807748;
	fma.rn.f32 	%f208, %f207, %f206, 0f3D2CDAB2;
	fma.rn.f32 	%f209, %f208, %f206, 0fBD992D10;
	fma.rn.f32 	%f210, %f209, %f206, 0f3DD9EA6C;
	fma.rn.f32 	%f211, %f210, %f206, 0fBE117CB1;
	fma.rn.f32 	%f212, %f211, %f206, 0f3E4CBCE0;
	fma.rn.f32 	%f213, %f212, %f206, 0fBEAAAA7D;
	mul.f32 	%f214, %f206, %f213;
	fma.rn.f32 	%f215, %f214, %f205, %f205;
	neg.f32 	%f216, %f215;
	fma.rn.f32 	%f217, 0f3F6EE581, 0f3FD774EB, %f216;
	selp.f32 	%f218, %f217, %f215, %p19;
	selp.f32 	%f219, 0f3F6EE581, 0f3FEEE581, %p19;
	selp.f32 	%f220, %f215, %f216, %p19;
	mov.b32 	%r94, %f1;
	fma.rn.f32 	%f221, %f219, 0f3FD774EB, %f220;
	setp.lt.s32 	%p23, %r94, 0;
	selp.f32 	%f222, %f221, %f218, %p23;
	add.f32 	%f223, %f10, %f11;
	setp.eq.f32 	%p24, %f10, %f11;
	selp.f32 	%f224, 0f4016CBE4, 0f3F490FDB, %p23;
	selp.f32 	%f225, %f224, %f222, %p24;
	abs.f32 	%f226, %f223;
	setp.nan.f32 	%p25, %f226, %f226;
	copysign.f32 	%f227, %f134, %f225;
	selp.f32 	%f726, %f223, %f227, %p25;
	bra.uni 	$L__BB4_26;
$L__BB4_21:
	mov.b32 	%r95, %f12;
	and.b32  	%r96, %r95, -65536;
	mov.b32 	%f228, %r96;
	sub.f32 	%f229, %f12, %f228;
	mov.b32 	%r97, %f229;
	and.b32  	%r98, %r97, -65536;
	mov.b32 	%f230, %r98;
	sub.f32 	%f231, %f229, %f230;
	mov.b32 	%r99, %f13;
	and.b32  	%r100, %r99, -65536;
	mov.b32 	%f232, %r100;
	sub.f32 	%f233, %f13, %f232;
	mov.b32 	%r101, %f233;
	and.b32  	%r102, %r101, -65536;
	mov.b32 	%f234, %r102;
	sub.f32 	%f235, %f233, %f234;
	mul.f32 	%f723, %f228, %f228;
	mul.f32 	%f722, %f232, %f232;
	add.f32 	%f236, %f228, %f228;
	mul.f32 	%f721, %f236, %f230;
	add.f32 	%f237, %f232, %f232;
	mul.f32 	%f720, %f237, %f234;
	mul.f32 	%f719, %f230, %f230;
	mul.f32 	%f718, %f234, %f234;
	mul.f32 	%f717, %f236, %f231;
	mul.f32 	%f716, %f237, %f235;
	add.f32 	%f238, %f230, %f230;
	mul.f32 	%f715, %f238, %f231;
	add.f32 	%f239, %f234, %f234;
	mul.f32 	%f714, %f239, %f235;
	mul.f32 	%f713, %f231, %f231;
	mul.f32 	%f712, %f235, %f235;
$L__BB4_22:
	setp.geu.f32 	%p26, %f723, %f722;
	selp.f32 	%f240, %f722, %f723, %p26;
	selp.f32 	%f723, %f723, %f722, %p26;
	setp.geu.f32 	%p27, %f240, %f721;
	selp.f32 	%f242, %f721, %f240, %p27;
	selp.f32 	%f722, %f240, %f721, %p27;
	and.pred  	%p28, %p27, %p26;
	setp.geu.f32 	%p29, %f242, %f720;
	selp.f32 	%f243, %f720, %f242, %p29;
	selp.f32 	%f721, %f242, %f720, %p29;
	setp.geu.f32 	%p30, %f243, %f719;
	selp.f32 	%f244, %f719, %f243, %p30;
	selp.f32 	%f720, %f243, %f719, %p30;
	and.pred  	%p31, %p29, %p30;
	setp.geu.f32 	%p33, %f244, %f718;
	selp.f32 	%f245, %f718, %f244, %p33;
	selp.f32 	%f719, %f244, %f718, %p33;
	setp.geu.f32 	%p34, %f245, %f717;
	selp.f32 	%f246, %f717, %f245, %p34;
	selp.f32 	%f718, %f245, %f717, %p34;
	and.pred  	%p35, %p33, %p34;
	setp.geu.f32 	%p36, %f246, %f716;
	selp.f32 	%f247, %f716, %f246, %p36;
	selp.f32 	%f717, %f246, %f716, %p36;
	and.pred  	%p37, %p35, %p36;
	setp.geu.f32 	%p38, %f247, %f715;
	selp.f32 	%f248, %f715, %f247, %p38;
	selp.f32 	%f716, %f247, %f715, %p38;
	and.pred  	%p39, %p37, %p38;
	setp.geu.f32 	%p40, %f248, %f714;
	selp.f32 	%f249, %f714, %f248, %p40;
	selp.f32 	%f715, %f248, %f714, %p40;
	and.pred  	%p41, %p39, %p40;
	setp.geu.f32 	%p42, %f249, %f713;
	selp.f32 	%f250, %f713, %f249, %p42;
	selp.f32 	%f714, %f249, %f713, %p42;
	and.pred  	%p43, %p41, %p42;
	setp.geu.f32 	%p44, %f250, %f712;
	selp.f32 	%f69, %f712, %f250, %p44;
	selp.f32 	%f713, %f250, %f712, %p44;
	and.pred  	%p45, %p43, %p44;
	and.pred  	%p46, %p45, %p31;
	and.pred  	%p47, %p46, %p28;
	not.pred 	%p48, %p47;
	mov.f32 	%f712, %f69;
	@%p48 bra 	$L__BB4_22;
	add.f32 	%f251, %f723, 0fBF800000;
	add.f32 	%f252, %f251, %f722;
	add.f32 	%f253, %f252, %f721;
	add.f32 	%f254, %f253, %f720;
	add.f32 	%f255, %f254, %f719;
	add.f32 	%f256, %f255, %f718;
	add.f32 	%f257, %f256, %f717;
	add.f32 	%f258, %f257, %f716;
	add.f32 	%f259, %f258, %f715;
	add.f32 	%f260, %f259, %f714;
	add.f32 	%f261, %f260, %f713;
	add.f32 	%f71, %f261, %f69;
	mov.f32 	%f262, 0f3F800000;
	add.rz.f32 	%f263, %f71, %f262;
	mov.b32 	%r103, %f263;
	add.s32 	%r104, %r103, -1061158912;
	and.b32  	%r105, %r104, -8388608;
	mov.b32 	%r3, %f71;
	sub.s32 	%r106, %r3, %r105;
	mov.b32 	%f264, %r106;
	sub.s32 	%r107, 1082130432, %r105;
	mov.b32 	%f265, %r107;
	fma.rn.f32 	%f266, %f265, 0f3E800000, 0fBF800000;
	add.f32 	%f267, %f266, %f264;
	cvt.rn.f32.s32 	%f268, %r105;
	mul.f32 	%f269, %f268, 0f34000000;
	fma.rn.f32 	%f270, %f267, 0fBD39BF78, 0f3DD80012;
	fma.rn.f32 	%f271, %f270, %f267, 0fBE0778E0;
	fma.rn.f32 	%f272, %f271, %f267, 0f3E146475;
	fma.rn.f32 	%f273, %f272, %f267, 0fBE2A68DD;
	fma.rn.f32 	%f274, %f273, %f267, 0f3E4CAF9E;
	fma.rn.f32 	%f275, %f274, %f267, 0fBE800042;
	fma.rn.f32 	%f276, %f275, %f267, 0f3EAAAAE6;
	fma.rn.f32 	%f277, %f276, %f267, 0fBF000000;
	mul.f32 	%f278, %f267, %f277;
	fma.rn.f32 	%f279, %f278, %f267, %f267;
	fma.rn.f32 	%f724, %f269, 0f3F317218, %f279;
	setp.lt.u32 	%p49, %r3, 2139095040;
	@%p49 bra 	$L__BB4_25;
	setp.gt.s32 	%p50, %r3, -1082130432;
	fma.rn.f32 	%f280, %f71, 0f7F800000, 0f7F800000;
	selp.f32 	%f281, %f280, %f724, %p50;
	setp.eq.f32 	%p51, %f71, 0f00000000;
	selp.f32 	%f724, 0f80000000, %f281, %p51;
$L__BB4_25:
	setp.lt.f32 	%p52, %f10, %f11;
	mul.f32 	%f725, %f724, 0f3F000000;
	div.rn.f32 	%f282, %f13, %f12;
	mul.f32 	%f283, %f282, %f282;
	fma.rn.f32 	%f284, %f283, 0f3B33710B, 0fBC807748;
	fma.rn.f32 	%f285, %f284, %f283, 0f3D2CDAB2;
	fma.rn.f32 	%f286, %f285, %f283, 0fBD992D10;
	fma.rn.f32 	%f287, %f286, %f283, 0f3DD9EA6C;
	fma.rn.f32 	%f288, %f287, %f283, 0fBE117CB1;
	fma.rn.f32 	%f289, %f288, %f283, 0f3E4CBCE0;
	fma.rn.f32 	%f290, %f289, %f283, 0fBEAAAA7D;
	mul.f32 	%f291, %f283, %f290;
	fma.rn.f32 	%f292, %f291, %f282, %f282;
	neg.f32 	%f293, %f292;
	fma.rn.f32 	%f294, 0f3F6EE581, 0f3FD774EB, %f293;
	selp.f32 	%f295, %f294, %f292, %p52;
	selp.f32 	%f296, 0f3F6EE581, 0f3FEEE581, %p52;
	selp.f32 	%f297, %f292, %f293, %p52;
	mov.b32 	%r108, %f1;
	fma.rn.f32 	%f298, %f296, 0f3FD774EB, %f297;
	setp.lt.s32 	%p53, %r108, 0;
	selp.f32 	%f299, %f298, %f295, %p53;
	add.f32 	%f300, %f10, %f11;
	setp.eq.f32 	%p54, %f10, %f11;
	selp.f32 	%f301, 0f4016CBE4, 0f3F490FDB, %p53;
	selp.f32 	%f302, %f301, %f299, %p54;
	abs.f32 	%f303, %f300;
	setp.nan.f32 	%p55, %f303, %f303;
	copysign.f32 	%f304, %f134, %f302;
	selp.f32 	%f726, %f300, %f304, %p55;
$L__BB4_26:
	mul.f32 	%f546, %f1, %f725;
	mul.f32 	%f547, %f134, %f726;
	sub.f32 	%f79, %f546, %f547;
	mul.f32 	%f548, %f1, %f726;
	fma.rn.f32 	%f734, %f134, %f725, %f548;
	mov.b32 	%r4, %f734;
	and.b32  	%r5, %r4, 2147483647;
	setp.ne.s32 	%p99, %r5, 0;
	@%p99 bra 	$L__BB4_28;
	fma.rn.f32 	%f684, %f79, 0f3BBB989D, 0f3F000000;
	cvt.sat.f32.f32 	%f685, %f684;
	mov.f32 	%f686, 0f4B400001;
	mov.f32 	%f687, 0f437C0000;
	fma.rm.f32 	%f688, %f685, %f687, %f686;
	add.f32 	%f689, %f688, 0fCB40007F;
	neg.f32 	%f690, %f689;
	fma.rn.f32 	%f691, %f79, 0f3FB8AA3B, %f690;
	fma.rn.f32 	%f692, %f79, 0f32A57060, %f691;
	mov.b32 	%r289, %f688;
	shl.b32 	%r290, %r289, 23;
	mov.b32 	%f693, %r290;
	ex2.approx.ftz.f32 	%f694, %f692;
	mul.f32 	%f733, %f694, %f693;
	bra.uni 	$L__BB4_85;
$L__BB4_28:
	mov.b32 	%r6, %f79;
	and.b32  	%r7, %r6, 2147483647;
	setp.ne.s32 	%p100, %r7, 0;
	@%p100 bra 	$L__BB4_46;
	mul.f32 	%f650, %f734, 0f3F22F983;
	cvt.rni.s32.f32 	%r305, %f650;
	cvt.rn.f32.s32 	%f651, %r305;
	fma.rn.f32 	%f652, %f651, 0fBFC90FDA, %f734;
	fma.rn.f32 	%f653, %f651, 0fB3A22168, %f652;
	fma.rn.f32 	%f728, %f651, 0fA7C234C5, %f653;
	abs.f32 	%f83, %f734;
	setp.ltu.f32 	%p137, %f83, 0f47CE4780;
	mov.u32 	%r301, %r305;
	mov.f32 	%f727, %f728;
	@%p137 bra 	$L__BB4_37;
	setp.neu.f32 	%p138, %f83, 0f7F800000;
	@%p138 bra 	$L__BB4_32;
	mov.f32 	%f656, 0f00000000;
	mul.rn.f32 	%f727, %f734, %f656;
	mov.b32 	%r301, 0;
	bra.uni 	$L__BB4_37;
$L__BB4_32:
	shl.b32 	%r247, %r4, 8;
	or.b32  	%r9, %r247, -2147483648;
	mov.b64 	%rd97, 0;
	mov.b32 	%r298, 0;
	mov.u64 	%rd95, __cudart_i2opi_f;
	mov.u64 	%rd96, %rd1;
$L__BB4_33:
	.pragma "nounroll";
	ld.global.nc.u32 	%r248, [%rd95];
	mad.wide.u32 	%rd80, %r248, %r9, %rd97;
	shr.u64 	%rd97, %rd80, 32;
	st.local.u32 	[%rd96], %rd80;
	add.s32 	%r298, %r298, 1;
	add.s64 	%rd96, %rd96, 4;
	add.s64 	%rd95, %rd95, 4;
	setp.ne.s32 	%p139, %r298, 6;
	@%p139 bra 	$L__BB4_33;
	shr.u32 	%r249, %r4, 23;
	st.local.u32 	[%rd1+24], %rd97;
	and.b32  	%r12, %r249, 31;
	and.b32  	%r250, %r249, 224;
	add.s32 	%r251, %r250, -128;
	shr.u32 	%r252, %r251, 5;
	mul.wide.u32 	%rd81, %r252, 4;
	sub.s64 	%rd8, %rd1, %rd81;
	ld.local.u32 	%r299, [%rd8+24];
	ld.local.u32 	%r300, [%rd8+20];
	setp.eq.s32 	%p140, %r12, 0;
	@%p140 bra 	$L__BB4_36;
	shf.l.wrap.b32 	%r299, %r300, %r299, %r12;
	ld.local.u32 	%r253, [%rd8+16];
	shf.l.wrap.b32 	%r300, %r253, %r300, %r12;
$L__BB4_36:
	shr.u32 	%r254, %r299, 30;
	shf.l.wrap.b32 	%r255, %r300, %r299, 2;
	shl.b32 	%r256, %r300, 2;
	shr.u32 	%r257, %r255, 31;
	add.s32 	%r258, %r257, %r254;
	neg.s32 	%r259, %r258;
	setp.lt.s32 	%p141, %r4, 0;
	selp.b32 	%r301, %r259, %r258, %p141;
	xor.b32  	%r260, %r255, %r4;
	shr.s32 	%r261, %r255, 31;
	xor.b32  	%r262, %r261, %r255;
	xor.b32  	%r263, %r261, %r256;
	cvt.u64.u32 	%rd82, %r262;
	shl.b64 	%rd83, %rd82, 32;
	cvt.u64.u32 	%rd84, %r263;
	or.b64  	%rd85, %rd83, %rd84;
	cvt.rn.f64.s64 	%fd9, %rd85;
	mul.f64 	%fd10, %fd9, 0d3BF921FB54442D19;
	cvt.rn.f32.f64 	%f654, %fd10;
	neg.f32 	%f655, %f654;
	setp.lt.s32 	%p142, %r260, 0;
	selp.f32 	%f727, %f655, %f654, %p142;
$L__BB4_37:
	setp.ltu.f32 	%p143, %f83, 0f47CE4780;
	add.s32 	%r265, %r301, 1;
	mul.rn.f32 	%f657, %f727, %f727;
	and.b32  	%r266, %r301, 1;
	setp.eq.b32 	%p144, %r266, 1;
	selp.f32 	%f658, %f727, 0f3F800000, %p144;
	fma.rn.f32 	%f659, %f657, %f658, 0f00000000;
	fma.rn.f32 	%f660, %f657, 0f37CBAC00, 0fBAB607ED;
	selp.f32 	%f661, 0fB94D4153, %f660, %p144;
	selp.f32 	%f662, 0f3C0885E4, 0f3D2AAABB, %p144;
	fma.rn.f32 	%f663, %f661, %f657, %f662;
	selp.f32 	%f664, 0fBE2AAAA8, 0fBEFFFFFF, %p144;
	fma.rn.f32 	%f665, %f663, %f657, %f664;
	fma.rn.f32 	%f666, %f665, %f659, %f658;
	and.b32  	%r267, %r265, 2;
	setp.eq.s32 	%p145, %r267, 0;
	mov.f32 	%f667, 0f00000000;
	sub.f32 	%f668, %f667, %f666;
	selp.f32 	%f733, %f666, %f668, %p145;
	@%p143 bra 	$L__BB4_45;
	setp.neu.f32 	%p146, %f83, 0f7F800000;
	@%p146 bra 	$L__BB4_40;
	mov.f32 	%f671, 0f00000000;
	mul.rn.f32 	%f728, %f734, %f671;
	mov.b32 	%r305, 0;
	bra.uni 	$L__BB4_45;
$L__BB4_40:
	shl.b32 	%r269, %r4, 8;
	or.b32  	%r21, %r269, -2147483648;
	mov.b64 	%rd100, 0;
	mov.b32 	%r302, 0;
	mov.u64 	%rd98, __cudart_i2opi_f;
	mov.u64 	%rd99, %rd1;
$L__BB4_41:
	.pragma "nounroll";
	ld.global.nc.u32 	%r270, [%rd98];
	mad.wide.u32 	%rd88, %r270, %r21, %rd100;
	shr.u64 	%rd100, %rd88, 32;
	st.local.u32 	[%rd99], %rd88;
	add.s32 	%r302, %r302, 1;
	add.s64 	%rd99, %rd99, 4;
	add.s64 	%rd98, %rd98, 4;
	setp.ne.s32 	%p147, %r302, 6;
	@%p147 bra 	$L__BB4_41;
	shr.u32 	%r271, %r4, 23;
	st.local.u32 	[%rd1+24], %rd100;
	and.b32  	%r24, %r271, 31;
	and.b32  	%r272, %r271, 224;
	add.s32 	%r273, %r272, -128;
	shr.u32 	%r274, %r273, 5;
	mul.wide.u32 	%rd89, %r274, 4;
	sub.s64 	%rd15, %rd1, %rd89;
	ld.local.u32 	%r303, [%rd15+24];
	ld.local.u32 	%r304, [%rd15+20];
	setp.eq.s32 	%p148, %r24, 0;
	@%p148 bra 	$L__BB4_44;
	shf.l.wrap.b32 	%r303, %r304, %r303, %r24;
	ld.local.u32 	%r275, [%rd15+16];
	shf.l.wrap.b32 	%r304, %r275, %r304, %r24;
$L__BB4_44:
	shr.u32 	%r276, %r303, 30;
	shf.l.wrap.b32 	%r277, %r304, %r303, 2;
	shl.b32 	%r278, %r304, 2;
	shr.u32 	%r279, %r277, 31;
	add.s32 	%r280, %r279, %r276;
	neg.s32 	%r281, %r280;
	setp.lt.s32 	%p149, %r4, 0;
	selp.b32 	%r305, %r281, %r280, %p149;
	xor.b32  	%r282, %r277, %r4;
	shr.s32 	%r283, %r277, 31;
	xor.b32  	%r284, %r283, %r277;
	xor.b32  	%r285, %r283, %r278;
	cvt.u64.u32 	%rd90, %r284;
	shl.b64 	%rd91, %rd90, 32;
	cvt.u64.u32 	%rd92, %r285;
	or.b64  	%rd93, %rd91, %rd92;
	cvt.rn.f64.s64 	%fd11, %rd93;
	mul.f64 	%fd12, %fd11, 0d3BF921FB54442D19;
	cvt.rn.f32.f64 	%f669, %fd12;
	neg.f32 	%f670, %f669;
	setp.lt.s32 	%p150, %r282, 0;
	selp.f32 	%f728, %f670, %f669, %p150;
$L__BB4_45:
	mul.rn.f32 	%f672, %f728, %f728;
	and.b32  	%r287, %r305, 1;
	setp.eq.b32 	%p151, %r287, 1;
	selp.f32 	%f673, 0f3F800000, %f728, %p151;
	fma.rn.f32 	%f674, %f672, %f673, 0f00000000;
	fma.rn.f32 	%f675, %f672, 0f37CBAC00, 0fBAB607ED;
	selp.f32 	%f676, %f675, 0fB94D4153, %p151;
	selp.f32 	%f677, 0f3D2AAABB, 0f3C0885E4, %p151;
	fma.rn.f32 	%f678, %f676, %f672, %f677;
	selp.f32 	%f679, 0fBEFFFFFF, 0fBE2AAAA8, %p151;
	fma.rn.f32 	%f680, %f678, %f672, %f679;
	fma.rn.f32 	%f681, %f680, %f674, %f673;
	and.b32  	%r288, %r305, 2;
	setp.eq.s32 	%p152, %r288, 0;
	mov.f32 	%f682, 0f00000000;
	sub.f32 	%f683, %f682, %f681;
	selp.f32 	%f734, %f681, %f683, %p152;
	bra.uni 	$L__BB4_85;
$L__BB4_46:
	setp.lt.u32 	%p101, %r5, 2139095040;
	@%p101 bra 	$L__BB4_50;
	setp.eq.s32 	%p135, %r7, 2139095040;
	@%p135 bra 	$L__BB4_49;
	sub.f32 	%f733, %f734, %f734;
	mov.f32 	%f734, %f733;
	bra.uni 	$L__BB4_85;
$L__BB4_49:
	setp.gt.s32 	%p136, %r6, -1;
	sub.f32 	%f649, %f734, %f734;
	selp.f32 	%f733, %f79, 0f00000000, %p136;
	selp.f32 	%f734, %f649, 0f00000000, %p136;
	bra.uni 	$L__BB4_85;
$L__BB4_50:
	add.s32 	%r145, %r6, -1118925336;
	setp.gt.u32 	%p102, %r145, 9342556;
	@%p102 bra 	$L__BB4_68;
	add.f32 	%f596, %f79, 0fC322E3BC;
	fma.rn.f32 	%f597, %f596, 0f3BBB989D, 0f3F000000;
	cvt.sat.f32.f32 	%f598, %f597;
	mov.f32 	%f599, 0f4B400001;
	mov.f32 	%f600, 0f437C0000;
	fma.rm.f32 	%f601, %f598, %f600, %f599;
	add.f32 	%f602, %f601, 0fCB40007F;
	neg.f32 	%f603, %f602;
	fma.rn.f32 	%f604, %f596, 0f3FB8AA3B, %f603;
	fma.rn.f32 	%f605, %f596, 0f32A57060, %f604;
	mov.b32 	%r191, %f601;
	shl.b32 	%r192, %r191, 23;
	mov.b32 	%f606, %r192;
	ex2.approx.ftz.f32 	%f607, %f605;
	mul.f32 	%f608, %f607, %f606;
	mov.b32 	%r193, %f608;
	shr.u32 	%r194, %r193, 23;
	add.s32 	%r195, %r194, -19;
	and.b32  	%r196, %r193, 8388607;
	or.b32  	%r197, %r196, 2130706432;
	mov.b32 	%f95, %r197;
	cvt.u16.u32 	%rs1, %r195;
	shr.u16 	%rs2, %rs1, 15;
	add.s16 	%rs3, %rs1, %rs2;
	shr.s16 	%rs4, %rs3, 1;
	cvt.s32.s16 	%r198, %rs4;
	shl.b32 	%r199, %r198, 23;
	add.s32 	%r200, %r199, 1065353216;
	mov.b32 	%f96, %r200;
	sub.s32 	%r201, %r195, %r198;
	shl.b32 	%r202, %r201, 23;
	add.s32 	%r33, %r202, 1065353216;
	mul.f32 	%f609, %f734, 0f3F22F983;
	cvt.rni.s32.f32 	%r313, %f609;
	cvt.rn.f32.s32 	%f610, %r313;
	fma.rn.f32 	%f611, %f610, 0fBFC90FDA, %f734;
	fma.rn.f32 	%f612, %f610, 0fB3A22168, %f611;
	fma.rn.f32 	%f730, %f610, 0fA7C234C5, %f612;
	abs.f32 	%f98, %f734;
	setp.ltu.f32 	%p119, %f98, 0f47CE4780;
	mov.u32 	%r309, %r313;
	mov.f32 	%f729, %f730;
	@%p119 bra 	$L__BB4_59;
	setp.neu.f32 	%p120, %f98, 0f7F800000;
	@%p120 bra 	$L__BB4_54;
	mov.f32 	%f615, 0f00000000;
	mul.rn.f32 	%f729, %f734, %f615;
	mov.b32 	%r309, 0;
	bra.uni 	$L__BB4_59;
$L__BB4_54:
	shl.b32 	%r204, %r4, 8;
	or.b32  	%r35, %r204, -2147483648;
	mov.b64 	%rd103, 0;
	mov.b32 	%r306, 0;
	mov.u64 	%rd101, __cudart_i2opi_f;
	mov.u64 	%rd102, %rd1;
$L__BB4_55:
	.pragma "nounroll";
	ld.global.nc.u32 	%r205, [%rd101];
	mad.wide.u32 	%rd64, %r205, %r35, %rd103;
	shr.u64 	%rd103, %rd64, 32;
	st.local.u32 	[%rd102], %rd64;
	add.s32 	%r306, %r306, 1;
	add.s64 	%rd102, %rd102, 4;
	add.s64 	%rd101, %rd101, 4;
	setp.ne.s32 	%p121, %r306, 6;
	@%p121 bra 	$L__BB4_55;
	shr.u32 	%r206, %r4, 23;
	st.local.u32 	[%rd1+24], %rd103;
	and.b32  	%r38, %r206, 31;
	and.b32  	%r207, %r206, 224;
	add.s32 	%r208, %r207, -128;
	shr.u32 	%r209, %r208, 5;
	mul.wide.u32 	%rd65, %r209, 4;
	sub.s64 	%rd22, %rd1, %rd65;
	ld.local.u32 	%r307, [%rd22+24];
	ld.local.u32 	%r308, [%rd22+20];
	setp.eq.s32 	%p122, %r38, 0;
	@%p122 bra 	$L__BB4_58;
	shf.l.wrap.b32 	%r307, %r308, %r307, %r38;
	ld.local.u32 	%r210, [%rd22+16];
	shf.l.wrap.b32 	%r308, %r210, %r308, %r38;
$L__BB4_58:
	shr.u32 	%r211, %r307, 30;
	shf.l.wrap.b32 	%r212, %r308, %r307, 2;
	shl.b32 	%r213, %r308, 2;
	shr.u32 	%r214, %r212, 31;
	add.s32 	%r215, %r214, %r211;
	neg.s32 	%r216, %r215;
	setp.lt.s32 	%p123, %r4, 0;
	selp.b32 	%r309, %r216, %r215, %p123;
	xor.b32  	%r217, %r212, %r4;
	shr.s32 	%r218, %r212, 31;
	xor.b32  	%r219, %r218, %r212;
	xor.b32  	%r220, %r218, %r213;
	cvt.u64.u32 	%rd66, %r219;
	shl.b64 	%rd67, %rd66, 32;
	cvt.u64.u32 	%rd68, %r220;
	or.b64  	%rd69, %rd67, %rd68;
	cvt.rn.f64.s64 	%fd5, %rd69;
	mul.f64 	%fd6, %fd5, 0d3BF921FB54442D19;
	cvt.rn.f32.f64 	%f613, %fd6;
	neg.f32 	%f614, %f613;
	setp.lt.s32 	%p124, %r217, 0;
	selp.f32 	%f729, %f614, %f613, %p124;
$L__BB4_59:
	setp.ltu.f32 	%p125, %f98, 0f47CE4780;
	add.s32 	%r222, %r309, 1;
	mul.rn.f32 	%f616, %f729, %f729;
	and.b32  	%r223, %r309, 1;
	setp.eq.b32 	%p126, %r223, 1;
	selp.f32 	%f617, %f729, 0f3F800000, %p126;
	fma.rn.f32 	%f618, %f616, %f617, 0f00000000;
	fma.rn.f32 	%f619, %f616, 0f37CBAC00, 0fBAB607ED;
	selp.f32 	%f620, 0fB94D4153, %f619, %p126;
	selp.f32 	%f621, 0f3C0885E4, 0f3D2AAABB, %p126;
	fma.rn.f32 	%f622, %f620, %f616, %f621;
	selp.f32 	%f623, 0fBE2AAAA8, 0fBEFFFFFF, %p126;
	fma.rn.f32 	%f624, %f622, %f616, %f623;
	fma.rn.f32 	%f625, %f624, %f618, %f617;
	and.b32  	%r224, %r222, 2;
	setp.eq.s32 	%p127, %r224, 0;
	mov.f32 	%f626, 0f00000000;
	sub.f32 	%f627, %f626, %f625;
	selp.f32 	%f628, %f625, %f627, %p127;
	mul.f32 	%f629, %f628, %f95;
	mul.f32 	%f102, %f629, %f96;
	@%p125 bra 	$L__BB4_67;
	setp.neu.f32 	%p128, %f98, 0f7F800000;
	@%p128 bra 	$L__BB4_62;
	mov.f32 	%f632, 0f00000000;
	mul.rn.f32 	%f730, %f734, %f632;
	mov.b32 	%r313, 0;
	bra.uni 	$L__BB4_67;
$L__BB4_62:
	shl.b32 	%r226, %r4, 8;
	or.b32  	%r47, %r226, -2147483648;
	mov.b64 	%rd106, 0;
	mov.b32 	%r310, 0;
	mov.u64 	%rd104, __cudart_i2opi_f;
	mov.u64 	%rd105, %rd1;
$L__BB4_63:
	.pragma "nounroll";
	ld.global.nc.u32 	%r227, [%rd104];
	mad.wide.u32 	%rd72, %r227, %r47, %rd106;
	shr.u64 	%rd106, %rd72, 32;
	st.local.u32 	[%rd105], %rd72;
	add.s32 	%r310, %r310, 1;
	add.s64 	%rd105, %rd105, 4;
	add.s64 	%rd104, %rd104, 4;
	setp.ne.s32 	%p129, %r310, 6;
	@%p129 bra 	$L__BB4_63;
	shr.u32 	%r228, %r4, 23;
	st.local.u32 	[%rd1+24], %rd106;
	and.b32  	%r50, %r228, 31;
	and.b32  	%r229, %r228, 224;
	add.s32 	%r230, %r229, -128;
	shr.u32 	%r231, %r230, 5;
	mul.wide.u32 	%rd73, %r231, 4;
	sub.s64 	%rd29, %rd1, %rd73;
	ld.local.u32 	%r311, [%rd29+24];
	ld.local.u32 	%r312, [%rd29+20];
	setp.eq.s32 	%p130, %r50, 0;
	@%p130 bra 	$L__BB4_66;
	shf.l.wrap.b32 	%r311, %r312, %r311, %r50;
	ld.local.u32 	%r232, [%rd29+16];
	shf.l.wrap.b32 	%r312, %r232, %r312, %r50;
$L__BB4_66:
	shr.u32 	%r233, %r311, 30;
	shf.l.wrap.b32 	%r234, %r312, %r311, 2;
	shl.b32 	%r235, %r312, 2;
	shr.u32 	%r236, %r234, 31;
	add.s32 	%r237, %r236, %r233;
	neg.s32 	%r238, %r237;
	setp.lt.s32 	%p131, %r4, 0;
	selp.b32 	%r313, %r238, %r237, %p131;
	xor.b32  	%r239, %r234, %r4;
	shr.s32 	%r240, %r234, 31;
	xor.b32  	%r241, %r240, %r234;
	xor.b32  	%r242, %r240, %r235;
	cvt.u64.u32 	%rd74, %r241;
	shl.b64 	%rd75, %rd74, 32;
	cvt.u64.u32 	%rd76, %r242;
	or.b64  	%rd77, %rd75, %rd76;
	cvt.rn.f64.s64 	%fd7, %rd77;
	mul.f64 	%fd8, %fd7, 0d3BF921FB54442D19;
	cvt.rn.f32.f64 	%f630, %fd8;
	neg.f32 	%f631, %f630;
	setp.lt.s32 	%p132, %r239, 0;
	selp.f32 	%f730, %f631, %f630, %p132;
$L__BB4_67:
	mov.b32 	%f633, %r33;
	mul.rn.f32 	%f634, %f730, %f730;
	and.b32  	%r244, %r313, 1;
	setp.eq.b32 	%p133, %r244, 1;
	selp.f32 	%f635, 0f3F800000, %f730, %p133;
	fma.rn.f32 	%f636, %f634, %f635, 0f00000000;
	fma.rn.f32 	%f637, %f634, 0f37CBAC00, 0fBAB607ED;
	selp.f32 	%f638, %f637, 0fB94D4153, %p133;
	selp.f32 	%f639, 0f3D2AAABB, 0f3C0885E4, %p133;
	fma.rn.f32 	%f640, %f638, %f634, %f639;
	selp.f32 	%f641, 0fBEFFFFFF, 0fBE2AAAA8, %p133;
	fma.rn.f32 	%f642, %f640, %f634, %f641;
	fma.rn.f32 	%f643, %f642, %f636, %f635;
	and.b32  	%r245, %r313, 2;
	setp.eq.s32 	%p134, %r245, 0;
	mov.f32 	%f644, 0f00000000;
	sub.f32 	%f645, %f644, %f643;
	selp.f32 	%f646, %f643, %f645, %p134;
	mul.f32 	%f647, %f646, %f95;
	mul.f32 	%f648, %f647, %f96;
	mul.f32 	%f734, %f648, %f633;
	mul.f32 	%f733, %f102, %f633;
	bra.uni 	$L__BB4_85;
$L__BB4_68:
	mul.f32 	%f549, %f734, 0f3F22F983;
	cvt.rni.s32.f32 	%r321, %f549;
	cvt.rn.f32.s32 	%f550, %r321;
	fma.rn.f32 	%f551, %f550, 0fBFC90FDA, %f734;
	fma.rn.f32 	%f552, %f550, 0fB3A22168, %f551;
	fma.rn.f32 	%f732, %f550, 0fA7C234C5, %f552;
	abs.f32 	%f109, %f734;
	setp.ltu.f32 	%p103, %f109, 0f47CE4780;
	mov.u32 	%r317, %r321;
	mov.f32 	%f731, %f732;
	@%p103 bra 	$L__BB4_76;
	setp.neu.f32 	%p104, %f109, 0f7F800000;
	@%p104 bra 	$L__BB4_71;
	mov.f32 	%f555, 0f00000000;
	mul.rn.f32 	%f731, %f734, %f555;
	mov.b32 	%r317, 0;
	bra.uni 	$L__BB4_76;
$L__BB4_71:
	shl.b32 	%r147, %r4, 8;
	or.b32  	%r60, %r147, -2147483648;
	mov.b64 	%rd109, 0;
	mov.b32 	%r314, 0;
	mov.u64 	%rd107, __cudart_i2opi_f;
	mov.u64 	%rd108, %rd1;
$L__BB4_72:
	.pragma "nounroll";
	ld.global.nc.u32 	%r148, [%rd107];
	mad.wide.u32 	%rd48, %r148, %r60, %rd109;
	shr.u64 	%rd109, %rd48, 32;
	st.local.u32 	[%rd108], %rd48;
	add.s32 	%r314, %r314, 1;
	add.s64 	%rd108, %rd108, 4;
	add.s64 	%rd107, %rd107, 4;
	setp.ne.s32 	%p105, %r314, 6;
	@%p105 bra 	$L__BB4_72;
	shr.u32 	%r149, %r4, 23;
	st.local.u32 	[%rd1+24], %rd109;
	and.b32  	%r63, %r149, 31;
	and.b32  	%r150, %r149, 224;
	add.s32 	%r151, %r150, -128;
	shr.u32 	%r152, %r151, 5;
	mul.wide.u32 	%rd49, %r152, 4;
	sub.s64 	%rd36, %rd1, %rd49;
	ld.local.u32 	%r315, [%rd36+24];
	ld.local.u32 	%r316, [%rd36+20];
	setp.eq.s32 	%p106, %r63, 0;
	@%p106 bra 	$L__BB4_75;
	shf.l.wrap.b32 	%r315, %r316, %r315, %r63;
	ld.local.u32 	%r153, [%rd36+16];
	shf.l.wrap.b32 	%r316, %r153, %r316, %r63;
$L__BB4_75:
	shr.u32 	%r154, %r315, 30;
	shf.l.wrap.b32 	%r155, %r316, %r315, 2;
	shl.b32 	%r156, %r316, 2;
	shr.u32 	%r157, %r155, 31;
	add.s32 	%r158, %r157, %r154;
	neg.s32 	%r159, %r158;
	setp.lt.s32 	%p107, %r4, 0;
	selp.b32 	%r317, %r159, %r158, %p107;
	xor.b32  	%r160, %r155, %r4;
	shr.s32 	%r161, %r155, 31;
	xor.b32  	%r162, %r161, %r155;
	xor.b32  	%r163, %r161, %r156;
	cvt.u64.u32 	%rd50, %r162;
	shl.b64 	%rd51, %rd50, 32;
	cvt.u64.u32 	%rd52, %r163;
	or.b64  	%rd53, %rd51, %rd52;
	cvt.rn.f64.s64 	%fd1, %rd53;
	mul.f64 	%fd2, %fd1, 0d3BF921FB54442D19;
	cvt.rn.f32.f64 	%f553, %fd2;
	neg.f32 	%f554, %f553;
	setp.lt.s32 	%p108, %r160, 0;
	selp.f32 	%f731, %f554, %f553, %p108;
$L__BB4_76:
	setp.ltu.f32 	%p109, %f109, 0f47CE4780;
	add.s32 	%r165, %r317, 1;
	mul.rn.f32 	%f556, %f731, %f731;
	and.b32  	%r166, %r317, 1;
	setp.eq.b32 	%p110, %r166, 1;
	selp.f32 	%f557, %f731, 0f3F800000, %p110;
	fma.rn.f32 	%f558, %f556, %f557, 0f00000000;
	fma.rn.f32 	%f559, %f556, 0f37CBAC00, 0fBAB607ED;
	selp.f32 	%f560, 0fB94D4153, %f559, %p110;
	selp.f32 	%f561, 0f3C0885E4, 0f3D2AAABB, %p110;
	fma.rn.f32 	%f562, %f560, %f556, %f561;
	selp.f32 	%f563, 0fBE2AAAA8, 0fBEFFFFFF, %p110;
	fma.rn.f32 	%f564, %f562, %f556, %f563;
	fma.rn.f32 	%f565, %f564, %f558, %f557;
	and.b32  	%r167, %r165, 2;
	setp.eq.s32 	%p111, %r167, 0;
	mov.f32 	%f566, 0f00000000;
	sub.f32 	%f567, %f566, %f565;
	selp.f32 	%f113, %f565, %f567, %p111;
	@%p109 bra 	$L__BB4_84;
	setp.neu.f32 	%p112, %f109, 0f7F800000;
	@%p112 bra 	$L__BB4_79;
	mov.f32 	%f570, 0f00000000;
	mul.rn.f32 	%f732, %f734, %f570;
	mov.b32 	%r321, 0;
	bra.uni 	$L__BB4_84;
$L__BB4_79:
	shl.b32 	%r169, %r4, 8;
	or.b32  	%r72, %r169, -2147483648;
	mov.b64 	%rd112, 0;
	mov.b32 	%r318, 0;
	mov.u64 	%rd110, __cudart_i2opi_f;
	mov.u64 	%rd111, %rd1;
$L__BB4_80:
	.pragma "nounroll";
	ld.global.nc.u32 	%r170, [%rd110];
	mad.wide.u32 	%rd56, %r170, %r72, %rd112;
	shr.u64 	%rd112, %rd56, 32;
	st.local.u32 	[%rd111], %rd56;
	add.s32 	%r318, %r318, 1;
	add.s64 	%rd111, %rd111, 4;
	add.s64 	%rd110, %rd110, 4;
	setp.ne.s32 	%p113, %r318, 6;
	@%p113 bra 	$L__BB4_80;
	shr.u32 	%r171, %r4, 23;
	st.local.u32 	[%rd1+24], %rd112;
	and.b32  	%r75, %r171, 31;
	and.b32  	%r172, %r171, 224;
	add.s32 	%r173, %r172, -128;
	shr.u32 	%r174, %r173, 5;
	mul.wide.u32 	%rd57, %r174, 4;
	sub.s64 	%rd43, %rd1, %rd57;
	ld.local.u32 	%r319, [%rd43+24];
	ld.local.u32 	%r320, [%rd43+20];
	setp.eq.s32 	%p114, %r75, 0;
	@%p114 bra 	$L__BB4_83;
	shf.l.wrap.b32 	%r319, %r320, %r319, %r75;
	ld.local.u32 	%r175, [%rd43+16];
	shf.l.wrap.b32 	%r320, %r175, %r320, %r75;
$L__BB4_83:
	shr.u32 	%r176, %r319, 30;
	shf.l.wrap.b32 	%r177, %r320, %r319, 2;
	shl.b32 	%r178, %r320, 2;
	shr.u32 	%r179, %r177, 31;
	add.s32 	%r180, %r179, %r176;
	neg.s32 	%r181, %r180;
	setp.lt.s32 	%p115, %r4, 0;
	selp.b32 	%r321, %r181, %r180, %p115;
	xor.b32  	%r182, %r177, %r4;
	shr.s32 	%r183, %r177, 31;
	xor.b32  	%r184, %r183, %r177;
	xor.b32  	%r185, %r183, %r178;
	cvt.u64.u32 	%rd58, %r184;
	shl.b64 	%rd59, %rd58, 32;
	cvt.u64.u32 	%rd60, %r185;
	or.b64  	%rd61, %rd59, %rd60;
	cvt.rn.f64.s64 	%fd3, %rd61;
	mul.f64 	%fd4, %fd3, 0d3BF921FB54442D19;
	cvt.rn.f32.f64 	%f568, %fd4;
	neg.f32 	%f569, %f568;
	setp.lt.s32 	%p116, %r182, 0;
	selp.f32 	%f732, %f569, %f568, %p116;
$L__BB4_84:
	fma.rn.f32 	%f571, %f79, 0f3BBB989D, 0f3F000000;
	cvt.sat.f32.f32 	%f572, %f571;
	mov.f32 	%f573, 0f4B400001;
	mov.f32 	%f574, 0f437C0000;
	fma.rm.f32 	%f575, %f572, %f574, %f573;
	add.f32 	%f576, %f575, 0fCB40007F;
	neg.f32 	%f577, %f576;
	fma.rn.f32 	%f578, %f79, 0f3FB8AA3B, %f577;
	fma.rn.f32 	%f579, %f79, 0f32A57060, %f578;
	ex2.approx.ftz.f32 	%f580, %f579;
	mov.b32 	%r187, %f575;
	shl.b32 	%r188, %r187, 23;
	mov.b32 	%f581, %r188;
	mul.f32 	%f582, %f580, %f581;
	mul.rn.f32 	%f583, %f732, %f732;
	and.b32  	%r189, %r321, 1;
	setp.eq.b32 	%p117, %r189, 1;
	selp.f32 	%f584, 0f3F800000, %f732, %p117;
	fma.rn.f32 	%f585, %f583, %f584, 0f00000000;
	fma.rn.f32 	%f586, %f583, 0f37CBAC00, 0fBAB607ED;
	selp.f32 	%f587, %f586, 0fB94D4153, %p117;
	selp.f32 	%f588, 0f3D2AAABB, 0f3C0885E4, %p117;
	fma.rn.f32 	%f589, %f587, %f583, %f588;
	selp.f32 	%f590, 0fBEFFFFFF, 0fBE2AAAA8, %p117;
	fma.rn.f32 	%f591, %f589, %f583, %f590;
	fma.rn.f32 	%f592, %f591, %f585, %f584;
	and.b32  	%r190, %r321, 2;
	setp.eq.s32 	%p118, %r190, 0;
	mov.f32 	%f593, 0f00000000;
	sub.f32 	%f594, %f593, %f592;
	selp.f32 	%f595, %f592, %f594, %p118;
	mul.f32 	%f734, %f582, %f595;
	mul.f32 	%f733, %f582, %f113;
$L__BB4_85:
	cvta.to.global.u64 	%rd94, %rd44;
	abs.f32 	%f695, %f733;
	abs.f32 	%f696, %f734;
	mov.b32 	%r291, %f696;
	mov.b32 	%r292, %f695;
	min.s32 	%r293, %r291, %r292;
	mov.b32 	%f697, %r293;
	max.s32 	%r294, %r292, %r291;
	mov.b32 	%f698, %r294;
	and.b32  	%r295, %r294, -33554432;
	xor.b32  	%r296, %r295, 2122317824;
	mov.b32 	%f699, %r296;
	mul.f32 	%f700, %f697, %f699;
	mul.f32 	%f701, %f698, %f699;
	mul.f32 	%f702, %f700, %f700;
	fma.rn.f32 	%f703, %f701, %f701, %f702;
	sqrt.rn.f32 	%f704, %f703;
	or.b32  	%r297, %r295, 8388608;
	mov.b32 	%f705, %r297;
	mul.f32 	%f706, %f704, %f705;
	setp.eq.f32 	%p153, %f697, 0f00000000;
	selp.f32 	%f707, %f698, %f706, %p153;
	setp.eq.f32 	%p154, %f697, 0f7F800000;
	selp.f32 	%f708, 0f7F800000, %f707, %p154;
	st.global.f32 	[%rd94], %f708;
	ret;

}
	// .globl	_Z18complex_sin_kernelPf
.visible .entry _Z18complex_sin_kernelPf(
	.param .u64 .ptr .align 1 _Z18complex_sin_kernelPf_param_0
)
{
	.local .align 4 .b8 	__local_depot5[28];
	.reg .b64 	%SP;
	.reg .b64 	%SPL;
	.reg .pred 	%p<106>;
	.reg .b16 	%rs<5>;
	.reg .b32 	%r<417>;
	.reg .b32 	%f<389>;
	.reg .b64 	%rd<185>;
	.reg .b64 	%fd<21>;

	mov.u64 	%SPL, __local_depot5;
	ld.param.u64 	%rd72, [_Z18complex_sin_kernelPf_param_0];
	add.u64 	%rd1, %SPL, 0;
	mov.f32 	%f72, 0fBE6F6D8D;
	mul.rn.f32 	%f73, %f72, %f72;
	fma.rn.f32 	%f74, %f73, 0fBE6F6D8D, 0f00000000;
	fma.rn.f32 	%f75, %f73, 0fB94D4153, 0f3C0885E4;
	fma.rn.f32 	%f76, %f75, %f73, 0fBE2AAAA8;
	fma.rn.f32 	%f77, %f76, %f74, 0fBE6F6D8D;
	mov.f32 	%f78, 0f00000000;
	sub.f32 	%f79, %f78, %f77;
	mul.f32 	%f388, %f79, 0f4137C563;
	add.f32 	%f81, %f73, 0f00000000;
	fma.rn.f32 	%f82, %f73, 0f37CBAC00, 0fBAB607ED;
	fma.rn.f32 	%f83, %f82, %f73, 0f3D2AAABB;
	fma.rn.f32 	%f84, %f83, %f73, 0fBEFFFFFF;
	fma.rn.f32 	%f85, %f84, %f81, 0f3F800000;
	mul.f32 	%f387, %f85, 0fC137C563;
	mov.b32 	%r1, %f387;
	mov.b32 	%r2, %f388;
	and.b32  	%r3, %r1, 2147483647;
	and.b32  	%r4, %r2, 2147483647;
	max.u32 	%r131, %r3, %r4;
	setp.gt.u32 	%p1, %r131, 2139095039;
	@%p1 bra 	$L__BB5_74;
	setp.ne.s32 	%p32, %r4, 0;
	@%p32 bra 	$L__BB5_3;
	abs.f32 	%f337, %f387;
	mov.f32 	%f338, 0f3FB8AA3B;
	mul.rn.f32 	%f339, %f337, %f338;
	cvt.rzi.f32.f32 	%f340, %f339;
	abs.f32 	%f341, %f340;
	setp.gt.f32 	%p102, %f341, 0f42FC0000;
	mov.f32 	%f342, 0f42FC0000;
	copysign.f32 	%f343, %f340, %f342;
	selp.f32 	%f344, %f343, %f340, %p102;
	fma.rn.f32 	%f345, %f344, 0fBF317218, %f337;
	fma.rn.f32 	%f346, %f344, 0f3102E308, %f345;
	mul.f32 	%f347, %f346, 0f3FB8AA3B;
	add.f32 	%f348, %f344, 0f4B40007D;
	mov.b32 	%r368, %f348;
	shl.b32 	%r369, %r368, 23;
	mov.b32 	%f349, %r369;
	ex2.approx.ftz.f32 	%f350, %f347;
	mul.f32 	%f351, %f350, %f349;
	mov.f32 	%f352, 0fBE000000;
	div.approx.ftz.f32 	%f353, %f352, %f351;
	fma.rn.f32 	%f354, %f351, 0f40000000, %f353;
	mul.f32 	%f355, %f387, %f387;
	fma.rn.f32 	%f356, %f355, 0f363D0ADA, 0f394FFF49;
	fma.rn.f32 	%f357, %f356, %f355, 0f3C08889A;
	fma.rn.f32 	%f358, %f357, %f355, 0f3E2AAAAB;
	mul.f32 	%f359, %f355, %f358;
	fma.rn.f32 	%f360, %f359, %f387, %f387;
	setp.ge.f32 	%p103, %f337, 0f3F800000;
	copysign.f32 	%f361, %f387, %f354;
	selp.f32 	%f387, %f361, %f360, %p103;
	bra.uni 	$L__BB5_101;
$L__BB5_3:
	setp.gt.u32 	%p33, %r3, 1091567615;
	@%p33 bra 	$L__BB5_21;
	abs.f32 	%f4, %f387;
	mul.f32 	%f274, %f388, 0f3F22F983;
	cvt.rni.s32.f32 	%r384, %f274;
	cvt.rn.f32.s32 	%f275, %r384;
	fma.rn.f32 	%f276, %f275, 0fBFC90FDA, %f388;
	fma.rn.f32 	%f277, %f275, 0fB3A22168, %f276;
	fma.rn.f32 	%f378, %f275, 0fA7C234C5, %f277;
	abs.f32 	%f6, %f388;
	setp.ltu.f32 	%p84, %f6, 0f47CE4780;
	mov.u32 	%r380, %r384;
	mov.f32 	%f377, %f378;
	@%p84 bra 	$L__BB5_12;
	setp.neu.f32 	%p85, %f6, 0f7F800000;
	@%p85 bra 	$L__BB5_7;
	mov.f32 	%f280, 0f00000000;
	mul.rn.f32 	%f377, %f388, %f280;
	mov.b32 	%r380, 0;
	bra.uni 	$L__BB5_12;
$L__BB5_7:
	shl.b32 	%r324, %r2, 8;
	or.b32  	%r6, %r324, -2147483648;
	mov.b64 	%rd157, 0;
	mov.b32 	%r377, 0;
	mov.u64 	%rd155, __cudart_i2opi_f;
	mov.u64 	%rd156, %rd1;
$L__BB5_8:
	.pragma "nounroll";
	ld.global.nc.u32 	%r325, [%rd155];
	mad.wide.u32 	%rd140, %r325, %r6, %rd157;
	shr.u64 	%rd157, %rd140, 32;
	st.local.u32 	[%rd156], %rd140;
	add.s32 	%r377, %r377, 1;
	add.s64 	%rd156, %rd156, 4;
	add.s64 	%rd155, %rd155, 4;
	setp.ne.s32 	%p86, %r377, 6;
	@%p86 bra 	$L__BB5_8;
	shr.u32 	%r326, %r2, 23;
	st.local.u32 	[%rd1+24], %rd157;
	and.b32  	%r9, %r326, 31;
	and.b32  	%r327, %r326, 224;
	add.s32 	%r328, %r327, -128;
	shr.u32 	%r329, %r328, 5;
	mul.wide.u32 	%rd141, %r329, 4;
	sub.s64 	%rd8, %rd1, %rd141;
	ld.local.u32 	%r378, [%rd8+24];
	ld.local.u32 	%r379, [%rd8+20];
	setp.eq.s32 	%p87, %r9, 0;
	@%p87 bra 	$L__BB5_11;
	shf.l.wrap.b32 	%r378, %r379, %r378, %r9;
	ld.local.u32 	%r330, [%rd8+16];
	shf.l.wrap.b32 	%r379, %r330, %r379, %r9;
$L__BB5_11:
	shr.u32 	%r331, %r378, 30;
	shf.l.wrap.b32 	%r332, %r379, %r378, 2;
	shl.b32 	%r333, %r379, 2;
	shr.u32 	%r334, %r332, 31;
	add.s32 	%r335, %r334, %r331;
	neg.s32 	%r336, %r335;
	setp.lt.s32 	%p88, %r2, 0;
	selp.b32 	%r380, %r336, %r335, %p88;
	xor.b32  	%r337, %r332, %r2;
	shr.s32 	%r338, %r332, 31;
	xor.b32  	%r339, %r338, %r332;
	xor.b32  	%r340, %r338, %r333;
	cvt.u64.u32 	%rd142, %r339;
	shl.b64 	%rd143, %rd142, 32;
	cvt.u64.u32 	%rd144, %r340;
	or.b64  	%rd145, %rd143, %rd144;
	cvt.rn.f64.s64 	%fd17, %rd145;
	mul.f64 	%fd18, %fd17, 0d3BF921FB54442D19;
	cvt.rn.f32.f64 	%f278, %fd18;
	neg.f32 	%f279, %f278;
	setp.lt.s32 	%p89, %r337, 0;
	selp.f32 	%f377, %f279, %f278, %p89;
$L__BB5_12:
	mov.f32 	%f281, 0f3FB8AA3B;
	mul.rn.f32 	%f282, %f4, %f281;
	cvt.rzi.f32.f32 	%f283, %f282;
	mov.f32 	%f284, 0f42FC0000;
	copysign.f32 	%f285, %f283, %f284;
	abs.f32 	%f286, %f283;
	setp.gt.f32 	%p90, %f286, 0f42FC0000;
	selp.f32 	%f287, %f285, %f283, %p90;
	fma.rn.f32 	%f288, %f287, 0fBF317218, %f4;
	fma.rn.f32 	%f289, %f287, 0f3102E308, %f288;
	mul.f32 	%f290, %f289, 0f3FB8AA3B;
	ex2.approx.ftz.f32 	%f291, %f290;
	add.f32 	%f292, %f287, 0f4B40007D;
	mov.b32 	%r342, %f292;
	shl.b32 	%r343, %r342, 23;
	mov.b32 	%f293, %r343;
	mul.f32 	%f10, %f291, %f293;
	mul.f32 	%f294, %f387, %f387;
	setp.ltu.f32 	%p91, %f6, 0f47CE4780;
	add.s32 	%r344, %r380, 1;
	mul.rn.f32 	%f295, %f377, %f377;
	and.b32  	%r345, %r380, 1;
	setp.eq.b32 	%p92, %r345, 1;
	selp.f32 	%f296, %f377, 0f3F800000, %p92;
	fma.rn.f32 	%f297, %f295, %f296, 0f00000000;
	fma.rn.f32 	%f298, %f295, 0f37CBAC00, 0fBAB607ED;
	selp.f32 	%f299, 0fB94D4153, %f298, %p92;
	selp.f32 	%f300, 0f3C0885E4, 0f3D2AAABB, %p92;
	fma.rn.f32 	%f301, %f299, %f295, %f300;
	selp.f32 	%f302, 0fBE2AAAA8, 0fBEFFFFFF, %p92;
	fma.rn.f32 	%f303, %f301, %f295, %f302;
	fma.rn.f32 	%f304, %f303, %f297, %f296;
	and.b32  	%r346, %r344, 2;
	setp.eq.s32 	%p93, %r346, 0;
	mov.f32 	%f305, 0f00000000;
	sub.f32 	%f306, %f305, %f304;
	selp.f32 	%f307, %f304, %f306, %p93;
	mov.f32 	%f308, 0fBE000000;
	div.approx.ftz.f32 	%f309, %f308, %f10;
	fma.rn.f32 	%f310, %f10, 0f40000000, %f309;
	copysign.f32 	%f311, %f387, %f310;
	setp.ge.f32 	%p94, %f4, 0f3F800000;
	fma.rn.f32 	%f312, %f294, 0f363D0ADA, 0f394FFF49;
	fma.rn.f32 	%f313, %f312, %f294, 0f3C08889A;
	fma.rn.f32 	%f314, %f313, %f294, 0f3E2AAAAB;
	mul.f32 	%f315, %f294, %f314;
	fma.rn.f32 	%f316, %f315, %f387, %f387;
	selp.f32 	%f317, %f311, %f316, %p94;
	mul.f32 	%f387, %f317, %f307;
	@%p91 bra 	$L__BB5_20;
	setp.neu.f32 	%p95, %f6, 0f7F800000;
	@%p95 bra 	$L__BB5_15;
	mov.f32 	%f320, 0f00000000;
	mul.rn.f32 	%f378, %f388, %f320;
	mov.b32 	%r384, 0;
	bra.uni 	$L__BB5_20;
$L__BB5_15:
	shl.b32 	%r348, %r2, 8;
	or.b32  	%r18, %r348, -2147483648;
	mov.b64 	%rd160, 0;
	mov.b32 	%r381, 0;
	mov.u64 	%rd158, __cudart_i2opi_f;
	mov.u64 	%rd159, %rd1;
$L__BB5_16:
	.pragma "nounroll";
	ld.global.nc.u32 	%r349, [%rd158];
	mad.wide.u32 	%rd148, %r349, %r18, %rd160;
	shr.u64 	%rd160, %rd148, 32;
	st.local.u32 	[%rd159], %rd148;
	add.s32 	%r381, %r381, 1;
	add.s64 	%rd159, %rd159, 4;
	add.s64 	%rd158, %rd158, 4;
	setp.ne.s32 	%p96, %r381, 6;
	@%p96 bra 	$L__BB5_16;
	shr.u32 	%r350, %r2, 23;
	st.local.u32 	[%rd1+24], %rd160;
	and.b32  	%r21, %r350, 31;
	and.b32  	%r351, %r350, 224;
	add.s32 	%r352, %r351, -128;
	shr.u32 	%r353, %r352, 5;
	mul.wide.u32 	%rd149, %r353, 4;
	sub.s64 	%rd15, %rd1, %rd149;
	ld.local.u32 	%r382, [%rd15+24];
	ld.local.u32 	%r383, [%rd15+20];
	setp.eq.s32 	%p97, %r21, 0;
	@%p97 bra 	$L__BB5_19;
	shf.l.wrap.b32 	%r382, %r383, %r382, %r21;
	ld.local.u32 	%r354, [%rd15+16];
	shf.l.wrap.b32 	%r383, %r354, %r383, %r21;
$L__BB5_19:
	shr.u32 	%r355, %r382, 30;
	shf.l.wrap.b32 	%r356, %r383, %r382, 2;
	shl.b32 	%r357, %r383, 2;
	shr.u32 	%r358, %r356, 31;
	add.s32 	%r359, %r358, %r355;
	neg.s32 	%r360, %r359;
	setp.lt.s32 	%p98, %r2, 0;
	selp.b32 	%r384, %r360, %r359, %p98;
	xor.b32  	%r361, %r356, %r2;
	shr.s32 	%r362, %r356, 31;
	xor.b32  	%r363, %r362, %r356;
	xor.b32  	%r364, %r362, %r357;
	cvt.u64.u32 	%rd150, %r363;
	shl.b64 	%rd151, %rd150, 32;
	cvt.u64.u32 	%rd152, %r364;
	or.b64  	%rd153, %rd151, %rd152;
	cvt.rn.f64.s64 	%fd19, %rd153;
	mul.f64 	%fd20, %fd19, 0d3BF921FB54442D19;
	cvt.rn.f32.f64 	%f318, %fd20;
	neg.f32 	%f319, %f318;
	setp.lt.s32 	%p99, %r361, 0;
	selp.f32 	%f378, %f319, %f318, %p99;
$L__BB5_20:
	mul.rn.f32 	%f321, %f378, %f378;
	and.b32  	%r366, %r384, 1;
	setp.eq.b32 	%p100, %r366, 1;
	selp.f32 	%f322, 0f3F800000, %f378, %p100;
	fma.rn.f32 	%f323, %f321, %f322, 0f00000000;
	fma.rn.f32 	%f324, %f321, 0f37CBAC00, 0fBAB607ED;
	selp.f32 	%f325, %f324, 0fB94D4153, %p100;
	selp.f32 	%f326, 0f3D2AAABB, 0f3C0885E4, %p100;
	fma.rn.f32 	%f327, %f325, %f321, %f326;
	selp.f32 	%f328, 0fBEFFFFFF, 0fBE2AAAA8, %p100;
	fma.rn.f32 	%f329, %f327, %f321, %f328;
	fma.rn.f32 	%f330, %f329, %f323, %f322;
	and.b32  	%r367, %r384, 2;
	setp.eq.s32 	%p101, %r367, 0;
	mov.f32 	%f331, 0f00000000;
	sub.f32 	%f332, %f331, %f330;
	selp.f32 	%f333, %f330, %f332, %p101;
	mov.f32 	%f334, 0f3E000000;
	div.approx.ftz.f32 	%f335, %f334, %f10;
	fma.rn.f32 	%f336, %f10, 0f40000000, %f335;
	mul.f32 	%f388, %f336, %f333;
	bra.uni 	$L__BB5_101;
$L__BB5_21:
	setp.gt.u32 	%p34, %r3, 1118925335;
	@%p34 bra 	$L__BB5_39;
	abs.f32 	%f224, %f387;
	fma.rn.f32 	%f225, %f224, 0f3BBB989D, 0f3F000000;
	cvt.sat.f32.f32 	%f226, %f225;
	mov.f32 	%f227, 0f4B400001;
	mov.f32 	%f228, 0f437C0000;
	fma.rm.f32 	%f229, %f226, %f228, %f227;
	add.f32 	%f230, %f229, 0fCB40007F;
	neg.f32 	%f231, %f230;
	fma.rn.f32 	%f232, %f224, 0f3FB8AA3B, %f231;
	fma.rn.f32 	%f233, %f224, 0f32A57060, %f232;
	mov.b32 	%r278, %f229;
	shl.b32 	%r279, %r278, 23;
	mov.b32 	%f234, %r279;
	ex2.approx.ftz.f32 	%f235, %f233;
	mul.f32 	%f236, %f235, %f234;
	mul.f32 	%f16, %f236, 0f3F000000;
	mul.f32 	%f237, %f388, 0f3F22F983;
	cvt.rni.s32.f32 	%r392, %f237;
	cvt.rn.f32.s32 	%f238, %r392;
	fma.rn.f32 	%f239, %f238, 0fBFC90FDA, %f388;
	fma.rn.f32 	%f240, %f238, 0fB3A22168, %f239;
	fma.rn.f32 	%f380, %f238, 0fA7C234C5, %f240;
	abs.f32 	%f18, %f388;
	setp.ltu.f32 	%p68, %f18, 0f47CE4780;
	mov.u32 	%r388, %r392;
	mov.f32 	%f379, %f380;
	@%p68 bra 	$L__BB5_30;
	setp.neu.f32 	%p69, %f18, 0f7F800000;
	@%p69 bra 	$L__BB5_25;
	mov.f32 	%f243, 0f00000000;
	mul.rn.f32 	%f379, %f388, %f243;
	mov.b32 	%r388, 0;
	bra.uni 	$L__BB5_30;
$L__BB5_25:
	shl.b32 	%r281, %r2, 8;
	or.b32  	%r31, %r281, -2147483648;
	mov.b64 	%rd163, 0;
	mov.b32 	%r385, 0;
	mov.u64 	%rd161, __cudart_i2opi_f;
	mov.u64 	%rd162, %rd1;
$L__BB5_26:
	.pragma "nounroll";
	ld.global.nc.u32 	%r282, [%rd161];
	mad.wide.u32 	%rd124, %r282, %r31, %rd163;
	shr.u64 	%rd163, %rd124, 32;
	st.local.u32 	[%rd162], %rd124;
	add.s32 	%r385, %r385, 1;
	add.s64 	%rd162, %rd162, 4;
	add.s64 	%rd161, %rd161, 4;
	setp.ne.s32 	%p70, %r385, 6;
	@%p70 bra 	$L__BB5_26;
	shr.u32 	%r283, %r2, 23;
	st.local.u32 	[%rd1+24], %rd163;
	and.b32  	%r34, %r283, 31;
	and.b32  	%r284, %r283, 224;
	add.s32 	%r285, %r284, -128;
	shr.u32 	%r286, %r285, 5;
	mul.wide.u32 	%rd125, %r286, 4;
	sub.s64 	%rd22, %rd1, %rd125;
	ld.local.u32 	%r386, [%rd22+24];
	ld.local.u32 	%r387, [%rd22+20];
	setp.eq.s32 	%p71, %r34, 0;
	@%p71 bra 	$L__BB5_29;
	shf.l.wrap.b32 	%r386, %r387, %r386, %r34;
	ld.local.u32 	%r287, [%rd22+16];
	shf.l.wrap.b32 	%r387, %r287, %r387, %r34;
$L__BB5_29:
	shr.u32 	%r288, %r386, 30;
	shf.l.wrap.b32 	%r289, %r387, %r386, 2;
	shl.b32 	%r290, %r387, 2;
	shr.u32 	%r291, %r289, 31;
	add.s32 	%r292, %r291, %r288;
	neg.s32 	%r293, %r292;
	setp.lt.s32 	%p72, %r2, 0;
	selp.b32 	%r388, %r293, %r292, %p72;
	xor.b32  	%r294, %r289, %r2;
	shr.s32 	%r295, %r289, 31;
	xor.b32  	%r296, %r295, %r289;
	xor.b32  	%r297, %r295, %r290;
	cvt.u64.u32 	%rd126, %r296;
	shl.b64 	%rd127, %rd126, 32;
	cvt.u64.u32 	%rd128, %r297;
	or.b64  	%rd129, %rd127, %rd128;
	cvt.rn.f64.s64 	%fd13, %rd129;
	mul.f64 	%fd14, %fd13, 0d3BF921FB54442D19;
	cvt.rn.f32.f64 	%f241, %fd14;
	neg.f32 	%f242, %f241;
	setp.lt.s32 	%p73, %r294, 0;
	selp.f32 	%f379, %f242, %f241, %p73;
$L__BB5_30:
	setp.ltu.f32 	%p74, %f18, 0f47CE4780;
	add.s32 	%r299, %r388, 1;
	mul.rn.f32 	%f244, %f379, %f379;
	and.b32  	%r300, %r388, 1;
	setp.eq.b32 	%p75, %r300, 1;
	selp.f32 	%f245, %f379, 0f3F800000, %p75;
	fma.rn.f32 	%f246, %f244, %f245, 0f00000000;
	fma.rn.f32 	%f247, %f244, 0f37CBAC00, 0fBAB607ED;
	selp.f32 	%f248, 0fB94D4153, %f247, %p75;
	selp.f32 	%f249, 0f3C0885E4, 0f3D2AAABB, %p75;
	fma.rn.f32 	%f250, %f248, %f244, %f249;
	selp.f32 	%f251, 0fBE2AAAA8, 0fBEFFFFFF, %p75;
	fma.rn.f32 	%f252, %f250, %f244, %f251;
	fma.rn.f32 	%f253, %f252, %f246, %f245;
	and.b32  	%r301, %r299, 2;
	setp.eq.s32 	%p76, %r301, 0;
	mov.f32 	%f254, 0f00000000;
	sub.f32 	%f255, %f254, %f253;
	selp.f32 	%f256, %f253, %f255, %p76;
	copysign.f32 	%f257, %f387, %f16;
	mul.f32 	%f387, %f257, %f256;
	@%p74 bra 	$L__BB5_38;
	setp.neu.f32 	%p77, %f18, 0f7F800000;
	@%p77 bra 	$L__BB5_33;
	mov.f32 	%f260, 0f00000000;
	mul.rn.f32 	%f380, %f388, %f260;
	mov.b32 	%r392, 0;
	bra.uni 	$L__BB5_38;
$L__BB5_33:
	shl.b32 	%r303, %r2, 8;
	or.b32  	%r43, %r303, -2147483648;
	mov.b64 	%rd166, 0;
	mov.b32 	%r389, 0;
	mov.u64 	%rd164, __cudart_i2opi_f;
	mov.u64 	%rd165, %rd1;
$L__BB5_34:
	.pragma "nounroll";
	ld.global.nc.u32 	%r304, [%rd164];
	mad.wide.u32 	%rd132, %r304, %r43, %rd166;
	shr.u64 	%rd166, %rd132, 32;
	st.local.u32 	[%rd165], %rd132;
	add.s32 	%r389, %r389, 1;
	add.s64 	%rd165, %rd165, 4;
	add.s64 	%rd164, %rd164, 4;
	setp.ne.s32 	%p78, %r389, 6;
	@%p78 bra 	$L__BB5_34;
	shr.u32 	%r305, %r2, 23;
	st.local.u32 	[%rd1+24], %rd166;
	and.b32  	%r46, %r305, 31;
	and.b32  	%r306, %r305, 224;
	add.s32 	%r307, %r306, -128;
	shr.u32 	%r308, %r307, 5;
	mul.wide.u32 	%rd133, %r308, 4;
	sub.s64 	%rd29, %rd1, %rd133;
	ld.local.u32 	%r390, [%rd29+24];
	ld.local.u32 	%r391, [%rd29+20];
	setp.eq.s32 	%p79, %r46, 0;
	@%p79 bra 	$L__BB5_37;
	shf.l.wrap.b32 	%r390, %r391, %r390, %r46;
	ld.local.u32 	%r309, [%rd29+16];
	shf.l.wrap.b32 	%r391, %r309, %r391, %r46;
$L__BB5_37:
	shr.u32 	%r310, %r390, 30;
	shf.l.wrap.b32 	%r311, %r391, %r390, 2;
	shl.b32 	%r312, %r391, 2;
	shr.u32 	%r313, %r311, 31;
	add.s32 	%r314, %r313, %r310;
	neg.s32 	%r315, %r314;
	setp.lt.s32 	%p80, %r2, 0;
	selp.b32 	%r392, %r315, %r314, %p80;
	xor.b32  	%r316, %r311, %r2;
	shr.s32 	%r317, %r311, 31;
	xor.b32  	%r318, %r317, %r311;
	xor.b32  	%r319, %r317, %r312;
	cvt.u64.u32 	%rd134, %r318;
	shl.b64 	%rd135, %rd134, 32;
	cvt.u64.u32 	%rd136, %r319;
	or.b64  	%rd137, %rd135, %rd136;
	cvt.rn.f64.s64 	%fd15, %rd137;
	mul.f64 	%fd16, %fd15, 0d3BF921FB54442D19;
	cvt.rn.f32.f64 	%f258, %fd16;
	neg.f32 	%f259, %f258;
	setp.lt.s32 	%p81, %r316, 0;
	selp.f32 	%f380, %f259, %f258, %p81;
$L__BB5_38:
	mul.rn.f32 	%f261, %f380, %f380;
	and.b32  	%r321, %r392, 1;
	setp.eq.b32 	%p82, %r321, 1;
	selp.f32 	%f262, 0f3F800000, %f380, %p82;
	fma.rn.f32 	%f263, %f261, %f262, 0f00000000;
	fma.rn.f32 	%f264, %f261, 0f37CBAC00, 0fBAB607ED;
	selp.f32 	%f265, %f264, 0fB94D4153, %p82;
	selp.f32 	%f266, 0f3D2AAABB, 0f3C0885E4, %p82;
	fma.rn.f32 	%f267, %f265, %f261, %f266;
	selp.f32 	%f268, 0fBEFFFFFF, 0fBE2AAAA8, %p82;
	fma.rn.f32 	%f269, %f267, %f261, %f268;
	fma.rn.f32 	%f270, %f269, %f263, %f262;
	and.b32  	%r322, %r392, 2;
	setp.eq.s32 	%p83, %r322, 0;
	mov.f32 	%f271, 0f00000000;
	sub.f32 	%f272, %f271, %f270;
	selp.f32 	%f273, %f270, %f272, %p83;
	mul.f32 	%f388, %f16, %f273;
	bra.uni 	$L__BB5_101;
$L__BB5_39:
	setp.gt.u32 	%p35, %r3, 1128313318;
	@%p35 bra 	$L__BB5_57;
	abs.f32 	%f167, %f387;
	add.f32 	%f168, %f167, 0fC322E3BC;
	fma.rn.f32 	%f169, %f168, 0f3BBB989D, 0f3F000000;
	cvt.sat.f32.f32 	%f170, %f169;
	mov.f32 	%f171, 0f4B400001;
	mov.f32 	%f172, 0f437C0000;
	fma.rm.f32 	%f173, %f170, %f172, %f171;
	add.f32 	%f174, %f173, 0fCB40007F;
	neg.f32 	%f175, %f174;
	fma.rn.f32 	%f176, %f168, 0f3FB8AA3B, %f175;
	fma.rn.f32 	%f177, %f168, 0f32A57060, %f176;
	mov.b32 	%r223, %f173;
	shl.b32 	%r224, %r223, 23;
	mov.b32 	%f178, %r224;
	ex2.approx.ftz.f32 	%f179, %f177;
	mul.f32 	%f180, %f179, %f178;
	mov.b32 	%r225, %f180;
	shr.u32 	%r226, %r225, 23;
	and.b32  	%r227, %r225, 8388607;
	or.b32  	%r228, %r227, 2130706432;
	mov.b32 	%f27, %r228;
	add.s32 	%r229, %r226, -20;
	cvt.u16.u32 	%rs1, %r229;
	shr.u16 	%rs2, %rs1, 15;
	add.s16 	%rs3, %rs1, %rs2;
	shr.s16 	%rs4, %rs3, 1;
	cvt.s32.s16 	%r230, %rs4;
	shl.b32 	%r231, %r230, 23;
	add.s32 	%r232, %r231, 1065353216;
	mov.b32 	%f28, %r232;
	sub.s32 	%r233, %r229, %r230;
	shl.b32 	%r234, %r233, 23;
	add.s32 	%r55, %r234, 1065353216;
	mul.f32 	%f181, %f388, 0f3F22F983;
	cvt.rni.s32.f32 	%r400, %f181;
	cvt.rn.f32.s32 	%f182, %r400;
	fma.rn.f32 	%f183, %f182, 0fBFC90FDA, %f388;
	fma.rn.f32 	%f184, %f182, 0fB3A22168, %f183;
	fma.rn.f32 	%f382, %f182, 0fA7C234C5, %f184;
	abs.f32 	%f30, %f388;
	setp.ltu.f32 	%p52, %f30, 0f47CE4780;
	mov.u32 	%r396, %r400;
	mov.f32 	%f381, %f382;
	@%p52 bra 	$L__BB5_48;
	setp.neu.f32 	%p53, %f30, 0f7F800000;
	@%p53 bra 	$L__BB5_43;
	mov.f32 	%f187, 0f00000000;
	mul.rn.f32 	%f381, %f388, %f187;
	mov.b32 	%r396, 0;
	bra.uni 	$L__BB5_48;
$L__BB5_43:
	shl.b32 	%r236, %r2, 8;
	or.b32  	%r57, %r236, -2147483648;
	mov.b64 	%rd169, 0;
	mov.b32 	%r393, 0;
	mov.u64 	%rd167, __cudart_i2opi_f;
	mov.u64 	%rd168, %rd1;
$L__BB5_44:
	.pragma "nounroll";
	ld.global.nc.u32 	%r237, [%rd167];
	mad.wide.u32 	%rd108, %r237, %r57, %rd169;
	shr.u64 	%rd169, %rd108, 32;
	st.local.u32 	[%rd168], %rd108;
	add.s32 	%r393, %r393, 1;
	add.s64 	%rd168, %rd168, 4;
	add.s64 	%rd167, %rd167, 4;
	setp.ne.s32 	%p54, %r393, 6;
	@%p54 bra 	$L__BB5_44;
	shr.u32 	%r238, %r2, 23;
	st.local.u32 	[%rd1+24], %rd169;
	and.b32  	%r60, %r238, 31;
	and.b32  	%r239, %r238, 224;
	add.s32 	%r240, %r239, -128;
	shr.u32 	%r241, %r240, 5;
	mul.wide.u32 	%rd109, %r241, 4;
	sub.s64 	%rd36, %rd1, %rd109;
	ld.local.u32 	%r394, [%rd36+24];
	ld.local.u32 	%r395, [%rd36+20];
	setp.eq.s32 	%p55, %r60, 0;
	@%p55 bra 	$L__BB5_47;
	shf.l.wrap.b32 	%r394, %r395, %r394, %r60;
	ld.local.u32 	%r242, [%rd36+16];
	shf.l.wrap.b32 	%r395, %r242, %r395, %r60;
$L__BB5_47:
	shr.u32 	%r243, %r394, 30;
	shf.l.wrap.b32 	%r244, %r395, %r394, 2;
	shl.b32 	%r245, %r395, 2;
	shr.u32 	%r246, %r244, 31;
	add.s32 	%r247, %r246, %r243;
	neg.s32 	%r248, %r247;
	setp.lt.s32 	%p56, %r2, 0;
	selp.b32 	%r396, %r248, %r247, %p56;
	xor.b32  	%r249, %r244, %r2;
	shr.s32 	%r250, %r244, 31;
	xor.b32  	%r251, %r250, %r244;
	xor.b32  	%r252, %r250, %r245;
	cvt.u64.u32 	%rd110, %r251;
	shl.b64 	%rd111, %rd110, 32;
	cvt.u64.u32 	%rd112, %r252;
	or.b64  	%rd113, %rd111, %rd112;
	cvt.rn.f64.s64 	%fd9, %rd113;
	mul.f64 	%fd10, %fd9, 0d3BF921FB54442D19;
	cvt.rn.f32.f64 	%f185, %fd10;
	neg.f32 	%f186, %f185;
	setp.lt.s32 	%p57, %r249, 0;
	selp.f32 	%f381, %f186, %f185, %p57;
$L__BB5_48:
	setp.ltu.f32 	%p58, %f30, 0f47CE4780;
	add.s32 	%r254, %r396, 1;
	mul.rn.f32 	%f188, %f381, %f381;
	and.b32  	%r255, %r396, 1;
	setp.eq.b32 	%p59, %r255, 1;
	selp.f32 	%f189, %f381, 0f3F800000, %p59;
	fma.rn.f32 	%f190, %f188, %f189, 0f00000000;
	fma.rn.f32 	%f191, %f188, 0f37CBAC00, 0fBAB607ED;
	selp.f32 	%f192, 0fB94D4153, %f191, %p59;
	selp.f32 	%f193, 0f3C0885E4, 0f3D2AAABB, %p59;
	fma.rn.f32 	%f194, %f192, %f188, %f193;
	selp.f32 	%f195, 0fBE2AAAA8, 0fBEFFFFFF, %p59;
	fma.rn.f32 	%f196, %f194, %f188, %f195;
	fma.rn.f32 	%f197, %f196, %f190, %f189;
	and.b32  	%r256, %r254, 2;
	setp.eq.s32 	%p60, %r256, 0;
	mov.f32 	%f198, 0f00000000;
	sub.f32 	%f199, %f198, %f197;
	selp.f32 	%f200, %f197, %f199, %p60;
	mul.f32 	%f201, %f200, %f27;
	mul.f32 	%f34, %f201, %f28;
	@%p58 bra 	$L__BB5_56;
	setp.neu.f32 	%p61, %f30, 0f7F800000;
	@%p61 bra 	$L__BB5_51;
	mov.f32 	%f204, 0f00000000;
	mul.rn.f32 	%f382, %f388, %f204;
	mov.b32 	%r400, 0;
	bra.uni 	$L__BB5_56;
$L__BB5_51:
	shl.b32 	%r258, %r2, 8;
	or.b32  	%r69, %r258, -2147483648;
	mov.b64 	%rd172, 0;
	mov.b32 	%r397, 0;
	mov.u64 	%rd170, __cudart_i2opi_f;
	mov.u64 	%rd171, %rd1;
$L__BB5_52:
	.pragma "nounroll";
	ld.global.nc.u32 	%r259, [%rd170];
	mad.wide.u32 	%rd116, %r259, %r69, %rd172;
	shr.u64 	%rd172, %rd116, 32;
	st.local.u32 	[%rd171], %rd116;
	add.s32 	%r397, %r397, 1;
	add.s64 	%rd171, %rd171, 4;
	add.s64 	%rd170, %rd170, 4;
	setp.ne.s32 	%p62, %r397, 6;
	@%p62 bra 	$L__BB5_52;
	shr.u32 	%r260, %r2, 23;
	st.local.u32 	[%rd1+24], %rd172;
	and.b32  	%r72, %r260, 31;
	and.b32  	%r261, %r260, 224;
	add.s32 	%r262, %r261, -128;
	shr.u32 	%r263, %r262, 5;
	mul.wide.u32 	%rd117, %r263, 4;
	sub.s64 	%rd43, %rd1, %rd117;
	ld.local.u32 	%r398, [%rd43+24];
	ld.local.u32 	%r399, [%rd43+20];
	setp.eq.s32 	%p63, %r72, 0;
	@%p63 bra 	$L__BB5_55;
	shf.l.wrap.b32 	%r398, %r399, %r398, %r72;
	ld.local.u32 	%r264, [%rd43+16];
	shf.l.wrap.b32 	%r399, %r264, %r399, %r72;
$L__BB5_55:
	shr.u32 	%r265, %r398, 30;
	shf.l.wrap.b32 	%r266, %r399, %r398, 2;
	shl.b32 	%r267, %r399, 2;
	shr.u32 	%r268, %r266, 31;
	add.s32 	%r269, %r268, %r265;
	neg.s32 	%r270, %r269;
	setp.lt.s32 	%p64, %r2, 0;
	selp.b32 	%r400, %r270, %r269, %p64;
	xor.b32  	%r271, %r266, %r2;
	shr.s32 	%r272, %r266, 31;
	xor.b32  	%r273, %r272, %r266;
	xor.b32  	%r274, %r272, %r267;
	cvt.u64.u32 	%rd118, %r273;
	shl.b64 	%rd119, %rd118, 32;
	cvt.u64.u32 	%rd120, %r274;
	or.b64  	%rd121, %rd119, %rd120;
	cvt.rn.f64.s64 	%fd11, %rd121;
	mul.f64 	%fd12, %fd11, 0d3BF921FB54442D19;
	cvt.rn.f32.f64 	%f202, %fd12;
	neg.f32 	%f203, %f202;
	setp.lt.s32 	%p65, %r271, 0;
	selp.f32 	%f382, %f203, %f202, %p65;
$L__BB5_56:
	mov.b32 	%f205, %r55;
	mul.rn.f32 	%f206, %f382, %f382;
	and.b32  	%r276, %r400, 1;
	setp.eq.b32 	%p66, %r276, 1;
	selp.f32 	%f207, 0f3F800000, %f382, %p66;
	fma.rn.f32 	%f208, %f206, %f207, 0f00000000;
	fma.rn.f32 	%f209, %f206, 0f37CBAC00, 0fBAB607ED;
	selp.f32 	%f210, %f209, 0fB94D4153, %p66;
	selp.f32 	%f211, 0f3D2AAABB, 0f3C0885E4, %p66;
	fma.rn.f32 	%f212, %f210, %f206, %f211;
	selp.f32 	%f213, 0fBEFFFFFF, 0fBE2AAAA8, %p66;
	fma.rn.f32 	%f214, %f212, %f206, %f213;
	fma.rn.f32 	%f215, %f214, %f208, %f207;
	and.b32  	%r277, %r400, 2;
	setp.eq.s32 	%p67, %r277, 0;
	mov.f32 	%f216, 0f00000000;
	sub.f32 	%f217, %f216, %f215;
	selp.f32 	%f218, %f215, %f217, %p67;
	mul.f32 	%f219, %f218, %f27;
	mul.f32 	%f220, %f219, %f28;
	mul.f32 	%f388, %f220, %f205;
	mov.f32 	%f221, 0f3F800000;
	copysign.f32 	%f222, %f387, %f221;
	mul.f32 	%f223, %f34, %f205;
	mul.f32 	%f387, %f222, %f223;
	bra.uni 	$L__BB5_101;
$L__BB5_57:
	mul.f32 	%f130, %f388, 0f3F22F983;
	cvt.rni.s32.f32 	%r408, %f130;
	cvt.rn.f32.s32 	%f131, %r408;
	fma.rn.f32 	%f132, %f131, 0fBFC90FDA, %f388;
	fma.rn.f32 	%f133, %f131, 0fB3A22168, %f132;
	fma.rn.f32 	%f384, %f131, 0fA7C234C5, %f133;
	abs.f32 	%f41, %f388;
	setp.ltu.f32 	%p36, %f41, 0f47CE4780;
	mov.u32 	%r404, %r408;
	mov.f32 	%f383, %f384;
	@%p36 bra 	$L__BB5_65;
	setp.neu.f32 	%p37, %f41, 0f7F800000;
	@%p37 bra 	$L__BB5_60;
	mov.f32 	%f136, 0f00000000;
	mul.rn.f32 	%f383, %f388, %f136;
	mov.b32 	%r404, 0;
	bra.uni 	$L__BB5_65;
$L__BB5_60:
	shl.b32 	%r181, %r2, 8;
	or.b32  	%r82, %r181, -2147483648;
	mov.b64 	%rd175, 0;
	mov.b32 	%r401, 0;
	mov.u64 	%rd173, __cudart_i2opi_f;
	mov.u64 	%rd174, %rd1;
$L__BB5_61:
	.pragma "nounroll";
	ld.global.nc.u32 	%r182, [%rd173];
	mad.wide.u32 	%rd92, %r182, %r82, %rd175;
	shr.u64 	%rd175, %rd92, 32;
	st.local.u32 	[%rd174], %rd92;
	add.s32 	%r401, %r401, 1;
	add.s64 	%rd174, %rd174, 4;
	add.s64 	%rd173, %rd173, 4;
	setp.ne.s32 	%p38, %r401, 6;
	@%p38 bra 	$L__BB5_61;
	shr.u32 	%r183, %r2, 23;
	st.local.u32 	[%rd1+24], %rd175;
	and.b32  	%r85, %r183, 31;
	and.b32  	%r184, %r183, 224;
	add.s32 	%r185, %r184, -128;
	shr.u32 	%r186, %r185, 5;
	mul.wide.u32 	%rd93, %r186, 4;
	sub.s64 	%rd50, %rd1, %rd93;
	ld.local.u32 	%r402, [%rd50+24];
	ld.local.u32 	%r403, [%rd50+20];
	setp.eq.s32 	%p39, %r85, 0;
	@%p39 bra 	$L__BB5_64;
	shf.l.wrap.b32 	%r402, %r403, %r402, %r85;
	ld.local.u32 	%r187, [%rd50+16];
	shf.l.wrap.b32 	%r403, %r187, %r403, %r85;
$L__BB5_64:
	shr.u32 	%r188, %r402, 30;
	shf.l.wrap.b32 	%r189, %r403, %r402, 2;
	shl.b32 	%r190, %r403, 2;
	shr.u32 	%r191, %r189, 31;
	add.s32 	%r192, %r191, %r188;
	neg.s32 	%r193, %r192;
	setp.lt.s32 	%p40, %r2, 0;
	selp.b32 	%r404, %r193, %r192, %p40;
	xor.b32  	%r194, %r189, %r2;
	shr.s32 	%r195, %r189, 31;
	xor.b32  	%r196, %r195, %r189;
	xor.b32  	%r197, %r195, %r190;
	cvt.u64.u32 	%rd94, %r196;
	shl.b64 	%rd95, %rd94, 32;
	cvt.u64.u32 	%rd96, %r197;
	or.b64  	%rd97, %rd95, %rd96;
	cvt.rn.f64.s64 	%fd5, %rd97;
	mul.f64 	%fd6, %fd5, 0d3BF921FB54442D19;
	cvt.rn.f32.f64 	%f134, %fd6;
	neg.f32 	%f135, %f134;
	setp.lt.s32 	%p41, %r194, 0;
	selp.f32 	%f383, %f135, %f134, %p41;
$L__BB5_65:
	mul.f32 	%f45, %f387, 0f7F000000;
	setp.ltu.f32 	%p42, %f41, 0f47CE4780;
	add.s32 	%r199, %r404, 1;
	mul.rn.f32 	%f137, %f383, %f383;
	and.b32  	%r200, %r404, 1;
	setp.eq.b32 	%p43, %r200, 1;
	selp.f32 	%f138, %f383, 0f3F800000, %p43;
	fma.rn.f32 	%f139, %f137, %f138, 0f00000000;
	fma.rn.f32 	%f140, %f137, 0f37CBAC00, 0fBAB607ED;
	selp.f32 	%f141, 0fB94D4153, %f140, %p43;
	selp.f32 	%f142, 0f3C0885E4, 0f3D2AAABB, %p43;
	fma.rn.f32 	%f143, %f141, %f137, %f142;
	selp.f32 	%f144, 0fBE2AAAA8, 0fBEFFFFFF, %p43;
	fma.rn.f32 	%f145, %f143, %f137, %f144;
	fma.rn.f32 	%f146, %f145, %f139, %f138;
	and.b32  	%r201, %r199, 2;
	setp.eq.s32 	%p44, %r201, 0;
	mov.f32 	%f147, 0f00000000;
	sub.f32 	%f148, %f147, %f146;
	selp.f32 	%f149, %f146, %f148, %p44;
	mul.f32 	%f387, %f45, %f149;
	@%p42 bra 	$L__BB5_73;
	setp.neu.f32 	%p45, %f41, 0f7F800000;
	@%p45 bra 	$L__BB5_68;
	mov.f32 	%f152, 0f00000000;
	mul.rn.f32 	%f384, %f388, %f152;
	mov.b32 	%r408, 0;
	bra.uni 	$L__BB5_73;
$L__BB5_68:
	shl.b32 	%r203, %r2, 8;
	or.b32  	%r94, %r203, -2147483648;
	mov.b64 	%rd178, 0;
	mov.b32 	%r405, 0;
	mov.u64 	%rd176, __cudart_i2opi_f;
	mov.u64 	%rd177, %rd1;
$L__BB5_69:
	.pragma "nounroll";
	ld.global.nc.u32 	%r204, [%rd176];
	mad.wide.u32 	%rd100, %r204, %r94, %rd178;
	shr.u64 	%rd178, %rd100, 32;
	st.local.u32 	[%rd177], %rd100;
	add.s32 	%r405, %r405, 1;
	add.s64 	%rd177, %rd177, 4;
	add.s64 	%rd176, %rd176, 4;
	setp.ne.s32 	%p46, %r405, 6;
	@%p46 bra 	$L__BB5_69;
	shr.u32 	%r205, %r2, 23;
	st.local.u32 	[%rd1+24], %rd178;
	and.b32  	%r97, %r205, 31;
	and.b32  	%r206, %r205, 224;
	add.s32 	%r207, %r206, -128;
	shr.u32 	%r208, %r207, 5;
	mul.wide.u32 	%rd101, %r208, 4;
	sub.s64 	%rd57, %rd1, %rd101;
	ld.local.u32 	%r406, [%rd57+24];
	ld.local.u32 	%r407, [%rd57+20];
	setp.eq.s32 	%p47, %r97, 0;
	@%p47 bra 	$L__BB5_72;
	shf.l.wrap.b32 	%r406, %r407, %r406, %r97;
	ld.local.u32 	%r209, [%rd57+16];
	shf.l.wrap.b32 	%r407, %r209, %r407, %r97;
$L__BB5_72:
	shr.u32 	%r210, %r406, 30;
	shf.l.wrap.b32 	%r211, %r407, %r406, 2;
	shl.b32 	%r212, %r407, 2;
	shr.u32 	%r213, %r211, 31;
	add.s32 	%r214, %r213, %r210;
	neg.s32 	%r215, %r214;
	setp.lt.s32 	%p48, %r2, 0;
	selp.b32 	%r408, %r215, %r214, %p48;
	xor.b32  	%r216, %r211, %r2;
	shr.s32 	%r217, %r211, 31;
	xor.b32  	%r218, %r217, %r211;
	xor.b32  	%r219, %r217, %r212;
	cvt.u64.u32 	%rd102, %r218;
	shl.b64 	%rd103, %rd102, 32;
	cvt.u64.u32 	%rd104, %r219;
	or.b64  	%rd105, %rd103, %rd104;
	cvt.rn.f64.s64 	%fd7, %rd105;
	mul.f64 	%fd8, %fd7, 0d3BF921FB54442D19;
	cvt.rn.f32.f64 	%f150, %fd8;
	neg.f32 	%f151, %f150;
	setp.lt.s32 	%p49, %r216, 0;
	selp.f32 	%f384, %f151, %f150, %p49;
$L__BB5_73:
	mul.rn.f32 	%f153, %f384, %f384;
	and.b32  	%r221, %r408, 1;
	setp.eq.b32 	%p50, %r221, 1;
	selp.f32 	%f154, 0f3F800000, %f384, %p50;
	fma.rn.f32 	%f155, %f153, %f154, 0f00000000;
	fma.rn.f32 	%f156, %f153, 0f37CBAC00, 0fBAB607ED;
	selp.f32 	%f157, %f156, 0fB94D4153, %p50;
	selp.f32 	%f158, 0f3D2AAABB, 0f3C0885E4, %p50;
	fma.rn.f32 	%f159, %f157, %f153, %f158;
	selp.f32 	%f160, 0fBEFFFFFF, 0fBE2AAAA8, %p50;
	fma.rn.f32 	%f161, %f159, %f153, %f160;
	fma.rn.f32 	%f162, %f161, %f155, %f154;
	and.b32  	%r222, %r408, 2;
	setp.eq.s32 	%p51, %r222, 0;
	mov.f32 	%f163, 0f00000000;
	sub.f32 	%f164, %f163, %f162;
	selp.f32 	%f165, %f162, %f164, %p51;
	mul.f32 	%f166, %f45, %f45;
	mul.f32 	%f388, %f166, %f165;
	bra.uni 	$L__BB5_101;
$L__BB5_74:
	setp.ne.s32 	%p2, %r3, 0;
	setp.lt.u32 	%p3, %r4, 2139095040;
	or.pred  	%p4, %p2, %p3;
	@%p4 bra 	$L__BB5_76;
	sub.f32 	%f388, %f388, %f388;
	mul.f32 	%f128, %f387, %f388;
	mov.f32 	%f129, 0f00000000;
	copysign.f32 	%f387, %f128, %f129;
	bra.uni 	$L__BB5_101;
$L__BB5_76:
	setp.ne.s32 	%p5, %r4, 0;
	setp.lt.u32 	%p6, %r3, 2139095040;
	or.pred  	%p7, %p5, %p6;
	@%p7 bra 	$L__BB5_78;
	and.b32  	%r179, %r1, 8388607;
	setp.eq.s32 	%p31, %r179, 0;
	mov.f32 	%f126, 0f00000000;
	copysign.f32 	%f127, %f388, %f126;
	selp.f32 	%f388, %f388, %f127, %p31;
	bra.uni 	$L__BB5_101;
$L__BB5_78:
	setp.lt.u32 	%p8, %r4, 2139095040;
	setp.gt.u32 	%p9, %r3, 2139095039;
	or.pred  	%p10, %p9, %p8;
	@%p10 bra 	$L__BB5_80;
	sub.f32 	%f54, %f388, %f388;
	mul.f32 	%f388, %f387, %f54;
	mov.f32 	%f387, %f54;
	bra.uni 	$L__BB5_101;
$L__BB5_80:
	setp.lt.u32 	%p11, %r3, 2139095040;
	and.b32  	%r135, %r1, 8388607;
	setp.ne.s32 	%p12, %r135, 0;
	or.pred  	%p13, %p11, %p12;
	@%p13 bra 	$L__BB5_100;
	setp.lt.u32 	%p14, %r4, 2139095040;
	@%p14 bra 	$L__BB5_83;
	mul.f32 	%f56, %f387, %f387;
	sub.f32 	%f125, %f388, %f388;
	mul.f32 	%f388, %f387, %f125;
	mov.f32 	%f387, %f56;
	bra.uni 	$L__BB5_101;
$L__BB5_83:
	mul.f32 	%f89, %f388, 0f3F22F983;
	cvt.rni.s32.f32 	%r416, %f89;
	cvt.rn.f32.s32 	%f90, %r416;
	fma.rn.f32 	%f91, %f90, 0fBFC90FDA, %f388;
	fma.rn.f32 	%f92, %f90, 0fB3A22168, %f91;
	fma.rn.f32 	%f386, %f90, 0fA7C234C5, %f92;
	abs.f32 	%f59, %f388;
	setp.ltu.f32 	%p15, %f59, 0f47CE4780;
	mov.u32 	%r412, %r416;
	mov.f32 	%f385, %f386;
	@%p15 bra 	$L__BB5_91;
	setp.neu.f32 	%p16, %f59, 0f7F800000;
	@%p16 bra 	$L__BB5_86;
	mov.f32 	%f95, 0f00000000;
	mul.rn.f32 	%f385, %f388, %f95;
	mov.b32 	%r412, 0;
	bra.uni 	$L__BB5_91;
$L__BB5_86:
	shl.b32 	%r137, %r2, 8;
	or.b32  	%r107, %r137, -2147483648;
	mov.b64 	%rd181, 0;
	mov.b32 	%r409, 0;
	mov.u64 	%rd179, __cudart_i2opi_f;
	mov.u64 	%rd180, %rd1;
$L__BB5_87:
	.pragma "nounroll";
	ld.global.nc.u32 	%r138, [%rd179];
	mad.wide.u32 	%rd76, %r138, %r107, %rd181;
	shr.u64 	%rd181, %rd76, 32;
	st.local.u32 	[%rd180], %rd76;
	add.s32 	%r409, %r409, 1;
	add.s64 	%rd180, %rd180, 4;
	add.s64 	%rd179, %rd179, 4;
	setp.ne.s32 	%p17, %r409, 6;
	@%p17 bra 	$L__BB5_87;
	shr.u32 	%r139, %r2, 23;
	st.local.u32 	[%rd1+24], %rd181;
	and.b32  	%r110, %r139, 31;
	and.b32  	%r140, %r139, 224;
	add.s32 	%r141, %r140, -128;
	shr.u32 	%r142, %r141, 5;
	mul.wide.u32 	%rd77, %r142, 4;
	sub.s64 	%rd64, %rd1, %rd77;
	ld.local.u32 	%r410, [%rd64+24];
	ld.local.u32 	%r411, [%rd64+20];
	setp.eq.s32 	%p18, %r110, 0;
	@%p18 bra 	$L__BB5_90;
	shf.l.wrap.b32 	%r410, %r411, %r410, %r110;
	ld.local.u32 	%r143, [%rd64+16];
	shf.l.wrap.b32 	%r411, %r143, %r411, %r110;
$L__BB5_90:
	shr.u32 	%r144, %r410, 30;
	shf.l.wrap.b32 	%r145, %r411, %r410, 2;
	shl.b32 	%r146, %r411, 2;
	shr.u32 	%r147, %r145, 31;
	add.s32 	%r148, %r147, %r144;
	neg.s32 	%r149, %r148;
	setp.lt.s32 	%p19, %r2, 0;
	selp.b32 	%r412, %r149, %r148, %p19;
	xor.b32  	%r150, %r145, %r2;
	shr.s32 	%r151, %r145, 31;
	xor.b32  	%r152, %r151, %r145;
	xor.b32  	%r153, %r151, %r146;
	cvt.u64.u32 	%rd78, %r152;
	shl.b64 	%rd79, %rd78, 32;
	cvt.u64.u32 	%rd80, %r153;
	or.b64  	%rd81, %rd79, %rd80;
	cvt.rn.f64.s64 	%fd1, %rd81;
	mul.f64 	%fd2, %fd1, 0d3BF921FB54442D19;
	cvt.rn.f32.f64 	%f93, %fd2;
	neg.f32 	%f94, %f93;
	setp.lt.s32 	%p20, %r150, 0;
	selp.f32 	%f385, %f94, %f93, %p20;
$L__BB5_91:
	setp.ltu.f32 	%p21, %f59, 0f47CE4780;
	add.s32 	%r155, %r412, 1;
	mul.rn.f32 	%f96, %f385, %f385;
	and.b32  	%r156, %r412, 1;
	setp.eq.b32 	%p22, %r156, 1;
	selp.f32 	%f97, %f385, 0f3F800000, %p22;
	fma.rn.f32 	%f98, %f96, %f97, 0f00000000;
	fma.rn.f32 	%f99, %f96, 0f37CBAC00, 0fBAB607ED;
	selp.f32 	%f100, 0fB94D4153, %f99, %p22;
	selp.f32 	%f101, 0f3C0885E4, 0f3D2AAABB, %p22;
	fma.rn.f32 	%f102, %f100, %f96, %f101;
	selp.f32 	%f103, 0fBE2AAAA8, 0fBEFFFFFF, %p22;
	fma.rn.f32 	%f104, %f102, %f96, %f103;
	fma.rn.f32 	%f105, %f104, %f98, %f97;
	and.b32  	%r157, %r155, 2;
	setp.eq.s32 	%p23, %r157, 0;
	mov.f32 	%f106, 0f00000000;
	sub.f32 	%f107, %f106, %f105;
	selp.f32 	%f108, %f105, %f107, %p23;
	mul.f32 	%f387, %f387, %f108;
	@%p21 bra 	$L__BB5_99;
	setp.neu.f32 	%p24, %f59, 0f7F800000;
	@%p24 bra 	$L__BB5_94;
	mov.f32 	%f111, 0f00000000;
	mul.rn.f32 	%f386, %f388, %f111;
	mov.b32 	%r416, 0;
	bra.uni 	$L__BB5_99;
$L__BB5_94:
	shl.b32 	%r159, %r2, 8;
	or.b32  	%r119, %r159, -2147483648;
	mov.b64 	%rd184, 0;
	mov.b32 	%r413, 0;
	mov.u64 	%rd182, __cudart_i2opi_f;
	mov.u64 	%rd183, %rd1;
$L__BB5_95:
	.pragma "nounroll";
	ld.global.nc.u32 	%r160, [%rd182];
	mad.wide.u32 	%rd84, %r160, %r119, %rd184;
	shr.u64 	%rd184, %rd84, 32;
	st.local.u32 	[%rd183], %rd84;
	add.s32 	%r413, %r413, 1;
	add.s64 	%rd183, %rd183, 4;
	add.s64 	%rd182, %rd182, 4;
	setp.ne.s32 	%p25, %r413, 6;
	@%p25 bra 	$L__BB5_95;
	shr.u32 	%r161, %r2, 23;
	st.local.u32 	[%rd1+24], %rd184;
	and.b32  	%r122, %r161, 31;
	and.b32  	%r162, %r161, 224;
	add.s32 	%r163, %r162, -128;
	shr.u32 	%r164, %r163, 5;
	mul.wide.u32 	%rd85, %r164, 4;
	sub.s64 	%rd71, %rd1, %rd85;
	ld.local.u32 	%r414, [%rd71+24];
	ld.local.u32 	%r415, [%rd71+20];
	setp.eq.s32 	%p26, %r122, 0;
	@%p26 bra 	$L__BB5_98;
	shf.l.wrap.b32 	%r414, %r415, %r414, %r122;
	ld.local.u32 	%r165, [%rd71+16];
	shf.l.wrap.b32 	%r415, %r165, %r415, %r122;
$L__BB5_98:
	shr.u32 	%r166, %r414, 30;
	shf.l.wrap.b32 	%r167, %r415, %r414, 2;
	shl.b32 	%r168, %r415, 2;
	shr.u32 	%r169, %r167, 31;
	add.s32 	%r170, %r169, %r166;
	neg.s32 	%r171, %r170;
	setp.lt.s32 	%p27, %r2, 0;
	selp.b32 	%r416, %r171, %r170, %p27;
	xor.b32  	%r172, %r167, %r2;
	shr.s32 	%r173, %r167, 31;
	xor.b32  	%r174, %r173, %r167;
	xor.b32  	%r175, %r173, %r168;
	cvt.u64.u32 	%rd86, %r174;
	shl.b64 	%rd87, %rd86, 32;
	cvt.u64.u32 	%rd88, %r175;
	or.b64  	%rd89, %rd87, %rd88;
	cvt.rn.f64.s64 	%fd3, %rd89;
	mul.f64 	%fd4, %fd3, 0d3BF921FB54442D19;
	cvt.rn.f32.f64 	%f109, %fd4;
	neg.f32 	%f110, %f109;
	setp.lt.s32 	%p28, %r172, 0;
	selp.f32 	%f386, %f110, %f109, %p28;
$L__BB5_99:
	mul.rn.f32 	%f112, %f386, %f386;
	and.b32  	%r177, %r416, 1;
	setp.eq.b32 	%p29, %r177, 1;
	selp.f32 	%f113, 0f3F800000, %f386, %p29;
	fma.rn.f32 	%f114, %f112, %f113, 0f00000000;
	fma.rn.f32 	%f115, %f112, 0f37CBAC00, 0fBAB607ED;
	selp.f32 	%f116, %f115, 0fB94D4153, %p29;
	selp.f32 	%f117, 0f3D2AAABB, 0f3C0885E4, %p29;
	fma.rn.f32 	%f118, %f116, %f112, %f117;
	selp.f32 	%f119, 0fBEFFFFFF, 0fBE2AAAA8, %p29;
	fma.rn.f32 	%f120, %f118, %f112, %f119;
	fma.rn.f32 	%f121, %f120, %f114, %f113;
	and.b32  	%r178, %r416, 2;
	setp.eq.s32 	%p30, %r178, 0;
	mov.f32 	%f122, 0f00000000;
	sub.f32 	%f123, %f122, %f121;
	selp.f32 	%f124, %f121, %f123, %p30;
	mul.f32 	%f388, %f124, 0f7F800000;
	bra.uni 	$L__BB5_101;
$L__BB5_100:
	mul.f32 	%f86, %f387, %f387;
	sub.f32 	%f87, %f388, %f388;
	mul.f32 	%f68, %f86, %f87;
	add.f32 	%f88, %f387, %f387;
	mul.f32 	%f388, %f88, %f87;
	mov.f32 	%f387, %f68;
$L__BB5_101:
	cvta.to.global.u64 	%rd154, %rd72;
	neg.f32 	%f362, %f387;
	abs.f32 	%f363, %f388;
	abs.f32 	%f364, %f362;
	mov.b32 	%r370, %f364;
	mov.b32 	%r371, %f363;
	min.s32 	%r372, %r370, %r371;
	mov.b32 	%f365, %r372;
	max.s32 	%r373, %r371, %r370;
	mov.b32 	%f366, %r373;
	and.b32  	%r374, %r373, -33554432;
	xor.b32  	%r375, %r374, 2122317824;
	mov.b32 	%f367, %r375;
	mul.f32 	%f368, %f365, %f367;
	mul.f32 	%f369, %f366, %f367;
	mul.f32 	%f370, %f368, %f368;
	fma.rn.f32 	%f371, %f369, %f369, %f370;
	sqrt.rn.f32 	%f372, %f371;
	or.b32  	%r376, %r374, 8388608;
	mov.b32 	%f373, %r376;
	mul.f32 	%f374, %f372, %f373;
	setp.eq.f32 	%p104, %f365, 0f00000000;
	selp.f32 	%f375, %f366, %f374, %p104;
	setp.eq.f32 	%p105, %f365, 0f7F800000;
	selp.f32 	%f376, 0f7F800000, %f375, %p105;
	st.global.f32 	[%rd154], %f376;
	ret;

}
	// .globl	_Z18complex_cos_kernelPf
.visible .entry _Z18complex_cos_kernelPf(
	.param .u64 .ptr .align 1 _Z18complex_cos_kernelPf_param_0
)
{
	.local .align 4 .b8 	__local_depot6[28];
	.reg .b64 	%SP;
	.reg .b64 	%SPL;
	.reg .pred 	%p<105>;
	.reg .b16 	%rs<5>;
	.reg .b32 	%r<417>;
	.reg .b32 	%f<388>;
	.reg .b64 	%rd<185>;
	.reg .b64 	%fd<21>;

	mov.u64 	%SPL, __local_depot6;
	ld.param.u64 	%rd72, [_Z18complex_cos_kernelPf_param_0];
	add.u64 	%rd1, %SPL, 0;
	mov.f32 	%f76, 0fBE6F6D8D;
	mul.rn.f32 	%f77, %f76, %f76;
	fma.rn.f32 	%f78, %f77, 0fBE6F6D8D, 0f00000000;
	fma.rn.f32 	%f79, %f77, 0fB94D4153, 0f3C0885E4;
	fma.rn.f32 	%f80, %f79, %f77, 0fBE2AAAA8;
	fma.rn.f32 	%f81, %f80, %f78, 0fBE6F6D8D;
	mov.f32 	%f82, 0f00000000;
	sub.f32 	%f83, %f82, %f81;
	mul.f32 	%f84, %f83, 0f4137C563;
	add.f32 	%f85, %f77, 0f00000000;
	fma.rn.f32 	%f86, %f77, 0f37CBAC00, 0fBAB607ED;
	fma.rn.f32 	%f87, %f86, %f77, 0f3D2AAABB;
	fma.rn.f32 	%f88, %f87, %f77, 0fBEFFFFFF;
	fma.rn.f32 	%f89, %f88, %f85, 0f3F800000;
	mul.f32 	%f2, %f89, 0fC137C563;
	mov.b32 	%r1, %f2;
	mov.b32 	%r2, %f84;
	and.b32  	%r3, %r1, 2147483647;
	and.b32  	%r4, %r2, 2147483647;
	max.u32 	%r131, %r3, %r4;
	setp.gt.u32 	%p1, %r131, 2139095039;
	@%p1 bra 	$L__BB6_74;
	setp.ne.s32 	%p32, %r4, 0;
	@%p32 bra 	$L__BB6_3;
	abs.f32 	%f345, %f2;
	mov.f32 	%f346, 0f3FB8AA3B;
	mul.rn.f32 	%f347, %f345, %f346;
	cvt.rzi.f32.f32 	%f348, %f347;
	abs.f32 	%f349, %f348;
	setp.gt.f32 	%p102, %f349, 0f42FC0000;
	mov.f32 	%f350, 0f42FC0000;
	copysign.f32 	%f351, %f348, %f350;
	selp.f32 	%f352, %f351, %f348, %p102;
	fma.rn.f32 	%f353, %f352, 0fBF317218, %f345;
	fma.rn.f32 	%f354, %f352, 0f3102E308, %f353;
	mul.f32 	%f355, %f354, 0f3FB8AA3B;
	add.f32 	%f356, %f352, 0f4B40007D;
	mov.b32 	%r368, %f356;
	shl.b32 	%r369, %r368, 23;
	mov.b32 	%f357, %r369;
	ex2.approx.ftz.f32 	%f358, %f355;
	mul.f32 	%f359, %f358, %f357;
	mov.f32 	%f360, 0f3E000000;
	div.approx.ftz.f32 	%f361, %f360, %f359;
	fma.rn.f32 	%f386, %f359, 0f40000000, %f361;
	mul.f32 	%f387, %f2, %f84;
	bra.uni 	$L__BB6_103;
$L__BB6_3:
	setp.gt.u32 	%p33, %r3, 1091567615;
	@%p33 bra 	$L__BB6_21;
	mul.f32 	%f281, %f84, 0f3F22F983;
	cvt.rni.s32.f32 	%r384, %f281;
	cvt.rn.f32.s32 	%f282, %r384;
	fma.rn.f32 	%f283, %f282, 0fBFC90FDA, %f84;
	fma.rn.f32 	%f284, %f282, 0fB3A22168, %f283;
	fma.rn.f32 	%f377, %f282, 0fA7C234C5, %f284;
	abs.f32 	%f6, %f84;
	setp.ltu.f32 	%p84, %f6, 0f47CE4780;
	mov.u32 	%r380, %r384;
	mov.f32 	%f376, %f377;
	@%p84 bra 	$L__BB6_12;
	setp.neu.f32 	%p85, %f6, 0f7F800000;
	@%p85 bra 	$L__BB6_7;
	mov.f32 	%f287, 0f00000000;
	mul.rn.f32 	%f376, %f84, %f287;
	mov.b32 	%r380, 0;
	bra.uni 	$L__BB6_12;
$L__BB6_7:
	shl.b32 	%r324, %r2, 8;
	or.b32  	%r6, %r324, -2147483648;
	mov.b64 	%rd157, 0;
	mov.b32 	%r377, 0;
	mov.u64 	%rd155, __cudart_i2opi_f;
	mov.u64 	%rd156, %rd1;
$L__BB6_8:
	.pragma "nounroll";
	ld.global.nc.u32 	%r325, [%rd155];
	mad.wide.u32 	%rd140, %r325, %r6, %rd157;
	shr.u64 	%rd157, %rd140, 32;
	st.local.u32 	[%rd156], %rd140;
	add.s32 	%r377, %r377, 1;
	add.s64 	%rd156, %rd156, 4;
	add.s64 	%rd155, %rd155, 4;
	setp.ne.s32 	%p86, %r377, 6;
	@%p86 bra 	$L__BB6_8;
	shr.u32 	%r326, %r2, 23;
	st.local.u32 	[%rd1+24], %rd157;
	and.b32  	%r9, %r326, 31;
	and.b32  	%r327, %r326, 224;
	add.s32 	%r328, %r327, -128;
	shr.u32 	%r329, %r328, 5;
	mul.wide.u32 	%rd141, %r329, 4;
	sub.s64 	%rd8, %rd1, %rd141;
	ld.local.u32 	%r378, [%rd8+24];
	ld.local.u32 	%r379, [%rd8+20];
	setp.eq.s32 	%p87, %r9, 0;
	@%p87 bra 	$L__BB6_11;
	shf.l.wrap.b32 	%r378, %r379, %r378, %r9;
	ld.local.u32 	%r330, [%rd8+16];
	shf.l.wrap.b32 	%r379, %r330, %r379, %r9;
$L__BB6_11:
	shr.u32 	%r331, %r378, 30;
	shf.l.wrap.b32 	%r332, %r379, %r378, 2;
	shl.b32 	%r333, %r379, 2;
	shr.u32 	%r334, %r332, 31;
	add.s32 	%r335, %r334, %r331;
	neg.s32 	%r336, %r335;
	setp.lt.s32 	%p88, %r2, 0;
	selp.b32 	%r380, %r336, %r335, %p88;
	xor.b32  	%r337, %r332, %r2;
	shr.s32 	%r338, %r332, 31;
	xor.b32  	%r339, %r338, %r332;
	xor.b32  	%r340, %r338, %r333;
	cvt.u64.u32 	%rd142, %r339;
	shl.b64 	%rd143, %rd142, 32;
	cvt.u64.u32 	%rd144, %r340;
	or.b64  	%rd145, %rd143, %rd144;
	cvt.rn.f64.s64 	%fd17, %rd145;
	mul.f64 	%fd18, %fd17, 0d3BF921FB54442D19;
	cvt.rn.f32.f64 	%f285, %fd18;
	neg.f32 	%f286, %f285;
	setp.lt.s32 	%p89, %r337, 0;
	selp.f32 	%f376, %f286, %f285, %p89;
$L__BB6_12:
	abs.f32 	%f288, %f2;
	mov.f32 	%f289, 0f3FB8AA3B;
	mul.rn.f32 	%f290, %f288, %f289;
	cvt.rzi.f32.f32 	%f291, %f290;
	mov.f32 	%f292, 0f42FC0000;
	copysign.f32 	%f293, %f291, %f292;
	abs.f32 	%f294, %f291;
	setp.gt.f32 	%p90, %f294, 0f42FC0000;
	selp.f32 	%f295, %f293, %f291, %p90;
	fma.rn.f32 	%f296, %f295, 0fBF317218, %f288;
	fma.rn.f32 	%f297, %f295, 0f3102E308, %f296;
	mul.f32 	%f298, %f297, 0f3FB8AA3B;
	ex2.approx.ftz.f32 	%f299, %f298;
	add.f32 	%f300, %f295, 0f4B40007D;
	mov.b32 	%r342, %f300;
	shl.b32 	%r343, %r342, 23;
	mov.b32 	%f301, %r343;
	mul.f32 	%f302, %f299, %f301;
	setp.ltu.f32 	%p91, %f6, 0f47CE4780;
	add.s32 	%r344, %r380, 1;
	mul.rn.f32 	%f303, %f376, %f376;
	and.b32  	%r345, %r380, 1;
	setp.eq.b32 	%p92, %r345, 1;
	selp.f32 	%f304, %f376, 0f3F800000, %p92;
	fma.rn.f32 	%f305, %f303, %f304, 0f00000000;
	fma.rn.f32 	%f306, %f303, 0f37CBAC00, 0fBAB607ED;
	selp.f32 	%f307, 0fB94D4153, %f306, %p92;
	selp.f32 	%f308, 0f3C0885E4, 0f3D2AAABB, %p92;
	fma.rn.f32 	%f309, %f307, %f303, %f308;
	selp.f32 	%f310, 0fBE2AAAA8, 0fBEFFFFFF, %p92;
	fma.rn.f32 	%f311, %f309, %f303, %f310;
	fma.rn.f32 	%f312, %f311, %f305, %f304;
	and.b32  	%r346, %r344, 2;
	setp.eq.s32 	%p93, %r346, 0;
	mov.f32 	%f313, 0f00000000;
	sub.f32 	%f314, %f313, %f312;
	selp.f32 	%f315, %f312, %f314, %p93;
	mov.f32 	%f316, 0f3E000000;
	div.approx.ftz.f32 	%f317, %f316, %f302;
	fma.rn.f32 	%f318, %f302, 0f40000000, %f317;
	mul.f32 	%f386, %f318, %f315;
	mov.f32 	%f319, 0fBE000000;
	div.approx.ftz.f32 	%f320, %f319, %f302;
	fma.rn.f32 	%f321, %f302, 0f40000000, %f320;
	mul.f32 	%f322, %f2, %f2;
	fma.rn.f32 	%f323, %f322, 0f363D0ADA, 0f394FFF49;
	fma.rn.f32 	%f324, %f323, %f322, 0f3C08889A;
	fma.rn.f32 	%f325, %f324, %f322, 0f3E2AAAAB;
	mul.f32 	%f326, %f322, %f325;
	fma.rn.f32 	%f327, %f326, %f2, %f2;
	setp.ge.f32 	%p94, %f288, 0f3F800000;
	copysign.f32 	%f328, %f2, %f321;
	selp.f32 	%f11, %f328, %f327, %p94;
	@%p91 bra 	$L__BB6_20;
	setp.neu.f32 	%p95, %f6, 0f7F800000;
	@%p95 bra 	$L__BB6_15;
	mov.f32 	%f331, 0f00000000;
	mul.rn.f32 	%f377, %f84, %f331;
	mov.b32 	%r384, 0;
	bra.uni 	$L__BB6_20;
$L__BB6_15:
	shl.b32 	%r348, %r2, 8;
	or.b32  	%r18, %r348, -2147483648;
	mov.b64 	%rd160, 0;
	mov.b32 	%r381, 0;
	mov.u64 	%rd158, __cudart_i2opi_f;
	mov.u64 	%rd159, %rd1;
$L__BB6_16:
	.pragma "nounroll";
	ld.global.nc.u32 	%r349, [%rd158];
	mad.wide.u32 	%rd148, %r349, %r18, %rd160;
	shr.u64 	%rd160, %rd148, 32;
	st.local.u32 	[%rd159], %rd148;
	add.s32 	%r381, %r381, 1;
	add.s64 	%rd159, %rd159, 4;
	add.s64 	%rd158, %rd158, 4;
	setp.ne.s32 	%p96, %r381, 6;
	@%p96 bra 	$L__BB6_16;
	shr.u32 	%r350, %r2, 23;
	st.local.u32 	[%rd1+24], %rd160;
	and.b32  	%r21, %r350, 31;
	and.b32  	%r351, %r350, 224;
	add.s32 	%r352, %r351, -128;
	shr.u32 	%r353, %r352, 5;
	mul.wide.u32 	%rd149, %r353, 4;
	sub.s64 	%rd15, %rd1, %rd149;
	ld.local.u32 	%r382, [%rd15+24];
	ld.local.u32 	%r383, [%rd15+20];
	setp.eq.s32 	%p97, %r21, 0;
	@%p97 bra 	$L__BB6_19;
	shf.l.wrap.b32 	%r382, %r383, %r382, %r21;
	ld.local.u32 	%r354, [%rd15+16];
	shf.l.wrap.b32 	%r383, %r354, %r383, %r21;
$L__BB6_19:
	shr.u32 	%r355, %r382, 30;
	shf.l.wrap.b32 	%r356, %r383, %r382, 2;
	shl.b32 	%r357, %r383, 2;
	shr.u32 	%r358, %r356, 31;
	add.s32 	%r359, %r358, %r355;
	neg.s32 	%r360, %r359;
	setp.lt.s32 	%p98, %r2, 0;
	selp.b32 	%r384, %r360, %r359, %p98;
	xor.b32  	%r361, %r356, %r2;
	shr.s32 	%r362, %r356, 31;
	xor.b32  	%r363, %r362, %r356;
	xor.b32  	%r364, %r362, %r357;
	cvt.u64.u32 	%rd150, %r363;
	shl.b64 	%rd151, %rd150, 32;
	cvt.u64.u32 	%rd152, %r364;
	or.b64  	%rd153, %rd151, %rd152;
	cvt.rn.f64.s64 	%fd19, %rd153;
	mul.f64 	%fd20, %fd19, 0d3BF921FB54442D19;
	cvt.rn.f32.f64 	%f329, %fd20;
	neg.f32 	%f330, %f329;
	setp.lt.s32 	%p99, %r361, 0;
	selp.f32 	%f377, %f330, %f329, %p99;
$L__BB6_20:
	mul.rn.f32 	%f332, %f377, %f377;
	and.b32  	%r366, %r384, 1;
	setp.eq.b32 	%p100, %r366, 1;
	selp.f32 	%f333, 0f3F800000, %f377, %p100;
	fma.rn.f32 	%f334, %f332, %f333, 0f00000000;
	fma.rn.f32 	%f335, %f332, 0f37CBAC00, 0fBAB607ED;
	selp.f32 	%f336, %f335, 0fB94D4153, %p100;
	selp.f32 	%f337, 0f3D2AAABB, 0f3C0885E4, %p100;
	fma.rn.f32 	%f338, %f336, %f332, %f337;
	selp.f32 	%f339, 0fBEFFFFFF, 0fBE2AAAA8, %p100;
	fma.rn.f32 	%f340, %f338, %f332, %f339;
	fma.rn.f32 	%f341, %f340, %f334, %f333;
	and.b32  	%r367, %r384, 2;
	setp.eq.s32 	%p101, %r367, 0;
	mov.f32 	%f342, 0f00000000;
	sub.f32 	%f343, %f342, %f341;
	selp.f32 	%f344, %f341, %f343, %p101;
	mul.f32 	%f387, %f11, %f344;
	bra.uni 	$L__BB6_103;
$L__BB6_21:
	setp.gt.u32 	%p34, %r3, 1118925335;
	@%p34 bra 	$L__BB6_39;
	mul.f32 	%f231, %f84, 0f3F22F983;
	cvt.rni.s32.f32 	%r392, %f231;
	cvt.rn.f32.s32 	%f232, %r392;
	fma.rn.f32 	%f233, %f232, 0fBFC90FDA, %f84;
	fma.rn.f32 	%f234, %f232, 0fB3A22168, %f233;
	fma.rn.f32 	%f379, %f232, 0fA7C234C5, %f234;
	abs.f32 	%f17, %f84;
	setp.ltu.f32 	%p68, %f17, 0f47CE4780;
	mov.u32 	%r388, %r392;
	mov.f32 	%f378, %f379;
	@%p68 bra 	$L__BB6_30;
	setp.neu.f32 	%p69, %f17, 0f7F800000;
	@%p69 bra 	$L__BB6_25;
	mov.f32 	%f237, 0f00000000;
	mul.rn.f32 	%f378, %f84, %f237;
	mov.b32 	%r388, 0;
	bra.uni 	$L__BB6_30;
$L__BB6_25:
	shl.b32 	%r279, %r2, 8;
	or.b32  	%r31, %r279, -2147483648;
	mov.b64 	%rd163, 0;
	mov.b32 	%r385, 0;
	mov.u64 	%rd161, __cudart_i2opi_f;
	mov.u64 	%rd162, %rd1;
$L__BB6_26:
	.pragma "nounroll";
	ld.global.nc.u32 	%r280, [%rd161];
	mad.wide.u32 	%rd124, %r280, %r31, %rd163;
	shr.u64 	%rd163, %rd124, 32;
	st.local.u32 	[%rd162], %rd124;
	add.s32 	%r385, %r385, 1;
	add.s64 	%rd162, %rd162, 4;
	add.s64 	%rd161, %rd161, 4;
	setp.ne.s32 	%p70, %r385, 6;
	@%p70 bra 	$L__BB6_26;
	shr.u32 	%r281, %r2, 23;
	st.local.u32 	[%rd1+24], %rd163;
	and.b32  	%r34, %r281, 31;
	and.b32  	%r282, %r281, 224;
	add.s32 	%r283, %r282, -128;
	shr.u32 	%r284, %r283, 5;
	mul.wide.u32 	%rd125, %r284, 4;
	sub.s64 	%rd22, %rd1, %rd125;
	ld.local.u32 	%r386, [%rd22+24];
	ld.local.u32 	%r387, [%rd22+20];
	setp.eq.s32 	%p71, %r34, 0;
	@%p71 bra 	$L__BB6_29;
	shf.l.wrap.b32 	%r386, %r387, %r386, %r34;
	ld.local.u32 	%r285, [%rd22+16];
	shf.l.wrap.b32 	%r387, %r285, %r387, %r34;
$L__BB6_29:
	shr.u32 	%r286, %r386, 30;
	shf.l.wrap.b32 	%r287, %r387, %r386, 2;
	shl.b32 	%r288, %r387, 2;
	shr.u32 	%r289, %r287, 31;
	add.s32 	%r290, %r289, %r286;
	neg.s32 	%r291, %r290;
	setp.lt.s32 	%p72, %r2, 0;
	selp.b32 	%r388, %r291, %r290, %p72;
	xor.b32  	%r292, %r287, %r2;
	shr.s32 	%r293, %r287, 31;
	xor.b32  	%r294, %r293, %r287;
	xor.b32  	%r295, %r293, %r288;
	cvt.u64.u32 	%rd126, %r294;
	shl.b64 	%rd127, %rd126, 32;
	cvt.u64.u32 	%rd128, %r295;
	or.b64  	%rd129, %rd127, %rd128;
	cvt.rn.f64.s64 	%fd13, %rd129;
	mul.f64 	%fd14, %fd13, 0d3BF921FB54442D19;
	cvt.rn.f32.f64 	%f235, %fd14;
	neg.f32 	%f236, %f235;
	setp.lt.s32 	%p73, %r292, 0;
	selp.f32 	%f378, %f236, %f235, %p73;
$L__BB6_30:
	abs.f32 	%f238, %f2;
	fma.rn.f32 	%f239, %f238, 0f3BBB989D, 0f3F000000;
	cvt.sat.f32.f32 	%f240, %f239;
	mov.f32 	%f241, 0f4B400001;
	mov.f32 	%f242, 0f437C0000;
	fma.rm.f32 	%f243, %f240, %f242, %f241;
	add.f32 	%f244, %f243, 0fCB40007F;
	neg.f32 	%f245, %f244;
	fma.rn.f32 	%f246, %f238, 0f3FB8AA3B, %f245;
	fma.rn.f32 	%f247, %f238, 0f32A57060, %f246;
	ex2.approx.ftz.f32 	%f248, %f247;
	mov.b32 	%r297, %f243;
	shl.b32 	%r298, %r297, 23;
	mov.b32 	%f249, %r298;
	mul.f32 	%f250, %f248, %f249;
	mul.f32 	%f251, %f250, 0f3F000000;
	setp.ltu.f32 	%p74, %f17, 0f47CE4780;
	add.s32 	%r299, %r388, 1;
	mul.rn.f32 	%f252, %f378, %f378;
	and.b32  	%r300, %r388, 1;
	setp.eq.b32 	%p75, %r300, 1;
	selp.f32 	%f253, %f378, 0f3F800000, %p75;
	fma.rn.f32 	%f254, %f252, %f253, 0f00000000;
	fma.rn.f32 	%f255, %f252, 0f37CBAC00, 0fBAB607ED;
	selp.f32 	%f256, 0fB94D4153, %f255, %p75;
	selp.f32 	%f257, 0f3C0885E4, 0f3D2AAABB, %p75;
	fma.rn.f32 	%f258, %f256, %f252, %f257;
	selp.f32 	%f259, 0fBE2AAAA8, 0fBEFFFFFF, %p75;
	fma.rn.f32 	%f260, %f258, %f252, %f259;
	fma.rn.f32 	%f261, %f260, %f254, %f253;
	and.b32  	%r301, %r299, 2;
	setp.eq.s32 	%p76, %r301, 0;
	mov.f32 	%f262, 0f00000000;
	sub.f32 	%f263, %f262, %f261;
	selp.f32 	%f264, %f261, %f263, %p76;
	mul.f32 	%f386, %f251, %f264;
	copysign.f32 	%f22, %f2, %f251;
	@%p74 bra 	$L__BB6_38;
	setp.neu.f32 	%p77, %f17, 0f7F800000;
	@%p77 bra 	$L__BB6_33;
	mov.f32 	%f267, 0f00000000;
	mul.rn.f32 	%f379, %f84, %f267;
	mov.b32 	%r392, 0;
	bra.uni 	$L__BB6_38;
$L__BB6_33:
	shl.b32 	%r303, %r2, 8;
	or.b32  	%r43, %r303, -2147483648;
	mov.b64 	%rd166, 0;
	mov.b32 	%r389, 0;
	mov.u64 	%rd164, __cudart_i2opi_f;
	mov.u64 	%rd165, %rd1;
$L__BB6_34:
	.pragma "nounroll";
	ld.global.nc.u32 	%r304, [%rd164];
	mad.wide.u32 	%rd132, %r304, %r43, %rd166;
	shr.u64 	%rd166, %rd132, 32;
	st.local.u32 	[%rd165], %rd132;
	add.s32 	%r389, %r389, 1;
	add.s64 	%rd165, %rd165, 4;
	add.s64 	%rd164, %rd164, 4;
	setp.ne.s32 	%p78, %r389, 6;
	@%p78 bra 	$L__BB6_34;
	shr.u32 	%r305, %r2, 23;
	st.local.u32 	[%rd1+24], %rd166;
	and.b32  	%r46, %r305, 31;
	and.b32  	%r306, %r305, 224;
	add.s32 	%r307, %r306, -128;
	shr.u32 	%r308, %r307, 5;
	mul.wide.u32 	%rd133, %r308, 4;
	sub.s64 	%rd29, %rd1, %rd133;
	ld.local.u32 	%r390, [%rd29+24];
	ld.local.u32 	%r391, [%rd29+20];
	setp.eq.s32 	%p79, %r46, 0;
	@%p79 bra 	$L__BB6_37;
	shf.l.wrap.b32 	%r390, %r391, %r390, %r46;
	ld.local.u32 	%r309, [%rd29+16];
	shf.l.wrap.b32 	%r391, %r309, %r391, %r46;
$L__BB6_37:
	shr.u32 	%r310, %r390, 30;
	shf.l.wrap.b32 	%r311, %r391, %r390, 2;
	shl.b32 	%r312, %r391, 2;
	shr.u32 	%r313, %r311, 31;
	add.s32 	%r314, %r313, %r310;
	neg.s32 	%r315, %r314;
	setp.lt.s32 	%p80, %r2, 0;
	selp.b32 	%r392, %r315, %r314, %p80;
	xor.b32  	%r316, %r311, %r2;
	shr.s32 	%r317, %r311, 31;
	xor.b32  	%r318, %r317, %r311;
	xor.b32  	%r319, %r317, %r312;
	cvt.u64.u32 	%rd134, %r318;
	shl.b64 	%rd135, %rd134, 32;
	cvt.u64.u32 	%rd136, %r319;
	or.b64  	%rd137, %rd135, %rd136;
	cvt.rn.f64.s64 	%fd15, %rd137;
	mul.f64 	%fd16, %fd15, 0d3BF921FB54442D19;
	cvt.rn.f32.f64 	%f265, %fd16;
	neg.f32 	%f266, %f265;
	setp.lt.s32 	%p81, %r316, 0;
	selp.f32 	%f379, %f266, %f265, %p81;
$L__BB6_38:
	mul.rn.f32 	%f268, %f379, %f379;
	and.b32  	%r321, %r392, 1;
	setp.eq.b32 	%p82, %r321, 1;
	selp.f32 	%f269, 0f3F800000, %f379, %p82;
	fma.rn.f32 	%f270, %f268, %f269, 0f00000000;
	fma.rn.f32 	%f271, %f268, 0f37CBAC00, 0fBAB607ED;
	selp.f32 	%f272, %f271, 0fB94D4153, %p82;
	selp.f32 	%f273, 0f3D2AAABB, 0f3C0885E4, %p82;
	fma.rn.f32 	%f274, %f272, %f268, %f273;
	selp.f32 	%f275, 0fBEFFFFFF, 0fBE2AAAA8, %p82;
	fma.rn.f32 	%f276, %f274, %f268, %f275;
	fma.rn.f32 	%f277, %f276, %f270, %f269;
	and.b32  	%r322, %r392, 2;
	setp.eq.s32 	%p83, %r322, 0;
	mov.f32 	%f278, 0f00000000;
	sub.f32 	%f279, %f278, %f277;
	selp.f32 	%f280, %f277, %f279, %p83;
	mul.f32 	%f387, %f22, %f280;
	bra.uni 	$L__BB6_103;
$L__BB6_39:
	setp.gt.u32 	%p35, %r3, 1128313318;
	@%p35 bra 	$L__BB6_57;
	abs.f32 	%f174, %f2;
	add.f32 	%f175, %f174, 0fC322E3BC;
	fma.rn.f32 	%f176, %f175, 0f3BBB989D, 0f3F000000;
	cvt.sat.f32.f32 	%f177, %f176;
	mov.f32 	%f178, 0f4B400001;
	mov.f32 	%f179, 0f437C0000;
	fma.rm.f32 	%f180, %f177, %f179, %f178;
	add.f32 	%f181, %f180, 0fCB40007F;
	neg.f32 	%f182, %f181;
	fma.rn.f32 	%f183, %f175, 0f3FB8AA3B, %f182;
	fma.rn.f32 	%f184, %f175, 0f32A57060, %f183;
	mov.b32 	%r223, %f180;
	shl.b32 	%r224, %r223, 23;
	mov.b32 	%f185, %r224;
	ex2.approx.ftz.f32 	%f186, %f184;
	mul.f32 	%f187, %f186, %f185;
	mov.b32 	%r225, %f187;
	shr.u32 	%r226, %r225, 23;
	and.b32  	%r227, %r225, 8388607;
	or.b32  	%r228, %r227, 2130706432;
	mov.b32 	%f27, %r228;
	add.s32 	%r229, %r226, -20;
	cvt.u16.u32 	%rs1, %r229;
	shr.u16 	%rs2, %rs1, 15;
	add.s16 	%rs3, %rs1, %rs2;
	shr.s16 	%rs4, %rs3, 1;
	cvt.s32.s16 	%r230, %rs4;
	shl.b32 	%r231, %r230, 23;
	add.s32 	%r232, %r231, 1065353216;
	mov.b32 	%f28, %r232;
	sub.s32 	%r233, %r229, %r230;
	shl.b32 	%r234, %r233, 23;
	add.s32 	%r55, %r234, 1065353216;
	mul.f32 	%f188, %f84, 0f3F22F983;
	cvt.rni.s32.f32 	%r400, %f188;
	cvt.rn.f32.s32 	%f189, %r400;
	fma.rn.f32 	%f190, %f189, 0fBFC90FDA, %f84;
	fma.rn.f32 	%f191, %f189, 0fB3A22168, %f190;
	fma.rn.f32 	%f381, %f189, 0fA7C234C5, %f191;
	abs.f32 	%f30, %f84;
	setp.ltu.f32 	%p52, %f30, 0f47CE4780;
	mov.u32 	%r396, %r400;
	mov.f32 	%f380, %f381;
	@%p52 bra 	$L__BB6_48;
	setp.neu.f32 	%p53, %f30, 0f7F800000;
	@%p53 bra 	$L__BB6_43;
	mov.f32 	%f194, 0f00000000;
	mul.rn.f32 	%f380, %f84, %f194;
	mov.b32 	%r396, 0;
	bra.uni 	$L__BB6_48;
$L__BB6_43:
	shl.b32 	%r236, %r2, 8;
	or.b32  	%r57, %r236, -2147483648;
	mov.b64 	%rd169, 0;
	mov.b32 	%r393, 0;
	mov.u64 	%rd167, __cudart_i2opi_f;
	mov.u64 	%rd168, %rd1;
$L__BB6_44:
	.pragma "nounroll";
	ld.global.nc.u32 	%r237, [%rd167];
	mad.wide.u32 	%rd108, %r237, %r57, %rd169;
	shr.u64 	%rd169, %rd108, 32;
	st.local.u32 	[%rd168], %rd108;
	add.s32 	%r393, %r393, 1;
	add.s64 	%rd168, %rd168, 4;
	add.s64 	%rd167, %rd167, 4;
	setp.ne.s32 	%p54, %r393, 6;
	@%p54 bra 	$L__BB6_44;
	shr.u32 	%r238, %r2, 23;
	st.local.u32 	[%rd1+24], %rd169;
	and.b32  	%r60, %r238, 31;
	and.b32  	%r239, %r238, 224;
	add.s32 	%r240, %r239, -128;
	shr.u32 	%r241, %r240, 5;
	mul.wide.u32 	%rd109, %r241, 4;
	sub.s64 	%rd36, %rd1, %rd109;
	ld.local.u32 	%r394, [%rd36+24];
	ld.local.u32 	%r395, [%rd36+20];
	setp.eq.s32 	%p55, %r60, 0;
	@%p55 bra 	$L__BB6_47;
	shf.l.wrap.b32 	%r394, %r395, %r394, %r60;
	ld.local.u32 	%r242, [%rd36+16];
	shf.l.wrap.b32 	%r395, %r242, %r395, %r60;
$L__BB6_47:
	shr.u32 	%r243, %r394, 30;
	shf.l.wrap.b32 	%r244, %r395, %r394, 2;
	shl.b32 	%r245, %r395, 2;
	shr.u32 	%r246, %r244, 31;
	add.s32 	%r247, %r246, %r243;
	neg.s32 	%r248, %r247;
	setp.lt.s32 	%p56, %r2, 0;
	selp.b32 	%r396, %r248, %r247, %p56;
	xor.b32  	%r249, %r244, %r2;
	shr.s32 	%r250, %r244, 31;
	xor.b32  	%r251, %r250, %r244;
	xor.b32  	%r252, %r250, %r245;
	cvt.u64.u32 	%rd110, %r251;
	shl.b64 	%rd111, %rd110, 32;
	cvt.u64.u32 	%rd112, %r252;
	or.b64  	%rd113, %rd111, %rd112;
	cvt.rn.f64.s64 	%fd9, %rd113;
	mul.f64 	%fd10, %fd9, 0d3BF921FB54442D19;
	cvt.rn.f32.f64 	%f192, %fd10;
	neg.f32 	%f193, %f192;
	setp.lt.s32 	%p57, %r249, 0;
	selp.f32 	%f380, %f193, %f192, %p57;
$L__BB6_48:
	setp.ltu.f32 	%p58, %f30, 0f47CE4780;
	add.s32 	%r254, %r396, 1;
	mul.rn.f32 	%f195, %f380, %f380;
	and.b32  	%r255, %r396, 1;
	setp.eq.b32 	%p59, %r255, 1;
	selp.f32 	%f196, %f380, 0f3F800000, %p59;
	fma.rn.f32 	%f197, %f195, %f196, 0f00000000;
	fma.rn.f32 	%f198, %f195, 0f37CBAC00, 0fBAB607ED;
	selp.f32 	%f199, 0fB94D4153, %f198, %p59;
	selp.f32 	%f200, 0f3C0885E4, 0f3D2AAABB, %p59;
	fma.rn.f32 	%f201, %f199, %f195, %f200;
	selp.f32 	%f202, 0fBE2AAAA8, 0fBEFFFFFF, %p59;
	fma.rn.f32 	%f203, %f201, %f195, %f202;
	fma.rn.f32 	%f204, %f203, %f197, %f196;
	and.b32  	%r256, %r254, 2;
	setp.eq.s32 	%p60, %r256, 0;
	mov.f32 	%f205, 0f00000000;
	sub.f32 	%f206, %f205, %f204;
	selp.f32 	%f207, %f204, %f206, %p60;
	mul.f32 	%f208, %f207, %f27;
	mul.f32 	%f34, %f208, %f28;
	@%p58 bra 	$L__BB6_56;
	setp.neu.f32 	%p61, %f30, 0f7F800000;
	@%p61 bra 	$L__BB6_51;
	mov.f32 	%f211, 0f00000000;
	mul.rn.f32 	%f381, %f84, %f211;
	mov.b32 	%r400, 0;
	bra.uni 	$L__BB6_56;
$L__BB6_51:
	shl.b32 	%r258, %r2, 8;
	or.b32  	%r69, %r258, -2147483648;
	mov.b64 	%rd172, 0;
	mov.b32 	%r397, 0;
	mov.u64 	%rd170, __cudart_i2opi_f;
	mov.u64 	%rd171, %rd1;
$L__BB6_52:
	.pragma "nounroll";
	ld.global.nc.u32 	%r259, [%rd170];
	mad.wide.u32 	%rd116, %r259, %r69, %rd172;
	shr.u64 	%rd172, %rd116, 32;
	st.local.u32 	[%rd171], %rd116;
	add.s32 	%r397, %r397, 1;
	add.s64 	%rd171, %rd171, 4;
	add.s64 	%rd170, %rd170, 4;
	setp.ne.s32 	%p62, %r397, 6;
	@%p62 bra 	$L__BB6_52;
	shr.u32 	%r260, %r2, 23;
	st.local.u32 	[%rd1+24], %rd172;
	and.b32  	%r72, %r260, 31;
	and.b32  	%r261, %r260, 224;
	add.s32 	%r262, %r261, -128;
	shr.u32 	%r263, %r262, 5;
	mul.wide.u32 	%rd117, %r263, 4;
	sub.s64 	%rd43, %rd1, %rd117;
	ld.local.u32 	%r398, [%rd43+24];
	ld.local.u32 	%r399, [%rd43+20];
	setp.eq.s32 	%p63, %r72, 0;
	@%p63 bra 	$L__BB6_55;
	shf.l.wrap.b32 	%r398, %r399, %r398, %r72;
	ld.local.u32 	%r264, [%rd43+16];
	shf.l.wrap.b32 	%r399, %r264, %r399, %r72;
$L__BB6_55:
	shr.u32 	%r265, %r398, 30;
	shf.l.wrap.b32 	%r266, %r399, %r398, 2;
	shl.b32 	%r267, %r399, 2;
	shr.u32 	%r268, %r266, 31;
	add.s32 	%r269, %r268, %r265;
	neg.s32 	%r270, %r269;
	setp.lt.s32 	%p64, %r2, 0;
	selp.b32 	%r400, %r270, %r269, %p64;
	xor.b32  	%r271, %r266, %r2;
	shr.s32 	%r272, %r266, 31;
	xor.b32  	%r273, %r272, %r266;
	xor.b32  	%r274, %r272, %r267;
	cvt.u64.u32 	%rd118, %r273;
	shl.b64 	%rd119, %rd118, 32;
	cvt.u64.u32 	%rd120, %r274;
	or.b64  	%rd121, %rd119, %rd120;
	cvt.rn.f64.s64 	%fd11, %rd121;
	mul.f64 	%fd12, %fd11, 0d3BF921FB54442D19;
	cvt.rn.f32.f64 	%f209, %fd12;
	neg.f32 	%f210, %f209;
	setp.lt.s32 	%p65, %r271, 0;
	selp.f32 	%f381, %f210, %f209, %p65;
$L__BB6_56:
	mov.b32 	%f212, %r55;
	mul.rn.f32 	%f213, %f381, %f381;
	and.b32  	%r276, %r400, 1;
	setp.eq.b32 	%p66, %r276, 1;
	selp.f32 	%f214, 0f3F800000, %f381, %p66;
	fma.rn.f32 	%f215, %f213, %f214, 0f00000000;
	fma.rn.f32 	%f216, %f213, 0f37CBAC00, 0fBAB607ED;
	selp.f32 	%f217, %f216, 0fB94D4153, %p66;
	selp.f32 	%f218, 0f3D2AAABB, 0f3C0885E4, %p66;
	fma.rn.f32 	%f219, %f217, %f213, %f218;
	selp.f32 	%f220, 0fBEFFFFFF, 0fBE2AAAA8, %p66;
	fma.rn.f32 	%f221, %f219, %f213, %f220;
	fma.rn.f32 	%f222, %f221, %f215, %f214;
	and.b32  	%r277, %r400, 2;
	setp.eq.s32 	%p67, %r277, 0;
	mov.f32 	%f223, 0f00000000;
	sub.f32 	%f224, %f223, %f222;
	selp.f32 	%f225, %f222, %f224, %p67;
	mul.f32 	%f226, %f225, %f27;
	mul.f32 	%f227, %f226, %f28;
	mul.f32 	%f228, %f227, %f212;
	mov.f32 	%f229, 0f3F800000;
	copysign.f32 	%f230, %f2, %f229;
	mul.f32 	%f387, %f230, %f228;
	mul.f32 	%f386, %f34, %f212;
	bra.uni 	$L__BB6_103;
$L__BB6_57:
	mul.f32 	%f137, %f84, 0f3F22F983;
	cvt.rni.s32.f32 	%r408, %f137;
	cvt.rn.f32.s32 	%f138, %r408;
	fma.rn.f32 	%f139, %f138, 0fBFC90FDA, %f84;
	fma.rn.f32 	%f140, %f138, 0fB3A22168, %f139;
	fma.rn.f32 	%f383, %f138, 0fA7C234C5, %f140;
	abs.f32 	%f41, %f84;
	setp.ltu.f32 	%p36, %f41, 0f47CE4780;
	mov.u32 	%r404, %r408;
	mov.f32 	%f382, %f383;
	@%p36 bra 	$L__BB6_65;
	setp.neu.f32 	%p37, %f41, 0f7F800000;
	@%p37 bra 	$L__BB6_60;
	mov.f32 	%f143, 0f00000000;
	mul.rn.f32 	%f382, %f84, %f143;
	mov.b32 	%r404, 0;
	bra.uni 	$L__BB6_65;
$L__BB6_60:
	shl.b32 	%r181, %r2, 8;
	or.b32  	%r82, %r181, -2147483648;
	mov.b64 	%rd175, 0;
	mov.b32 	%r401, 0;
	mov.u64 	%rd173, __cudart_i2opi_f;
	mov.u64 	%rd174, %rd1;
$L__BB6_61:
	.pragma "nounroll";
	ld.global.nc.u32 	%r182, [%rd173];
	mad.wide.u32 	%rd92, %r182, %r82, %rd175;
	shr.u64 	%rd175, %rd92, 32;
	st.local.u32 	[%rd174], %rd92;
	add.s32 	%r401, %r401, 1;
	add.s64 	%rd174, %rd174, 4;
	add.s64 	%rd173, %rd173, 4;
	setp.ne.s32 	%p38, %r401, 6;
	@%p38 bra 	$L__BB6_61;
	shr.u32 	%r183, %r2, 23;
	st.local.u32 	[%rd1+24], %rd175;
	and.b32  	%r85, %r183, 31;
	and.b32  	%r184, %r183, 224;
	add.s32 	%r185, %r184, -128;
	shr.u32 	%r186, %r185, 5;
	mul.wide.u32 	%rd93, %r186, 4;
	sub.s64 	%rd50, %rd1, %rd93;
	ld.local.u32 	%r402, [%rd50+24];
	ld.local.u32 	%r403, [%rd50+20];
	setp.eq.s32 	%p39, %r85, 0;
	@%p39 bra 	$L__BB6_64;
	shf.l.wrap.b32 	%r402, %r403, %r402, %r85;
	ld.local.u32 	%r187, [%rd50+16];
	shf.l.wrap.b32 	%r403, %r187, %r403, %r85;
$L__BB6_64:
	shr.u32 	%r188, %r402, 30;
	shf.l.wrap.b32 	%r189, %r403, %r402, 2;
	shl.b32 	%r190, %r403, 2;
	shr.u32 	%r191, %r189, 31;
	add.s32 	%r192, %r191, %r188;
	neg.s32 	%r193, %r192;
	setp.lt.s32 	%p40, %r2, 0;
	selp.b32 	%r404, %r193, %r192, %p40;
	xor.b32  	%r194, %r189, %r2;
	shr.s32 	%r195, %r189, 31;
	xor.b32  	%r196, %r195, %r189;
	xor.b32  	%r197, %r195, %r190;
	cvt.u64.u32 	%rd94, %r196;
	shl.b64 	%rd95, %rd94, 32;
	cvt.u64.u32 	%rd96, %r197;
	or.b64  	%rd97, %rd95, %rd96;
	cvt.rn.f64.s64 	%fd5, %rd97;
	mul.f64 	%fd6, %fd5, 0d3BF921FB54442D19;
	cvt.rn.f32.f64 	%f141, %fd6;
	neg.f32 	%f142, %f141;
	setp.lt.s32 	%p41, %r194, 0;
	selp.f32 	%f382, %f142, %f141, %p41;
$L__BB6_65:
	setp.ltu.f32 	%p42, %f41, 0f47CE4780;
	add.s32 	%r199, %r404, 1;
	mul.rn.f32 	%f144, %f382, %f382;
	and.b32  	%r200, %r404, 1;
	setp.eq.b32 	%p43, %r200, 1;
	selp.f32 	%f145, %f382, 0f3F800000, %p43;
	fma.rn.f32 	%f146, %f144, %f145, 0f00000000;
	fma.rn.f32 	%f147, %f144, 0f37CBAC00, 0fBAB607ED;
	selp.f32 	%f148, 0fB94D4153, %f147, %p43;
	selp.f32 	%f149, 0f3C0885E4, 0f3D2AAABB, %p43;
	fma.rn.f32 	%f150, %f148, %f144, %f149;
	selp.f32 	%f151, 0fBE2AAAA8, 0fBEFFFFFF, %p43;
	fma.rn.f32 	%f152, %f150, %f144, %f151;
	fma.rn.f32 	%f153, %f152, %f146, %f145;
	and.b32  	%r201, %r199, 2;
	setp.eq.s32 	%p44, %r201, 0;
	mov.f32 	%f154, 0f00000000;
	sub.f32 	%f155, %f154, %f153;
	selp.f32 	%f45, %f153, %f155, %p44;
	@%p42 bra 	$L__BB6_73;
	setp.neu.f32 	%p45, %f41, 0f7F800000;
	@%p45 bra 	$L__BB6_68;
	mov.f32 	%f158, 0f00000000;
	mul.rn.f32 	%f383, %f84, %f158;
	mov.b32 	%r408, 0;
	bra.uni 	$L__BB6_73;
$L__BB6_68:
	shl.b32 	%r203, %r2, 8;
	or.b32  	%r94, %r203, -2147483648;
	mov.b64 	%rd178, 0;
	mov.b32 	%r405, 0;
	mov.u64 	%rd176, __cudart_i2opi_f;
	mov.u64 	%rd177, %rd1;
$L__BB6_69:
	.pragma "nounroll";
	ld.global.nc.u32 	%r204, [%rd176];
	mad.wide.u32 	%rd100, %r204, %r94, %rd178;
	shr.u64 	%rd178, %rd100, 32;
	st.local.u32 	[%rd177], %rd100;
	add.s32 	%r405, %r405, 1;
	add.s64 	%rd177, %rd177, 4;
	add.s64 	%rd176, %rd176, 4;
	setp.ne.s32 	%p46, %r405, 6;
	@%p46 bra 	$L__BB6_69;
	shr.u32 	%r205, %r2, 23;
	st.local.u32 	[%rd1+24], %rd178;
	and.b32  	%r97, %r205, 31;
	and.b32  	%r206, %r205, 224;
	add.s32 	%r207, %r206, -128;
	shr.u32 	%r208, %r207, 5;
	mul.wide.u32 	%rd101, %r208, 4;
	sub.s64 	%rd57, %rd1, %rd101;
	ld.local.u32 	%r406, [%rd57+24];
	ld.local.u32 	%r407, [%rd57+20];
	setp.eq.s32 	%p47, %r97, 0;
	@%p47 bra 	$L__BB6_72;
	shf.l.wrap.b32 	%r406, %r407, %r406, %r97;
	ld.local.u32 	%r209, [%rd57+16];
	shf.l.wrap.b32 	%r407, %r209, %r407, %r97;
$L__BB6_72:
	shr.u32 	%r210, %r406, 30;
	shf.l.wrap.b32 	%r211, %r407, %r406, 2;
	shl.b32 	%r212, %r407, 2;
	shr.u32 	%r213, %r211, 31;
	add.s32 	%r214, %r213, %r210;
	neg.s32 	%r215, %r214;
	setp.lt.s32 	%p48, %r2, 0;
	selp.b32 	%r408, %r215, %r214, %p48;
	xor.b32  	%r216, %r211, %r2;
	shr.s32 	%r217, %r211, 31;
	xor.b32  	%r218, %r217, %r211;
	xor.b32  	%r219, %r217, %r212;
	cvt.u64.u32 	%rd102, %r218;
	shl.b64 	%rd103, %rd102, 32;
	cvt.u64.u32 	%rd104, %r219;
	or.b64  	%rd105, %rd103, %rd104;
	cvt.rn.f64.s64 	%fd7, %rd105;
	mul.f64 	%fd8, %fd7, 0d3BF921FB54442D19;
	cvt.rn.f32.f64 	%f156, %fd8;
	neg.f32 	%f157, %f156;
	setp.lt.s32 	%p49, %r216, 0;
	selp.f32 	%f383, %f157, %f156, %p49;
$L__BB6_73:
	mul.f32 	%f159, %f2, 0f7F000000;
	mul.rn.f32 	%f160, %f383, %f383;
	and.b32  	%r221, %r408, 1;
	setp.eq.b32 	%p50, %r221, 1;
	selp.f32 	%f161, 0f3F800000, %f383, %p50;
	fma.rn.f32 	%f162, %f160, %f161, 0f00000000;
	fma.rn.f32 	%f163, %f160, 0f37CBAC00, 0fBAB607ED;
	selp.f32 	%f164, %f163, 0fB94D4153, %p50;
	selp.f32 	%f165, 0f3D2AAABB, 0f3C0885E4, %p50;
	fma.rn.f32 	%f166, %f164, %f160, %f165;
	selp.f32 	%f167, 0fBEFFFFFF, 0fBE2AAAA8, %p50;
	fma.rn.f32 	%f168, %f166, %f160, %f167;
	fma.rn.f32 	%f169, %f168, %f162, %f161;
	and.b32  	%r222, %r408, 2;
	setp.eq.s32 	%p51, %r222, 0;
	mov.f32 	%f170, 0f00000000;
	sub.f32 	%f171, %f170, %f169;
	selp.f32 	%f172, %f169, %f171, %p51;
	mul.f32 	%f387, %f159, %f172;
	mul.f32 	%f173, %f159, %f159;
	mul.f32 	%f386, %f173, %f45;
	bra.uni 	$L__BB6_103;
$L__BB6_74:
	setp.ne.s32 	%p2, %r3, 0;
	setp.lt.u32 	%p3, %r4, 2139095040;
	or.pred  	%p4, %p2, %p3;
	@%p4 bra 	$L__BB6_76;
	sub.f32 	%f386, %f84, %f84;
	mul.f32 	%f135, %f2, %f386;
	mov.f32 	%f136, 0f00000000;
	copysign.f32 	%f387, %f135, %f136;
	bra.uni 	$L__BB6_103;
$L__BB6_76:
	setp.ne.s32 	%p5, %r4, 0;
	setp.lt.u32 	%p6, %r3, 2139095040;
	or.pred  	%p7, %p5, %p6;
	@%p7 bra 	$L__BB6_80;
	and.b32  	%r179, %r1, 8388607;
	mul.f32 	%f386, %f2, %f2;
	setp.ne.s32 	%p31, %r179, 0;
	@%p31 bra 	$L__BB6_79;
	mov.f32 	%f133, 0f00000000;
	copysign.f32 	%f134, %f2, %f133;
	mul.f32 	%f387, %f84, %f134;
	bra.uni 	$L__BB6_103;
$L__BB6_79:
	add.f32 	%f130, %f2, %f2;
	mul.f32 	%f131, %f84, %f130;
	mov.f32 	%f132, 0f00000000;
	copysign.f32 	%f387, %f131, %f132;
	bra.uni 	$L__BB6_103;
$L__BB6_80:
	setp.lt.u32 	%p8, %r4, 2139095040;
	setp.gt.u32 	%p9, %r3, 2139095039;
	or.pred  	%p10, %p9, %p8;
	@%p10 bra 	$L__BB6_82;
	sub.f32 	%f386, %f84, %f84;
	mul.f32 	%f387, %f2, %f386;
	bra.uni 	$L__BB6_103;
$L__BB6_82:
	setp.lt.u32 	%p11, %r3, 2139095040;
	and.b32  	%r135, %r1, 8388607;
	setp.ne.s32 	%p12, %r135, 0;
	or.pred  	%p13, %p11, %p12;
	@%p13 bra 	$L__BB6_102;
	setp.lt.u32 	%p14, %r4, 2139095040;
	@%p14 bra 	$L__BB6_85;
	mul.f32 	%f386, %f2, %f2;
	sub.f32 	%f129, %f84, %f84;
	mul.f32 	%f387, %f2, %f129;
	bra.uni 	$L__BB6_103;
$L__BB6_85:
	mul.f32 	%f93, %f84, 0f3F22F983;
	cvt.rni.s32.f32 	%r416, %f93;
	cvt.rn.f32.s32 	%f94, %r416;
	fma.rn.f32 	%f95, %f94, 0fBFC90FDA, %f84;
	fma.rn.f32 	%f96, %f94, 0fB3A22168, %f95;
	fma.rn.f32 	%f385, %f94, 0fA7C234C5, %f96;
	abs.f32 	%f62, %f84;
	setp.ltu.f32 	%p15, %f62, 0f47CE4780;
	mov.u32 	%r412, %r416;
	mov.f32 	%f384, %f385;
	@%p15 bra 	$L__BB6_93;
	setp.neu.f32 	%p16, %f62, 0f7F800000;
	@%p16 bra 	$L__BB6_88;
	mov.f32 	%f99, 0f00000000;
	mul.rn.f32 	%f384, %f84, %f99;
	mov.b32 	%r412, 0;
	bra.uni 	$L__BB6_93;
$L__BB6_88:
	shl.b32 	%r137, %r2, 8;
	or.b32  	%r107, %r137, -2147483648;
	mov.b64 	%rd181, 0;
	mov.b32 	%r409, 0;
	mov.u64 	%rd179, __cudart_i2opi_f;
	mov.u64 	%rd180, %rd1;
$L__BB6_89:
	.pragma "nounroll";
	ld.global.nc.u32 	%r138, [%rd179];
	mad.wide.u32 	%rd76, %r138, %r107, %rd181;
	shr.u64 	%rd181, %rd76, 32;
	st.local.u32 	[%rd180], %rd76;
	add.s32 	%r409, %r409, 1;
	add.s64 	%rd180, %rd180, 4;
	add.s64 	%rd179, %rd179, 4;
	setp.ne.s32 	%p17, %r409, 6;
	@%p17 bra 	$L__BB6_89;
	shr.u32 	%r139, %r2, 23;
	st.local.u32 	[%rd1+24], %rd181;
	and.b32  	%r110, %r139, 31;
	and.b32  	%r140, %r139, 224;
	add.s32 	%r141, %r140, -128;
	shr.u32 	%r142, %r141, 5;
	mul.wide.u32 	%rd77, %r142, 4;
	sub.s64 	%rd64, %rd1, %rd77;
	ld.local.u32 	%r410, [%rd64+24];
	ld.local.u32 	%r411, [%rd64+20];
	setp.eq.s32 	%p18, %r110, 0;
	@%p18 bra 	$L__BB6_92;
	shf.l.wrap.b32 	%r410, %r411, %r410, %r110;
	ld.local.u32 	%r143, [%rd64+16];
	shf.l.wrap.b32 	%r411, %r143, %r411, %r110;
$L__BB6_92:
	shr.u32 	%r144, %r410, 30;
	shf.l.wrap.b32 	%r145, %r411, %r410, 2;
	shl.b32 	%r146, %r411, 2;
	shr.u32 	%r147, %r145, 31;
	add.s32 	%r148, %r147, %r144;
	neg.s32 	%r149, %r148;
	setp.lt.s32 	%p19, %r2, 0;
	selp.b32 	%r412, %r149, %r148, %p19;
	xor.b32  	%r150, %r145, %r2;
	shr.s32 	%r151, %r145, 31;
	xor.b32  	%r152, %r151, %r145;
	xor.b32  	%r153, %r151, %r146;
	cvt.u64.u32 	%rd78, %r152;
	shl.b64 	%rd79, %rd78, 32;
	cvt.u64.u32 	%rd80, %r153;
	or.b64  	%rd81, %rd79, %rd80;
	cvt.rn.f64.s64 	%fd1, %rd81;
	mul.f64 	%fd2, %fd1, 0d3BF921FB54442D19;
	cvt.rn.f32.f64 	%f97, %fd2;
	neg.f32 	%f98, %f97;
	setp.lt.s32 	%p20, %r150, 0;
	selp.f32 	%f384, %f98, %f97, %p20;
$L__BB6_93:
	setp.ltu.f32 	%p21, %f62, 0f47CE4780;
	add.s32 	%r155, %r412, 1;
	mul.rn.f32 	%f100, %f384, %f384;
	and.b32  	%r156, %r412, 1;
	setp.eq.b32 	%p22, %r156, 1;
	selp.f32 	%f101, %f384, 0f3F800000, %p22;
	fma.rn.f32 	%f102, %f100, %f101, 0f00000000;
	fma.rn.f32 	%f103, %f100, 0f37CBAC00, 0fBAB607ED;
	selp.f32 	%f104, 0fB94D4153, %f103, %p22;
	selp.f32 	%f105, 0f3C0885E4, 0f3D2AAABB, %p22;
	fma.rn.f32 	%f106, %f104, %f100, %f105;
	selp.f32 	%f107, 0fBE2AAAA8, 0fBEFFFFFF, %p22;
	fma.rn.f32 	%f108, %f106, %f100, %f107;
	fma.rn.f32 	%f109, %f108, %f102, %f101;
	and.b32  	%r157, %r155, 2;
	setp.eq.s32 	%p23, %r157, 0;
	mov.f32 	%f110, 0f00000000;
	sub.f32 	%f111, %f110, %f109;
	selp.f32 	%f66, %f109, %f111, %p23;
	@%p21 bra 	$L__BB6_101;
	setp.neu.f32 	%p24, %f62, 0f7F800000;
	@%p24 bra 	$L__BB6_96;
	mov.f32 	%f114, 0f00000000;
	mul.rn.f32 	%f385, %f84, %f114;
	mov.b32 	%r416, 0;
	bra.uni 	$L__BB6_101;
$L__BB6_96:
	shl.b32 	%r159, %r2, 8;
	or.b32  	%r119, %r159, -2147483648;
	mov.b64 	%rd184, 0;
	mov.b32 	%r413, 0;
	mov.u64 	%rd182, __cudart_i2opi_f;
	mov.u64 	%rd183, %rd1;
$L__BB6_97:
	.pragma "nounroll";
	ld.global.nc.u32 	%r160, [%rd182];
	mad.wide.u32 	%rd84, %r160, %r119, %rd184;
	shr.u64 	%rd184, %rd84, 32;
	st.local.u32 	[%rd183], %rd84;
	add.s32 	%r413, %r413, 1;
	add.s64 	%rd183, %rd183, 4;
	add.s64 	%rd182, %rd182, 4;
	setp.ne.s32 	%p25, %r413, 6;
	@%p25 bra 	$L__BB6_97;
	shr.u32 	%r161, %r2, 23;
	st.local.u32 	[%rd1+24], %rd184;
	and.b32  	%r122, %r161, 31;
	and.b32  	%r162, %r161, 224;
	add.s32 	%r163, %r162, -128;
	shr.u32 	%r164, %r163, 5;
	mul.wide.u32 	%rd85, %r164, 4;
	sub.s64 	%rd71, %rd1, %rd85;
	ld.local.u32 	%r414, [%rd71+24];
	ld.local.u32 	%r415, [%rd71+20];
	setp.eq.s32 	%p26, %r122, 0;
	@%p26 bra 	$L__BB6_100;
	shf.l.wrap.b32 	%r414, %r415, %r414, %r122;
	ld.local.u32 	%r165, [%rd71+16];
	shf.l.wrap.b32 	%r415, %r165, %r415, %r122;
$L__BB6_100:
	shr.u32 	%r166, %r414, 30;
	shf.l.wrap.b32 	%r167, %r415, %r414, 2;
	shl.b32 	%r168, %r415, 2;
	shr.u32 	%r169, %r167, 31;
	add.s32 	%r170, %r169, %r166;
	neg.s32 	%r171, %r170;
	setp.lt.s32 	%p27, %r2, 0;
	selp.b32 	%r416, %r171, %r170, %p27;
	xor.b32  	%r172, %r167, %r2;
	shr.s32 	%r173, %r167, 31;
	xor.b32  	%r174, %r173, %r167;
	xor.b32  	%r175, %r173, %r168;
	cvt.u64.u32 	%rd86, %r174;
	shl.b64 	%rd87, %rd86, 32;
	cvt.u64.u32 	%rd88, %r175;
	or.b64  	%rd89, %rd87, %rd88;
	cvt.rn.f64.s64 	%fd3, %rd89;
	mul.f64 	%fd4, %fd3, 0d3BF921FB54442D19;
	cvt.rn.f32.f64 	%f112, %fd4;
	neg.f32 	%f113, %f112;
	setp.lt.s32 	%p28, %r172, 0;
	selp.f32 	%f385, %f113, %f112, %p28;
$L__BB6_101:
	mul.rn.f32 	%f115, %f385, %f385;
	and.b32  	%r177, %r416, 1;
	setp.eq.b32 	%p29, %r177, 1;
	selp.f32 	%f116, 0f3F800000, %f385, %p29;
	fma.rn.f32 	%f117, %f115, %f116, 0f00000000;
	fma.rn.f32 	%f118, %f115, 0f37CBAC00, 0fBAB607ED;
	selp.f32 	%f119, %f118, 0fB94D4153, %p29;
	selp.f32 	%f120, 0f3D2AAABB, 0f3C0885E4, %p29;
	fma.rn.f32 	%f121, %f119, %f115, %f120;
	selp.f32 	%f122, 0fBEFFFFFF, 0fBE2AAAA8, %p29;
	fma.rn.f32 	%f123, %f121, %f115, %f122;
	fma.rn.f32 	%f124, %f123, %f117, %f116;
	and.b32  	%r178, %r416, 2;
	setp.eq.s32 	%p30, %r178, 0;
	mov.f32 	%f125, 0f00000000;
	sub.f32 	%f126, %f125, %f124;
	selp.f32 	%f127, %f124, %f126, %p30;
	mul.f32 	%f387, %f2, %f127;
	mul.f32 	%f128, %f2, %f2;
	mul.f32 	%f386, %f128, %f66;
	bra.uni 	$L__BB6_103;
$L__BB6_102:
	mul.f32 	%f90, %f2, %f2;
	sub.f32 	%f91, %f84, %f84;
	mul.f32 	%f386, %f90, %f91;
	add.f32 	%f92, %f2, %f2;
	mul.f32 	%f387, %f92, %f91;
$L__BB6_103:
	cvta.to.global.u64 	%rd154, %rd72;
	abs.f32 	%f362, %f386;
	abs.f32 	%f363, %f387;
	mov.b32 	%r370, %f363;
	mov.b32 	%r371, %f362;
	min.s32 	%r372, %r370, %r371;
	mov.b32 	%f364, %r372;
	max.s32 	%r373, %r371, %r370;
	mov.b32 	%f365, %r373;
	and.b32  	%r374, %r373, -33554432;
	xor.b32  	%r375, %r374, 2122317824;
	mov.b32 	%f366, %r375;
	mul.f32 	%f367, %f364, %f366;
	mul.f32 	%f368, %f365, %f366;
	mul.f32 	%f369, %f367, %f367;
	fma.rn.f32 	%f370, %f368, %f368, %f369;
	sqrt.rn.f32 	%f371, %f370;
	or.b32  	%r376, %r374, 8388608;
	mov.b32 	%f372, %r376;
	mul.f32 	%f373, %f371, %f372;
	setp.eq.f32 	%p103, %f364, 0f00000000;
	selp.f32 	%f374, %f365, %f373, %p103;
	setp.eq.f32 	%p104, %f364, 0f7F800000;
	selp.f32 	%f375, 0f7F800000, %f374, %p104;
	st.global.f32 	[%rd154], %f375;
	ret;

}


// ===== COMPILED SASS (sm_100) =====

	.target	sm_100

	.elftype	@"ET_EXEC"


//--------------------- .note.nv.tkinfo           --------------------------
	.section	.note.nv.tkinfo,"",@"SHT_NOTE"
	.sectionflags	@"SHF_NOTE_NV_TKINFO"
	.tkinfo
        /*0018*/ 	.word	0x00000002
        /*0030*/ 	.string	""
        /*0030*/ 	.string	"ptxas"
        /*0030*/ 	.string	"Cuda compilation tools, release 13.0, V13.0.88"
        /*0030*/ 	.string	"Build cuda_13.0.r13.0/compiler.36424714_0"
        /*0030*/ 	.string	"-arch sm_100 -m 64 "



//--------------------- .note.nv.cuinfo           --------------------------
	.section	.note.nv.cuinfo,"",@"SHT_NOTE"
	.sectionflags	@"SHF_NOTE_NV_CUINFO"
        /*0018*/ 	.short	0x0002
        /*001a*/ 	.short	0x0064
        /*001c*/ 	.short	0x0082
	.zero		2


//--------------------- .nv.info                  --------------------------
	.section	.nv.info,"",@"SHT_CUDA_INFO"
	.align	4


	//----- nvinfo : EIATTR_REGCOUNT
	.align		4
        /*0000*/ 	.byte	0x04, 0x2f
        /*0002*/ 	.short	(.L_30 - .L_29)
	.align		4
.L_29:
        /*0004*/ 	.word	index@(_Z20complex_log10_kernelPf)
        /*0008*/ 	.word	0x0000001c


	//----- nvinfo : EIATTR_FRAME_SIZE
	.align		4
.L_30:
        /*000c*/ 	.byte	0x04, 0x11
        /*000e*/ 	.short	(.L_32 - .L_31)
	.align		4
.L_31:
        /*0010*/ 	.word	index@($__internal_10_$__cuda_sm3x_div_rn_noftz_f32_slowpath)
        /*0014*/ 	.word	0x00000000


	//----- nvinfo : EIATTR_FRAME_SIZE
	.align		4
.L_32:
        /*0018*/ 	.byte	0x04, 0x11
        /*001a*/ 	.short	(.L_34 - .L_33)
	.align		4
.L_33:
        /*001c*/ 	.word	index@($__internal_9_$__cuda_sm20_sqrt_rn_f32_slowpath)
        /*0020*/ 	.word	0x00000000


	//----- nvinfo : EIATTR_FRAME_SIZE
	.align		4
.L_34:
        /*0024*/ 	.byte	0x04, 0x11
        /*0026*/ 	.short	(.L_36 - .L_35)
	.align		4
.L_35:
        /*0028*/ 	.word	index@(_Z20complex_log10_kernelPf)
        /*002c*/ 	.word	0x00000000


	//----- nvinfo : EIATTR_REGCOUNT
	.align		4
.L_36:
        /*0030*/ 	.byte	0x04, 0x2f
        /*0032*/ 	.short	(.L_38 - .L_37)
	.align		4
.L_37:
        /*0034*/ 	.word	index@(_Z19complex_sqrt_kernelPf)
        /*0038*/ 	.word	0x00000013


	//----- nvinfo : EIATTR_FRAME_SIZE
	.align		4
.L_38:
        /*003c*/ 	.byte	0x04, 0x11
        /*003e*/ 	.short	(.L_40 - .L_39)
	.align		4
.L_39:
        /*0040*/ 	.word	index@($__internal_8_$__cuda_sm3x_div_rn_noftz_f32_slowpath)
        /*0044*/ 	.word	0x00000000


	//----- nvinfo : EIATTR_FRAME_SIZE
	.align		4
.L_40:
        /*0048*/ 	.byte	0x04, 0x11
        /*004a*/ 	.short	(.L_42 - .L_41)
	.align		4
.L_41:
        /*004c*/ 	.word	index@($__internal_7_$__cuda_sm20_sqrt_rn_f32_slowpath)
        /*0050*/ 	.word	0x00000000


	//----- nvinfo : EIATTR_FRAME_SIZE
	.align		4
.L_42:
        /*0054*/ 	.byte	0x04, 0x11
        /*0056*/ 	.short	(.L_44 - .L_43)
	.align		4
.L_43:
        /*0058*/ 	.word	index@(_Z19complex_sqrt_kernelPf)
        /*005c*/ 	.word	0x00000000


	//----- nvinfo : EIATTR_REGCOUNT
	.align		4
.L_44:
        /*0060*/ 	.byte	0x04, 0x2f
        /*0062*/ 	.short	(.L_46 - .L_45)
	.align		4
.L_45:
        /*0064*/ 	.word	index@(_Z19complex_pow1_kernelPf)
        /*0068*/ 	.word	0x0000001a


	//----- nvinfo : EIATTR_FRAME_SIZE
	.align		4
.L_46:
        /*006c*/ 	.byte	0x04, 0x11
        /*006e*/ 	.short	(.L_48 - .L_47)
	.align		4
.L_47:
        /*0070*/ 	.word	index@($__internal_6_$__cuda_sm20_sqrt_rn_f32_slowpath)
        /*0074*/ 	.word	0x00000000


	//----- nvinfo : EIATTR_FRAME_SIZE
	.align		4
.L_48:
        /*0078*/ 	.byte	0x04, 0x11
        /*007a*/ 	.short	(.L_50 - .L_49)
	.align		4
.L_49:
        /*007c*/ 	.word	index@(_Z19complex_pow1_kernelPf)
        /*0080*/ 	.word	0x00000000


	//----- nvinfo : EIATTR_REGCOUNT
	.align		4
.L_50:
        /*0084*/ 	.byte	0x04, 0x2f
        /*0086*/ 	.short	(.L_52 - .L_51)
	.align		4
.L_51:
        /*0088*/ 	.word	index@(_Z19complex_pow2_kernelPf)
        /*008c*/ 	.word	0x0000001c


	//----- nvinfo : EIATTR_FRAME_SIZE
	.align		4
.L_52:
        /*0090*/ 	.byte	0x04, 0x11
        /*0092*/ 	.short	(.L_54 - .L_53)
	.align		4
.L_53:
        /*0094*/ 	.word	index@($__internal_5_$__cuda_sm3x_div_rn_noftz_f32_slowpath)
        /*0098*/ 	.word	0x00000020


	//----- nvinfo : EIATTR_FRAME_SIZE
	.align		4
.L_54:
        /*009c*/ 	.byte	0x04, 0x11
        /*009e*/ 	.short	(.L_56 - .L_55)
	.align		4
.L_55:
        /*00a0*/ 	.word	index@($__internal_4_$__cuda_sm20_sqrt_rn_f32_slowpath)
        /*00a4*/ 	.word	0x00000020


	//----- nvinfo : EIATTR_FRAME_SIZE
	.align		4
.L_56:
        /*00a8*/ 	.byte	0x04, 0x11
        /*00aa*/ 	.short	(.L_58 - .L_57)
	.align		4
.L_57:
        /*00ac*/ 	.word	index@(_Z19complex_pow2_kernelPf)
        /*00b0*/ 	.word	0x00000020


	//----- nvinfo : EIATTR_REGCOUNT
	.align		4
.L_58:
        /*00b4*/ 	.byte	0x04, 0x2f
        /*00b6*/ 	.short	(.L_60 - .L_59)
	.align		4
.L_59:
        /*00b8*/ 	.word	index@(_Z19complex_pow3_kernelPf)
        /*00bc*/ 	.word	0x0000001c


	//----- nvinfo : EIATTR_FRAME_SIZE
	.align		4
.L_60:
        /*00c0*/ 	.byte	0x04, 0x11
        /*00c2*/ 	.short	(.L_62 - .L_61)
	.align		4
.L_61:
        /*00c4*/ 	.word	index@($__internal_3_$__cuda_sm3x_div_rn_noftz_f32_slowpath)
        /*00c8*/ 	.word	0x00000020


	//----- nvinfo : EIATTR_FRAME_SIZE
	.align		4
.L_62:
        /*00cc*/ 	.byte	0x04, 0x11
        /*00ce*/ 	.short	(.L_64 - .L_63)
	.align		4
.L_63:
        /*00d0*/ 	.word	index@($__internal_2_$__cuda_sm20_sqrt_rn_f32_slowpath)
        /*00d4*/ 	.word	0x00000020


	//----- nvinfo : EIATTR_FRAME_SIZE
	.align		4
.L_64:
        /*00d8*/ 	.byte	0x04, 0x11
        /*00da*/ 	.short	(.L_66 - .L_65)
	.align		4
.L_65:
        /*00dc*/ 	.word	index@(_Z19complex_pow3_kernelPf)
        /*00e0*/ 	.word	0x00000020


	//----- nvinfo : EIATTR_REGCOUNT
	.align		4
.L_66:
        /*00e4*/ 	.byte	0x04, 0x2f
        /*00e6*/ 	.short	(.L_68 - .L_67)
	.align		4
.L_67:
        /*00e8*/ 	.word	index@(_Z18complex_sin_kernelPf)
        /*00ec*/ 	.word	0x0000001e


	//----- nvinfo : EIATTR_FRAME_SIZE
	.align		4
.L_68:
        /*00f0*/ 	.byte	0x04, 0x11
        /*00f2*/ 	.short	(.L_70 - .L_69)
	.align		4
.L_69:
        /*00f4*/ 	.word	index@($__internal_1_$__cuda_sm20_sqrt_rn_f32_slowpath)
        /*00f8*/ 	.word	0x00000000


	//----- nvinfo : EIATTR_FRAME_SIZE
	.align		4
.L_70:
        /*00fc*/ 	.byte	0x04, 0x11
        /*00fe*/ 	.short	(.L_72 - .L_71)
	.align		4
.L_71:
        /*0100*/ 	.word	index@(_Z18complex_sin_kernelPf)
        /*0104*/ 	.word	0x00000000


	//----- nvinfo : EIATTR_REGCOUNT
	.align		4
.L_72:
        /*0108*/ 	.byte	0x04, 0x2f
        /*010a*/ 	.short	(.L_74 - .L_73)
	.align		4
.L_73:
        /*010c*/ 	.word	index@(_Z18complex_cos_kernelPf)
        /*0110*/ 	.word	0x0000001c


	//----- nvinfo : EIATTR_FRAME_SIZE
	.align		4
.L_74:
        /*0114*/ 	.byte	0x04, 0x11
        /*0116*/ 	.short	(.L_76 - .L_75)
	.align		4
.L_75:
        /*0118*/ 	.word	index@($__internal_0_$__cuda_sm20_sqrt_rn_f32_slowpath)
        /*011c*/ 	.word	0x00000000


	//----- nvinfo : EIATTR_FRAME_SIZE
	.align		4
.L_76:
        /*0120*/ 	.byte	0x04, 0x11
        /*0122*/ 	.short	(.L_78 - .L_77)
	.align		4
.L_77:
        /*0124*/ 	.word	index@(_Z18complex_cos_kernelPf)
        /*0128*/ 	.word	0x00000000


	//----- nvinfo : EIATTR_MIN_STACK_SIZE
	.align		4
.L_78:
        /*012c*/ 	.byte	0x04, 0x12
        /*012e*/ 	.short	(.L_80 - .L_79)
	.align		4
.L_79:
        /*0130*/ 	.word	index@(_Z18complex_cos_kernelPf)
        /*0134*/ 	.word	0x00000000


	//----- nvinfo : EIATTR_MIN_STACK_SIZE
	.align		4
.L_80:
        /*0138*/ 	.byte	0x04, 0x12
        /*013a*/ 	.short	(.L_82 - .L_81)
	.align		4
.L_81:
        /*013c*/ 	.word	index@(_Z18complex_sin_kernelPf)
        /*0140*/ 	.word	0x00000000


	//----- nvinfo : EIATTR_MIN_STACK_SIZE
	.align		4
.L_82:
        /*0144*/ 	.byte	0x04, 0x12
        /*0146*/ 	.short	(.L_84 - .L_83)
	.align		4
.L_83:
        /*0148*/ 	.word	index@(_Z19complex_pow3_kernelPf)
        /*014c*/ 	.word	0x00000020


	//----- nvinfo : EIATTR_MIN_STACK_SIZE
	.align		4
.L_84:
        /*0150*/ 	.byte	0x04, 0x12
        /*0152*/ 	.short	(.L_86 - .L_85)
	.align		4
.L_85:
        /*0154*/ 	.word	index@(_Z19complex_pow2_kernelPf)
        /*0158*/ 	.word	0x00000020


	//----- nvinfo : EIATTR_MIN_STACK_SIZE
	.align		4
.L_86:
        /*015c*/ 	.byte	0x04, 0x12
        /*015e*/ 	.short	(.L_88 - .L_87)
	.align		4
.L_87:
        /*0160*/ 	.word	index@(_Z19complex_pow1_kernelPf)
        /*0164*/ 	.word	0x00000000


	//----- nvinfo : EIATTR_MIN_STACK_SIZE
	.align		4
.L_88:
        /*0168*/ 	.byte	0x04, 0x12
        /*016a*/ 	.short	(.L_90 - .L_89)
	.align		4
.L_89:
        /*016c*/ 	.word	index@(_Z19complex_sqrt_kernelPf)
        /*0170*/ 	.word	0x00000000


	//----- nvinfo : EIATTR_MIN_STACK_SIZE
	.align		4
.L_90:
        /*0174*/ 	.byte	0x04, 0x12
        /*0176*/ 	.short	(.L_92 - .L_91)
	.align		4
.L_91:
        /*0178*/ 	.word	index@(_Z20complex_log10_kernelPf)
        /*017c*/ 	.word	0x00000000
.L_92:


//--------------------- .nv.compat                --------------------------
	.section	.nv.compat,"",@"SHT_CUDA_COMPAT_INFO"
	.align	4
        /*0000*/ 	.byte	0x02, 0x09, 0x00, 0x00, 0x02, 0x02, 0x01, 0x00, 0x02, 0x05, 0x05, 0x00, 0x03, 0x07, 0x01, 0x01
        /*0010*/ 	.byte	0x02, 0x03, 0x00, 0x00, 0x02, 0x06, 0x01, 0x00, 0x04, 0x0b, 0x08, 0x00, 0x01, 0x00, 0x00, 0x00
        /*0020*/ 	.byte	0x00, 0x00, 0x00, 0x00


//--------------------- .nv.info._Z18complex_cos_kernelPf --------------------------
	.section	.nv.info._Z18complex_cos_kernelPf,"",@"SHT_CUDA_INFO"
	.sectionflags	@""
	.align	4


	//----- nvinfo : EIATTR_CUDA_API_VERSION
	.align		4
        /*0000*/ 	.byte	0x04, 0x37
        /*0002*/ 	.short	(.L_94 - .L_93)
.L_93:
        /*0004*/ 	.word	0x00000082


	//----- nvinfo : EIATTR_KPARAM_INFO
	.align		4
.L_94:
        /*0008*/ 	.byte	0x04, 0x17
        /*000a*/ 	.short	(.L_96 - .L_95)
.L_95:
        /*000c*/ 	.word	0x00000000
        /*0010*/ 	.short	0x0000
        /*0012*/ 	.short	0x0000
        /*0014*/ 	.byte	0x00, 0xf5, 0x21, 0x00


	//----- nvinfo : EIATTR_SPARSE_MMA_MASK
	.align		4
.L_96:
        /*0018*/ 	.byte	0x03, 0x50
        /*001a*/ 	.short	0x0000


	//----- nvinfo : EIATTR_MAXREG_COUNT
	.align		4
        /*001c*/ 	.byte	0x03, 0x1b
        /*001e*/ 	.short	0x00ff


	//----- nvinfo : EIATTR_MERCURY_ISA_VERSION
	.align		4
        /*0020*/ 	.byte	0x03, 0x5f
        /*0022*/ 	.short	0x0101


	//----- nvinfo : EIATTR_VRC_CTA_INIT_COUNT
	.align		4
        /*0024*/ 	.byte	0x02, 0x4a
	.zero		1
	.zero		1


	//----- nvinfo : EIATTR_EXIT_INSTR_OFFSETS
	.align		4
        /*0028*/ 	.byte	0x04, 0x1c
        /*002a*/ 	.short	(.L_98 - .L_97)


	//   ....[0]....
.L_97:
        /*002c*/ 	.word	0x00005430


	//----- nvinfo : EIATTR_CRS_STACK_SIZE
	.align		4
.L_98:
        /*0030*/ 	.byte	0x04, 0x1e
        /*0032*/ 	.short	(.L_100 - .L_99)
.L_99:
        /*0034*/ 	.word	0x00000000


	//----- nvinfo : EIATTR_CBANK_PARAM_SIZE
	.align		4
.L_100:
        /*0038*/ 	.byte	0x03, 0x19
        /*003a*/ 	.short	0x0008


	//----- nvinfo : EIATTR_PARAM_CBANK
	.align		4
        /*003c*/ 	.byte	0x04, 0x0a
        /*003e*/ 	.short	(.L_102 - .L_101)
	.align		4
.L_101:
        /*0040*/ 	.word	index@(.nv.constant0._Z18complex_cos_kernelPf)
        /*0044*/ 	.short	0x0380
        /*0046*/ 	.short	0x0008


	//----- nvinfo : EIATTR_SW_WAR
	.align		4
.L_102:
        /*0048*/ 	.byte	0x04, 0x36
        /*004a*/ 	.short	(.L_104 - .L_103)
.L_103:
        /*004c*/ 	.word	0x00000008
.L_104:


//--------------------- .nv.info._Z18complex_sin_kernelPf --------------------------
	.section	.nv.info._Z18complex_sin_kernelPf,"",@"SHT_CUDA_INFO"
	.sectionflags	@""
	.align	4


	//----- nvinfo : EIATTR_CUDA_API_VERSION
	.align		4
        /*0000*/ 	.byte	0x04, 0x37
        /*0002*/ 	.short	(.L_106 - .L_105)
.L_105:
        /*0004*/ 	.word	0x00000082


	//----- nvinfo : EIATTR_KPARAM_INFO
	.align		4
.L_106:
        /*0008*/ 	.byte	0x04, 0x17
        /*000a*/ 	.short	(.L_108 - .L_107)
.L_107:
        /*000c*/ 	.word	0x00000000
        /*0010*/ 	.short	0x0000
        /*0012*/ 	.short	0x0000
        /*0014*/ 	.byte	0x00, 0xf5, 0x21, 0x00


	//----- nvinfo : EIATTR_SPARSE_MMA_MASK
	.align		4
.L_108:
        /*0018*/ 	.byte	0x03, 0x50
        /*001a*/ 	.short	0x0000


	//----- nvinfo : EIATTR_MAXREG_COUNT
	.align		4
        /*001c*/ 	.byte	0x03, 0x1b
        /*001e*/ 	.short	0x00ff


	//----- nvinfo : EIATTR_MERCURY_ISA_VERSION
	.align		4
        /*0020*/ 	.byte	0x03, 0x5f
        /*0022*/ 	.short	0x0101


	//----- nvinfo : EIATTR_VRC_CTA_INIT_COUNT
	.align		4
        /*0024*/ 	.byte	0x02, 0x4a
	.zero		1
	.zero		1


	//----- nvinfo : EIATTR_EXIT_INSTR_OFFSETS
	.align		4
        /*0028*/ 	.byte	0x04, 0x1c
        /*002a*/ 	.short	(.L_110 - .L_109)


	//   ....[0]....
.L_109:
        /*002c*/ 	.word	0x00005450


	//----- nvinfo : EIATTR_CRS_STACK_SIZE
	.align		4
.L_110:
        /*0030*/ 	.byte	0x04, 0x1e
        /*0032*/ 	.short	(.L_112 - .L_111)
.L_111:
        /*0034*/ 	.word	0x00000000


	//----- nvinfo : EIATTR_CBANK_PARAM_SIZE
	.align		4
.L_112:
        /*0038*/ 	.byte	0x03, 0x19
        /*003a*/ 	.short	0x0008


	//----- nvinfo : EIATTR_PARAM_CBANK
	.align		4
        /*003c*/ 	.byte	0x04, 0x0a
        /*003e*/ 	.short	(.L_114 - .L_113)
	.align		4
.L_113:
        /*0040*/ 	.word	index@(.nv.constant0._Z18complex_sin_kernelPf)
        /*0044*/ 	.short	0x0380
        /*0046*/ 	.short	0x0008


	//----- nvinfo : EIATTR_SW_WAR
	.align		4
.L_114:
        /*0048*/ 	.byte	0x04, 0x36
        /*004a*/ 	.short	(.L_116 - .L_115)
.L_115:
        /*004c*/ 	.word	0x00000008
.L_116:


//--------------------- .nv.info._Z19complex_pow3_kernelPf --------------------------
	.section	.nv.info._Z19complex_pow3_kernelPf,"",@"SHT_CUDA_INFO"
	.sectionflags	@""
	.align	4


	//----- nvinfo : EIATTR_CUDA_API_VERSION
	.align		4
        /*0000*/ 	.byte	0x04, 0x37
        /*0002*/ 	.short	(.L_118 - .L_117)
.L_117:
        /*0004*/ 	.word	0x00000082


	//----- nvinfo : EIATTR_KPARAM_INFO
	.align		4
.L_118:
        /*0008*/ 	.byte	0x04, 0x17
        /*000a*/ 	.short	(.L_120 - .L_119)
.L_119:
        /*000c*/ 	.word	0x00000000
        /*0010*/ 	.short	0x0000
        /*0012*/ 	.short	0x0000
        /*0014*/ 	.byte	0x00, 0xf5, 0x21, 0x00


	//----- nvinfo : EIATTR_SPARSE_MMA_MASK
	.align		4
.L_120:
        /*0018*/ 	.byte	0x03, 0x50
        /*001a*/ 	.short	0x0000


	//----- nvinfo : EIATTR_MAXREG_COUNT
	.align		4
        /*001c*/ 	.byte	0x03, 0x1b
        /*001e*/ 	.short	0x00ff


	//----- nvinfo : EIATTR_MERCURY_ISA_VERSION
	.align		4
        /*0020*/ 	.byte	0x03, 0x5f
        /*0022*/ 	.short	0x0101


	//----- nvinfo : EIATTR_VRC_CTA_INIT_COUNT
	.align		4
        /*0024*/ 	.byte	0x02, 0x4a
	.zero		1
	.zero		1


	//----- nvinfo : EIATTR_EXIT_INSTR_OFFSETS
	.align		4
        /*0028*/ 	.byte	0x04, 0x1c
        /*002a*/ 	.short	(.L_122 - .L_121)


	//   ....[0]....
.L_121:
        /*002c*/ 	.word	0x00005100


	//----- nvinfo : EIATTR_CRS_STACK_SIZE
	.align		4
.L_122:
        /*0030*/ 	.byte	0x04, 0x1e
        /*0032*/ 	.short	(.L_124 - .L_123)
.L_123:
        /*0034*/ 	.word	0x00000000


	//----- nvinfo : EIATTR_CBANK_PARAM_SIZE
	.align		4
.L_124:
        /*0038*/ 	.byte	0x03, 0x19
        /*003a*/ 	.short	0x0008


	//----- nvinfo : EIATTR_PARAM_CBANK
	.align		4
        /*003c*/ 	.byte	0x04, 0x0a
        /*003e*/ 	.short	(.L_126 - .L_125)
	.align		4
.L_125:
        /*0040*/ 	.word	index@(.nv.constant0._Z19complex_pow3_kernelPf)
        /*0044*/ 	.short	0x0380
        /*0046*/ 	.short	0x0008


	//----- nvinfo : EIATTR_SW_WAR
	.align		4
.L_126:
        /*0048*/ 	.byte	0x04, 0x36
        /*004a*/ 	.short	(.L_128 - .L_127)
.L_127:
        /*004c*/ 	.word	0x00000008
.L_128:


//--------------------- .nv.info._Z19complex_pow2_kernelPf --------------------------
	.section	.nv.info._Z19complex_pow2_kernelPf,"",@"SHT_CUDA_INFO"
	.sectionflags	@""
	.align	4


	//----- nvinfo : EIATTR_CUDA_API_VERSION
	.align		4
        /*0000*/ 	.byte	0x04, 0x37
        /*0002*/ 	.short	(.L_130 - .L_129)
.L_129:
        /*0004*/ 	.word	0x00000082


	//----- nvinfo : EIATTR_KPARAM_INFO
	.align		4
.L_130:
        /*0008*/ 	.byte	0x04, 0x17
        /*000a*/ 	.short	(.L_132 - .L_131)
.L_131:
        /*000c*/ 	.word	0x00000000
        /*0010*/ 	.short	0x0000
        /*0012*/ 	.short	0x0000
        /*0014*/ 	.byte	0x00, 0xf5, 0x21, 0x00


	//----- nvinfo : EIATTR_SPARSE_MMA_MASK
	.align		4
.L_132:
        /*0018*/ 	.byte	0x03, 0x50
        /*001a*/ 	.short	0x0000


	//----- nvinfo : EIATTR_MAXREG_COUNT
	.align		4
        /*001c*/ 	.byte	0x03, 0x1b
        /*001e*/ 	.short	0x00ff


	//----- nvinfo : EIATTR_MERCURY_ISA_VERSION
	.align		4
        /*0020*/ 	.byte	0x03, 0x5f
        /*0022*/ 	.short	0x0101


	//----- nvinfo : EIATTR_VRC_CTA_INIT_COUNT
	.align		4
        /*0024*/ 	.byte	0x02, 0x4a
	.zero		1
	.zero		1


	//----- nvinfo : EIATTR_EXIT_INSTR_OFFSETS
	.align		4
        /*0028*/ 	.byte	0x04, 0x1c
        /*002a*/ 	.short	(.L_134 - .L_133)


	//   ....[0]....
.L_133:
        /*002c*/ 	.word	0x000050c0


	//----- nvinfo : EIATTR_CRS_STACK_SIZE
	.align		4
.L_134:
        /*0030*/ 	.byte	0x04, 0x1e
        /*0032*/ 	.short	(.L_136 - .L_135)
.L_135:
        /*0034*/ 	.word	0x00000000


	//----- nvinfo : EIATTR_CBANK_PARAM_SIZE
	.align		4
.L_136:
        /*0038*/ 	.byte	0x03, 0x19
        /*003a*/ 	.short	0x0008


	//----- nvinfo : EIATTR_PARAM_CBANK
	.align		4
        /*003c*/ 	.byte	0x04, 0x0a
        /*003e*/ 	.short	(.L_138 - .L_137)
	.align		4
.L_137:
        /*0040*/ 	.word	index@(.nv.constant0._Z19complex_pow2_kernelPf)
        /*0044*/ 	.short	0x0380
        /*0046*/ 	.short	0x0008


	//----- nvinfo : EIATTR_SW_WAR
	.align		4
.L_138:
        /*0048*/ 	.byte	0x04, 0x36
        /*004a*/ 	.short	(.L_140 - .L_139)
.L_139:
        /*004c*/ 	.word	0x00000008
.L_140:


//--------------------- .nv.info._Z19complex_pow1_kernelPf --------------------------
	.section	.nv.info._Z19complex_pow1_kernelPf,"",@"SHT_CUDA_INFO"
	.sectionflags	@""
	.align	4


	//----- nvinfo : EIATTR_CUDA_API_VERSION
	.align		4
        /*0000*/ 	.byte	0x04, 0x37
        /*0002*/ 	.short	(.L_142 - .L_141)
.L_141:
        /*0004*/ 	.word	0x00000082


	//----- nvinfo : EIATTR_KPARAM_INFO
	.align		4
.L_142:
        /*0008*/ 	.byte	0x04, 0x17
        /*000a*/ 	.short	(.L_144 - .L_143)
.L_143:
        /*000c*/ 	.word	0x00000000
        /*0010*/ 	.short	0x0000
        /*0012*/ 	.short	0x0000
        /*0014*/ 	.byte	0x00, 0xf5, 0x21, 0x00


	//----- nvinfo : EIATTR_SPARSE_MMA_MASK
	.align		4
.L_144:
        /*0018*/ 	.byte	0x03, 0x50
        /*001a*/ 	.short	0x0000


	//----- nvinfo : EIATTR_MAXREG_COUNT
	.align		4
        /*001c*/ 	.byte	0x03, 0x1b
        /*001e*/ 	.short	0x00ff


	//----- nvinfo : EIATTR_MERCURY_ISA_VERSION
	.align		4
        /*0020*/ 	.byte	0x03, 0x5f
        /*0022*/ 	.short	0x0101


	//----- nvinfo : EIATTR_VRC_CTA_INIT_COUNT
	.align		4
        /*0024*/ 	.byte	0x02, 0x4a
	.zero		1
	.zero		1


	//----- nvinfo : EIATTR_EXIT_INSTR_OFFSETS
	.align		4
        /*0028*/ 	.byte	0x04, 0x1c
        /*002a*/ 	.short	(.L_146 - .L_145)


	//   ....[0]....
.L_145:
        /*002c*/ 	.word	0x00003270


	//----- nvinfo : EIATTR_CRS_STACK_SIZE
	.align		4
.L_146:
        /*0030*/ 	.byte	0x04, 0x1e
        /*0032*/ 	.short	(.L_148 - .L_147)
.L_147:
        /*0034*/ 	.word	0x00000000


	//----- nvinfo : EIATTR_CBANK_PARAM_SIZE
	.align		4
.L_148:
        /*0038*/ 	.byte	0x03, 0x19
        /*003a*/ 	.short	0x0008


	//----- nvinfo : EIATTR_PARAM_CBANK
	.align		4
        /*003c*/ 	.byte	0x04, 0x0a
        /*003e*/ 	.short	(.L_150 - .L_149)
	.align		4
.L_149:
        /*0040*/ 	.word	index@(.nv.constant0._Z19complex_pow1_kernelPf)
        /*0044*/ 	.short	0x0380
        /*0046*/ 	.short	0x0008


	//----- nvinfo : EIATTR_SW_WAR
	.align		4
.L_150:
        /*0048*/ 	.byte	0x04, 0x36
        /*004a*/ 	.short	(.L_152 - .L_151)
.L_151:
        /*004c*/ 	.word	0x00000008
.L_152:


//--------------------- .nv.info._Z19complex_sqrt_kernelPf --------------------------
	.section	.nv.info._Z19complex_sqrt_kernelPf,"",@"SHT_CUDA_INFO"
	.sectionflags	@""
	.align	4


	//----- nvinfo : EIATTR_CUDA_API_VERSION
	.align		4
        /*0000*/ 	.byte	0x04, 0x37
        /*0002*/ 	.short	(.L_154 - .L_153)
.L_153:
        /*0004*/ 	.word	0x00000082


	//----- nvinfo : EIATTR_KPARAM_INFO
	.align		4
.L_154:
        /*0008*/ 	.byte	0x04, 0x17
        /*000a*/ 	.short	(.L_156 - .L_155)
.L_155:
        /*000c*/ 	.word	0x00000000
        /*0010*/ 	.short	0x0000
        /*0012*/ 	.short	0x0000
        /*0014*/ 	.byte	0x00, 0xf5, 0x21, 0x00


	//----- nvinfo : EIATTR_SPARSE_MMA_MASK
	.align		4
.L_156:
        /*0018*/ 	.byte	0x03, 0x50
        /*001a*/ 	.short	0x0000


	//----- nvinfo : EIATTR_MAXREG_COUNT
	.align		4
        /*001c*/ 	.byte	0x03, 0x1b
        /*001e*/ 	.short	0x00ff


	//----- nvinfo : EIATTR_MERCURY_ISA_VERSION
	.align		4
        /*0020*/ 	.byte	0x03, 0x5f
        /*0022*/ 	.short	0x0101


	//----- nvinfo : EIATTR_VRC_CTA_INIT_COUNT
	.align		4
        /*0024*/ 	.byte	0x02, 0x4a
	.zero		1
	.zero		1


	//----- nvinfo : EIATTR_EXIT_INSTR_OFFSETS
	.align		4
        /*0028*/ 	.byte	0x04, 0x1c
        /*002a*/ 	.short	(.L_158 - .L_157)


	//   ....[0]....
.L_157:
        /*002c*/ 	.word	0x00000d90


	//----- nvinfo : EIATTR_CRS_STACK_SIZE
	.align		4
.L_158:
        /*0030*/ 	.byte	0x04, 0x1e
        /*0032*/ 	.short	(.L_160 - .L_159)
.L_159:
        /*0034*/ 	.word	0x00000000


	//----- nvinfo : EIATTR_CBANK_PARAM_SIZE
	.align		4
.L_160:
        /*0038*/ 	.byte	0x03, 0x19
        /*003a*/ 	.short	0x0008


	//----- nvinfo : EIATTR_PARAM_CBANK
	.align		4
        /*003c*/ 	.byte	0x04, 0x0a
        /*003e*/ 	.short	(.L_162 - .L_161)
	.align		4
.L_161:
        /*0040*/ 	.word	index@(.nv.constant0._Z19complex_sqrt_kernelPf)
        /*0044*/ 	.short	0x0380
        /*0046*/ 	.short	0x0008


	//----- nvinfo : EIATTR_SW_WAR
	.align		4
.L_162:
        /*0048*/ 	.byte	0x04, 0x36
        /*004a*/ 	.short	(.L_164 - .L_163)
.L_163:
        /*004c*/ 	.word	0x00000008
.L_164:


//--------------------- .nv.info._Z20complex_log10_kernelPf --------------------------
	.section	.nv.info._Z20complex_log10_kernelPf,"",@"SHT_CUDA_INFO"
	.sectionflags	@""
	.align	4


	//----- nvinfo : EIATTR_CUDA_API_VERSION
	.align		4
        /*0000*/ 	.byte	0x04, 0x37
        /*0002*/ 	.short	(.L_166 - .L_165)
.L_165:
        /*0004*/ 	.word	0x00000082


	//----- nvinfo : EIATTR_KPARAM_INFO
	.align		4
.L_166:
        /*0008*/ 	.byte	0x04, 0x17
        /*000a*/ 	.short	(.L_168 - .L_167)
.L_167:
        /*000c*/ 	.word	0x00000000
        /*0010*/ 	.short	0x0000
        /*0012*/ 	.short	0x0000
        /*0014*/ 	.byte	0x00, 0xf5, 0x21, 0x00


	//----- nvinfo : EIATTR_SPARSE_MMA_MASK
	.align		4
.L_168:
        /*0018*/ 	.byte	0x03, 0x50
        /*001a*/ 	.short	0x0000


	//----- nvinfo : EIATTR_MAXREG_COUNT
	.align		4
        /*001c*/ 	.byte	0x03, 0x1b
        /*001e*/ 	.short	0x00ff


	//----- nvinfo : EIATTR_MERCURY_ISA_VERSION
	.align		4
        /*0020*/ 	.byte	0x03, 0x5f
        /*0022*/ 	.short	0x0101


	//----- nvinfo : EIATTR_VRC_CTA_INIT_COUNT
	.align		4
        /*0024*/ 	.byte	0x02, 0x4a
	.zero		1
	.zero		1


	//----- nvinfo : EIATTR_EXIT_INSTR_OFFSETS
	.align		4
        /*0028*/ 	.byte	0x04, 0x1c
        /*002a*/ 	.short	(.L_170 - .L_169)


	//   ....[0]....
.L_169:
        /*002c*/ 	.word	0x000030d0


	//----- nvinfo : EIATTR_CRS_STACK_SIZE
	.align		4
.L_170:
        /*0030*/ 	.byte	0x04, 0x1e
        /*0032*/ 	.short	(.L_172 - .L_171)
.L_171:
        /*0034*/ 	.word	0x00000000


	//----- nvinfo : EIATTR_CBANK_PARAM_SIZE
	.align		4
.L_172:
        /*0038*/ 	.byte	0x03, 0x19
        /*003a*/ 	.short	0x0008


	//----- nvinfo : EIATTR_PARAM_CBANK
	.align		4
        /*003c*/ 	.byte	0x04, 0x0a
        /*003e*/ 	.short	(.L_174 - .L_173)
	.align		4
.L_173:
        /*0040*/ 	.word	index@(.nv.constant0._Z20complex_log10_kernelPf)
        /*0044*/ 	.short	0x0380
        /*0046*/ 	.short	0x0008


	//----- nvinfo : EIATTR_SW_WAR
	.align		4
.L_174:
        /*0048*/ 	.byte	0x04, 0x36
        /*004a*/ 	.short	(.L_176 - .L_175)
.L_175:
        /*004c*/ 	.word	0x00000008
.L_176:


//--------------------- .nv.callgraph             --------------------------
	.section	.nv.callgraph,"",@"SHT_CUDA_CALLGRAPH"
	.align	4
	.sectionentsize	8
	.align		4
        /*0000*/ 	.word	0x00000000
	.align		4
        /*0004*/ 	.word	0xffffffff
	.align		4
        /*0008*/ 	.word	0x00000000
	.align		4
        /*000c*/ 	.word	0xfffffffe
	.align		4
        /*0010*/ 	.word	0x00000000
	.align		4
        /*0014*/ 	.word	0xfffffffd
	.align		4
        /*0018*/ 	.word	0x00000000
	.align		4
        /*001c*/ 	.word	0xfffffffc


//--------------------- .nv.constant4             --------------------------
	.section	.nv.constant4,"a",@progbits
	.align	8
	.align		8
.nv.constant4:
        /*0000*/ 	.dword	_ZN34_INTERNAL_1918af11_4_k_cu_6ffead584cuda3std3__45__cpo5beginE
	.align		8
        /*0008*/ 	.dword	_ZN34_INTERNAL_1918af11_4_k_cu_6ffead584cuda3std3__45__cpo3endE
	.align		8
        /*0010*/ 	.dword	_ZN34_INTERNAL_1918af11_4_k_cu_6ffead584cuda3std3__45__cpo6cbeginE
	.align		8
        /*0018*/ 	.dword	_ZN34_INTERNAL_1918af11_4_k_cu_6ffead584cuda3std3__45__cpo4cendE
	.align		8
        /*0020*/ 	.dword	_ZN34_INTERNAL_1918af11_4_k_cu_6ffead584cuda3std3__45__cpo6rbeginE
	.align		8
        /*0028*/ 	.dword	_ZN34_INTERNAL_1918af11_4_k_cu_6ffead584cuda3std3__45__cpo4rendE
	.align		8
        /*0030*/ 	.dword	_ZN34_INTERNAL_1918af11_4_k_cu_6ffead584cuda3std3__45__cpo7crbeginE
	.align		8
        /*0038*/ 	.dword	_ZN34_INTERNAL_1918af11_4_k_cu_6ffead584cuda3std3__45__cpo5crendE
	.align		8
        /*0040*/ 	.dword	_ZN34_INTERNAL_1918af11_4_k_cu_6ffead584cuda3std3__436_GLOBAL__N__1918af11_4_k_cu_6ffead586ignoreE
	.align		8
        /*0048*/ 	.dword	_ZN34_INTERNAL_1918af11_4_k_cu_6ffead584cuda3std3__419piecewise_constructE
	.align		8
        /*0050*/ 	.dword	_ZN34_INTERNAL_1918af11_4_k_cu_6ffead584cuda3std3__48in_placeE
	.align		8
        /*0058*/ 	.dword	_ZN34_INTERNAL_1918af11_4_k_cu_6ffead584cuda3std3__420unreachable_sentinelE
	.align		8
        /*0060*/ 	.dword	_ZN34_INTERNAL_1918af11_4_k_cu_6ffead584cuda3std6ranges3__45__cpo4swapE
	.align		8
        /*0068*/ 	.dword	_ZN34_INTERNAL_1918af11_4_k_cu_6ffead584cuda3std6ranges3__45__cpo9iter_moveE
	.align		8
        /*0070*/ 	.dword	_ZN34_INTERNAL_1918af11_4_k_cu_6ffead584cuda3std6ranges3__45__cpo5beginE
	.align		8
        /*0078*/ 	.dword	_ZN34_INTERNAL_1918af11_4_k_cu_6ffead584cuda3std6ranges3__45__cpo3endE
	.align		8
        /*0080*/ 	.dword	_ZN34_INTERNAL_1918af11_4_k_cu_6ffead584cuda3std6ranges3__45__cpo6cbeginE
	.align		8
        /*0088*/ 	.dword	_ZN34_INTERNAL_1918af11_4_k_cu_6ffead584cuda3std6ranges3__45__cpo4cendE
	.align		8
        /*0090*/ 	.dword	_ZN34_INTERNAL_1918af11_4_k_cu_6ffead584cuda3std6ranges3__45__cpo7advanceE
	.align		8
        /*0098*/ 	.dword	_ZN34_INTERNAL_1918af11_4_k_cu_6ffead584cuda3std6ranges3__45__cpo9iter_swapE
	.align		8
        /*00a0*/ 	.dword	_ZN34_INTERNAL_1918af11_4_k_cu_6ffead584cuda3std6ranges3__45__cpo4nextE
	.align		8
        /*00a8*/ 	.dword	_ZN34_INTERNAL_1918af11_4_k_cu_6ffead584cuda3std6ranges3__45__cpo4prevE
	.align		8
        /*00b0*/ 	.dword	_ZN34_INTERNAL_1918af11_4_k_cu_6ffead584cuda3std6ranges3__45__cpo4dataE
	.align		8
        /*00b8*/ 	.dword	_ZN34_INTERNAL_1918af11_4_k_cu_6ffead584cuda3std6ranges3__45__cpo5cdataE
	.align		8
        /*00c0*/ 	.dword	_ZN34_INTERNAL_1918af11_4_k_cu_6ffead584cuda3std6ranges3__45__cpo4sizeE
	.align		8
        /*00c8*/ 	.dword	_ZN34_INTERNAL_1918af11_4_k_cu_6ffead584cuda3std6ranges3__45__cpo5ssizeE
	.align		8
        /*00d0*/ 	.dword	_ZN34_INTERNAL_1918af11_4_k_cu_6ffead584cuda3std6ranges3__45__cpo8distanceE
	.align		8
        /*00d8*/ 	.dword	_ZN34_INTERNAL_1918af11_4_k_cu_6ffead586thrust24THRUST_300001_SM_1000_NS6system6detail10sequential3seqE
	.align		8
        /*00e0*/ 	.dword	__cudart_i2opi_f


//--------------------- .text._Z18complex_cos_kernelPf --------------------------
	.section	.text._Z18complex_cos_kernelPf,"ax",@progbits
	.align	128
        .global         _Z18complex_cos_kernelPf
        .type           _Z18complex_cos_kernelPf,@function
        .size           _Z18complex_cos_kernelPf,(.L_x_281 - _Z18complex_cos_kernelPf)
        .other          _Z18complex_cos_kernelPf,@"STO_CUDA_ENTRY STV_DEFAULT"
_Z18complex_cos_kernelPf:
.text._Z18complex_cos_kernelPf:
[----:B------:R-:W-:Y:S01]  /*0000*/  LDC R1, c[0x0][0x37c] ;  /* 0x0000df00ff017b82 */ /* 0x000fe20000000800 */
[----:B------:R-:W-:Y:S01]  /*0010*/  IMAD.MOV.U32 R6, RZ, RZ, 0x3d5fedbc ;  /* 0x3d5fedbcff067424 */ /* 0x000fe200078e00ff */
[----:B------:R-:W0:Y:S01]  /*0020*/  LDCU.64 UR6, c[0x0][0x358] ;  /* 0x00006b00ff0677ac */ /* 0x000e220008000a00 */
[----:B------:R-:W-:Y:S02]  /*0030*/  IMAD.MOV.U32 R4, RZ, RZ, 0x37cbac00 ;  /* 0x37cbac00ff047424 */ /* 0x000fe400078e00ff */
[----:B------:R-:W-:Y:S02]  /*0040*/  IMAD.MOV.U32 R5, RZ, RZ, 0x394d4153 ;  /* 0x394d4153ff057424 */ /* 0x000fe400078e00ff */
[C---:B------:R-:W-:Y:S01]  /*0050*/  FFMA R0, R6.reuse, -0.23381634056568145752, RZ ;  /* 0xbe6f6d8d06007823 */ /* 0x040fe200000000ff */
[C---:B------:R-:W-:Y:S01]  /*0060*/  FFMA R3, R6.reuse, R4, -0.0013887860113754868507 ;  /* 0xbab607ed06037423 */ /* 0x040fe20000000004 */
[----:B------:R-:W-:-:S03]  /*0070*/  FFMA R2, R6, -R5, 0.0083327032625675201416 ;  /* 0x3c0885e406027423 */ /* 0x000fc60000000805 */
[-C--:B------:R-:W-:Y:S01]  /*0080*/  FFMA R5, R3, R6.reuse, 0.041666727513074874878 ;  /* 0x3d2aaabb03057423 */ /* 0x080fe20000000006 */
[----:B------:R-:W-:-:S03]  /*0090*/  FFMA R3, R2, R6, -0.16666662693023681641 ;  /* 0xbe2aaaa802037423 */ /* 0x000fc60000000006 */
[----:B------:R-:W-:Y:S01]  /*00a0*/  FFMA R5, R5, R6, -0.4999999701976776123 ;  /* 0xbeffffff05057423 */ /* 0x000fe20000000006 */
[----:B------:R-:W-:-:S03]  /*00b0*/  FFMA R0, R0, R3, -0.23381634056568145752 ;  /* 0xbe6f6d8d00007423 */ /* 0x000fc60000000003 */
[----:B------:R-:W-:Y:S01]  /*00c0*/  FFMA R2, R5, R6, 1 ;  /* 0x3f80000005027423 */ /* 0x000fe20000000006 */
[----:B------:R-:W-:-:S03]  /*00d0*/  FADD R0, RZ, -R0 ;  /* 0x80000000ff007221 */ /* 0x000fc60000000000 */
[----:B------:R-:W-:Y:S01]  /*00e0*/  FMUL R2, R2, -11.485690116882324219 ;  /* 0xc137c56302027820 */ /* 0x000fe20000400000 */
[----:B------:R-:W-:-:S04]  /*00f0*/  FMUL R3, R0, 11.485690116882324219 ;  /* 0x4137c56300037820 */ /* 0x000fc80000400000 */
[----:B------:R-:W-:Y:S02]  /*0100*/  LOP3.LUT R0, R2, 0x7fffffff, RZ, 0xc0, !PT ;  /* 0x7fffffff02007812 */ /* 0x000fe400078ec0ff */
[----:B------:R-:W-:-:S04]  /*0110*/  LOP3.LUT R5, R3, 0x7fffffff, RZ, 0xc0, !PT ;  /* 0x7fffffff03057812 */ /* 0x000fc800078ec0ff */
[----:B------:R-:W-:-:S04]  /*0120*/  VIMNMX.U32 R6, PT, PT, R0, R5, !PT ;  /* 0x0000000500067248 */ /* 0x000fc80007fe0000 */
[----:B------:R-:W-:-:S13]  /*0130*/  ISETP.GT.U32.AND P0, PT, R6, 0x7f7fffff, PT ;  /* 0x7f7fffff0600780c */ /* 0x000fda0003f04070 */
[----:B0-----:R-:W-:Y:S05]  /*0140*/  @P0 BRA `(.L_x_0) ;  /* 0x0000004000180947 */ /* 0x001fea0003800000 */
[----:B------:R-:W-:-:S13]  /*0150*/  ISETP.NE.AND P0, PT, R5, RZ, PT ;  /* 0x000000ff0500720c */ /* 0x000fda0003f05270 */
[----:B------:R-:W-:Y:S05]  /*0160*/  @P0 BRA `(.L_x_1) ;  /* 0x0000000000480947 */ /* 0x000fea0003800000 */
[----:B------:R-:W-:Y:S01]  /*0170*/  FMUL R0, |R2|, 1.4426950216293334961 ;  /* 0x3fb8aa3b02007820 */ /* 0x000fe20000400200 */
[----:B------:R-:W-:Y:S02]  /*0180*/  IMAD.MOV.U32 R5, RZ, RZ, 0x42fc0000 ;  /* 0x42fc0000ff057424 */ /* 0x000fe400078e00ff */
[----:B------:R-:W-:-:S03]  /*0190*/  FMUL R9, R3, R2 ;  /* 0x0000000203097220 */ /* 0x000fc60000400000 */
[----:B------:R-:W0:Y:S02]  /*01a0*/  FRND.TRUNC R0, R0 ;  /* 0x0000000000007307 */ /* 0x000e24000020d000 */
[----:B0-----:R-:W-:Y:S02]  /*01b0*/  FSETP.GT.AND P0, PT, |R0|, 126, PT ;  /* 0x42fc00000000780b */ /* 0x001fe40003f04200 */
[----:B------:R-:W-:-:S04]  /*01c0*/  LOP3.LUT R5, R5, 0x80000000, R0, 0xb8, !PT ;  /* 0x8000000005057812 */ /* 0x000fc800078eb800 */
[----:B------:R-:W-:-:S05]  /*01d0*/  FSEL R5, R5, R0, P0 ;  /* 0x0000000005057208 */ /* 0x000fca0000000000 */
[----:B------:R-:W-:-:S04]  /*01e0*/  FFMA R4, R5, -0.69314718246459960938, |R2| ;  /* 0xbf31721805047823 */ /* 0x000fc80000000402 */
[C---:B------:R-:W-:Y:S01]  /*01f0*/  FFMA R4, R5.reuse, 1.9046542121259335545e-09, R4 ;  /* 0x3102e30805047823 */ /* 0x040fe20000000004 */
[----:B------:R-:W-:-:S03]  /*0200*/  FADD R5, R5, 12583037 ;  /* 0x4b40007d05057421 */ /* 0x000fc60000000000 */
[----:B------:R-:W-:Y:S01]  /*0210*/  FMUL R4, R4, 1.4426950216293334961 ;  /* 0x3fb8aa3b04047820 */ /* 0x000fe20000400000 */
[----:B------:R-:W-:-:S05]  /*0220*/  IMAD.SHL.U32 R5, R5, 0x800000, RZ ;  /* 0x0080000005057824 */ /* 0x000fca00078e00ff */
[----:B------:R-:W0:Y:S02]  /*0230*/  MUFU.EX2 R4, R4 ;  /* 0x0000000400047308 */ /* 0x000e240000000800 */
[----:B0-----:R-:W-:-:S06]  /*0240*/  FMUL R5, R5, R4 ;  /* 0x0000000405057220 */ /* 0x001fcc0000400000 */
[----:B------:R-:W0:Y:S02]  /*0250*/  MUFU.RCP R0, R5 ;  /* 0x0000000500007308 */ /* 0x000e240000001000 */
[----:B0-----:R-:W-:-:S04]  /*0260*/  FMUL.FTZ R0, R0, 0.125 ;  /* 0x3e00000000007820 */ /* 0x001fc80000410000 */
[----:B------:R-:W-:Y:S01]  /*0270*/  FFMA R7, R5, 2, R0 ;  /* 0x4000000005077823 */ /* 0x000fe20000000000 */
[----:B------:R-:W-:Y:S06]  /*0280*/  BRA `(.L_x_2) ;  /* 0x0000004c00f47947 */ /* 0x000fec0003800000 */
.L_x_1:
[----:B------:R-:W-:-:S13]  /*0290*/  ISETP.GT.U32.AND P0, PT, R0, 0x410fffff, PT ;  /* 0x410fffff0000780c */ /* 0x000fda0003f04070 */
[----:B------:R-:W-:Y:S05]  /*02a0*/  @P0 BRA `(.L_x_3) ;  /* 0x0000001000140947 */ /* 0x000fea0003800000 */
[C---:B------:R-:W-:Y:S01]  /*02b0*/  FMUL R0, R3.reuse, 0.63661974668502807617 ;  /* 0x3f22f98303007820 */ /* 0x040fe20000400000 */
[----:B------:R-:W-:-:S05]  /*02c0*/  FSETP.GE.AND P0, PT, |R3|, 105615, PT ;  /* 0x47ce47800300780b */ /* 0x000fca0003f06200 */
[----:B------:R-:W0:Y:S02]  /*02d0*/  F2I.NTZ R0, R0 ;  /* 0x0000000000007305 */ /* 0x000e240000203100 */
[-C--:B0-----:R-:W-:Y:S02]  /*02e0*/  I2FP.F32.S32 R6, R0.reuse ;  /* 0x0000000000067245 */ /* 0x081fe40000201400 */
[----:B------:R-:W-:-:S03]  /*02f0*/  MOV R8, R0 ;  /* 0x0000000000087202 */ /* 0x000fc60000000f00 */
[----:B------:R-:W-:-:S04]  /*0300*/  FFMA R5, R6, -1.5707962512969970703, R3 ;  /* 0xbfc90fda06057823 */ /* 0x000fc80000000003 */
[----:B------:R-:W-:-:S04]  /*0310*/  FFMA R5, R6, -7.5497894158615963534e-08, R5 ;  /* 0xb3a2216806057823 */ /* 0x000fc80000000005 */
[----:B------:R-:W-:Y:S01]  /*0320*/  FFMA R6, R6, -5.3903029534742383927e-15, R5 ;  /* 0xa7c234c506067823 */ /* 0x000fe20000000005 */
[----:B------:R-:W-:-:S03]  /*0330*/  P2R R5, PR, RZ, 0x1 ;  /* 0x00000001ff057803 */ /* 0x000fc60000000000 */
[----:B------:R-:W-:Y:S01]  /*0340*/  IMAD.MOV.U32 R10, RZ, RZ, R6 ;  /* 0x000000ffff0a7224 */ /* 0x000fe200078e0006 */
[----:B------:R-:W-:Y:S06]  /*0350*/  @!P0 BRA `(.L_x_4) ;  /* 0x0000000400748947 */ /* 0x000fec0003800000 */
[----:B------:R-:W-:-:S13]  /*0360*/  FSETP.NEU.AND P0, PT, |R3|, +INF , PT ;  /* 0x7f8000000300780b */ /* 0x000fda0003f0d200 */
[----:B------:R-:W-:Y:S01]  /*0370*/  @!P0 FMUL R10, RZ, R3 ;  /* 0x00000003ff0a8220 */ /* 0x000fe20000400000 */
[----:B------:R-:W-:Y:S01]  /*0380*/  @!P0 IMAD.MOV.U32 R0, RZ, RZ, RZ ;  /* 0x000000ffff008224 */ /* 0x000fe200078e00ff */
[----:B------:R-:W-:Y:S06]  /*0390*/  @!P0 BRA `(.L_x_4) ;  /* 0x0000000400648947 */ /* 0x000fec0003800000 */
[----:B------:R-:W-:Y:S02]  /*03a0*/  IMAD.SHL.U32 R5, R3, 0x100, RZ ;  /* 0x0000010003057824 */ /* 0x000fe400078e00ff */
[----:B------:R-:W-:Y:S02]  /*03b0*/  HFMA2 R20, -RZ, RZ, 0, 0 ;  /* 0x00000000ff147431 */ /* 0x000fe400000001ff */
[----:B------:R-:W-:Y:S01]  /*03c0*/  IMAD.MOV.U32 R0, RZ, RZ, RZ ;  /* 0x000000ffff007224 */ /* 0x000fe200078e00ff */
[----:B------:R-:W0:Y:S01]  /*03d0*/  LDCU.64 UR8, c[0x4][0xe0] ;  /* 0x01001c00ff0877ac */ /* 0x000e220008000a00 */
[----:B------:R-:W-:Y:S01]  /*03e0*/  IMAD.MOV.U32 R19, RZ, RZ, RZ ;  /* 0x000000ffff137224 */ /* 0x000fe200078e00ff */
[----:B------:R-:W-:Y:S01]  /*03f0*/  LOP3.LUT R7, R5, 0x80000000, RZ, 0xfc, !PT ;  /* 0x8000000005077812 */ /* 0x000fe200078efcff */
[----:B------:R-:W-:-:S06]  /*0400*/  UMOV UR4, URZ ;  /* 0x000000ff00047c82 */ /* 0x000fcc0008000000 */
.L_x_5:
[----:B0-----:R-:W-:Y:S02]  /*0410*/  IMAD.U32 R12, RZ, RZ, UR8 ;  /* 0x00000008ff0c7e24 */ /* 0x001fe4000f8e00ff */
[----:B------:R-:W-:-:S05]  /*0420*/  IMAD.U32 R13, RZ, RZ, UR9 ;  /* 0x00000009ff0d7e24 */ /* 0x000fca000f8e00ff */
[----:B------:R-:W2:Y:S01]  /*0430*/  LDG.E.CONSTANT R10, desc[UR6][R12.64] ;  /* 0x000000060c0a7981 */ /* 0x000ea2000c1e9900 */
[----:B------:R-:W-:Y:S01]  /*0440*/  UIADD3 UR4, UPT, UPT, UR4, 0x1, URZ ;  /* 0x0000000104047890 */ /* 0x000fe2000fffe0ff */
[C---:B------:R-:W-:Y:S01]  /*0450*/  ISETP.EQ.AND P0, PT, R20.reuse, RZ, PT ;  /* 0x000000ff1400720c */ /* 0x040fe20003f02270 */
[----:B------:R-:W-:Y:S01]  /*0460*/  UIADD3 UR8, UP1, UPT, UR8, 0x4, URZ ;  /* 0x0000000408087890 */ /* 0x000fe2000ff3e0ff */
[C---:B------:R-:W-:Y:S01]  /*0470*/  ISETP.EQ.AND P1, PT, R20.reuse, 0x4, PT ;  /* 0x000000041400780c */ /* 0x040fe20003f22270 */
[----:B------:R-:W-:Y:S01]  /*0480*/  UISETP.NE.AND UP0, UPT, UR4, 0x6, UPT ;  /* 0x000000060400788c */ /* 0x000fe2000bf05270 */
[C---:B------:R-:W-:Y:S01]  /*0490*/  ISETP.EQ.AND P3, PT, R20.reuse, 0xc, PT ;  /* 0x0000000c1400780c */ /* 0x040fe20003f62270 */
[----:B------:R-:W-:Y:S01]  /*04a0*/  UIADD3.X UR9, UPT, UPT, URZ, UR9, URZ, UP1, !UPT ;  /* 0x00000009ff097290 */ /* 0x000fe20008ffe4ff */
[C---:B------:R-:W-:Y:S02]  /*04b0*/  ISETP.EQ.AND P4, PT, R20.reuse, 0x10, PT ;  /* 0x000000101400780c */ /* 0x040fe40003f82270 */
[----:B------:R-:W-:Y:S01]  /*04c0*/  ISETP.EQ.AND P5, PT, R20, 0x14, PT ;  /* 0x000000141400780c */ /* 0x000fe20003fa2270 */
[----:B--2---:R-:W-:-:S03]  /*04d0*/  IMAD.WIDE.U32 R10, R10, R7, RZ ;  /* 0x000000070a0a7225 */ /* 0x004fc600078e00ff */
[----:B------:R-:W-:-:S05]  /*04e0*/  IADD3 R9, P2, PT, R10, R0, RZ ;  /* 0x000000000a097210 */ /* 0x000fca0007f5e0ff */
[----:B------:R-:W-:Y:S01]  /*04f0*/  IMAD.X R0, R11, 0x1, R19, P2 ;  /* 0x000000010b007824 */ /* 0x000fe200010e0613 */
[----:B------:R-:W-:Y:S01]  /*0500*/  ISETP.EQ.AND P2, PT, R20, 0x8, PT ;  /* 0x000000081400780c */ /* 0x000fe20003f42270 */
[--C-:B------:R-:W-:Y:S02]  /*0510*/  @P0 IMAD.MOV.U32 R5, RZ, RZ, R9.reuse ;  /* 0x000000ffff050224 */ /* 0x100fe400078e0009 */
[--C-:B------:R-:W-:Y:S02]  /*0520*/  @P1 IMAD.MOV.U32 R14, RZ, RZ, R9.reuse ;  /* 0x000000ffff0e1224 */ /* 0x100fe400078e0009 */
[--C-:B------:R-:W-:Y:S02]  /*0530*/  @P3 IMAD.MOV.U32 R16, RZ, RZ, R9.reuse ;  /* 0x000000ffff103224 */ /* 0x100fe400078e0009 */
[--C-:B------:R-:W-:Y:S02]  /*0540*/  @P4 IMAD.MOV.U32 R17, RZ, RZ, R9.reuse ;  /* 0x000000ffff114224 */ /* 0x100fe400078e0009 */
[----:B------:R-:W-:-:S02]  /*0550*/  @P5 IMAD.MOV.U32 R18, RZ, RZ, R9 ;  /* 0x000000ffff125224 */ /* 0x000fc400078e0009 */
[----:B------:R-:W-:Y:S02]  /*0560*/  VIADD R20, R20, 0x4 ;  /* 0x0000000414147836 */ /* 0x000fe40000000000 */
[----:B------:R-:W-:Y:S01]  /*0570*/  @P2 MOV R15, R9 ;  /* 0x00000009000f2202 */ /* 0x000fe20000000f00 */
[----:B------:R-:W-:Y:S06]  /*0580*/  BRA.U UP0, `(.L_x_5) ;  /* 0xfffffffd00a07547 */ /* 0x000fec000b83ffff */
[----:B------:R-:W-:-:S04]  /*0590*/  SHF.R.U32.HI R7, RZ, 0x17, R3 ;  /* 0x00000017ff077819 */ /* 0x000fc80000011603 */
[C---:B------:R-:W-:Y:S02]  /*05a0*/  LOP3.LUT R9, R7.reuse, 0xe0, RZ, 0xc0, !PT ;  /* 0x000000e007097812 */ /* 0x040fe400078ec0ff */
[----:B------:R-:W-:-:S03]  /*05b0*/  LOP3.LUT P6, RZ, R7, 0x1f, RZ, 0xc0, !PT ;  /* 0x0000001f07ff7812 */ /* 0x000fc600078cc0ff */
[----:B------:R-:W-:-:S05]  /*05c0*/  VIADD R9, R9, 0xffffff80 ;  /* 0xffffff8009097836 */ /* 0x000fca0000000000 */
[----:B------:R-:W-:-:S04]  /*05d0*/  SHF.R.U32.HI R9, RZ, 0x5, R9 ;  /* 0x00000005ff097819 */ /* 0x000fc80000011609 */
[----:B------:R-:W-:-:S04]  /*05e0*/  LEA R12, -R9, RZ, 0x2 ;  /* 0x000000ff090c7211 */ /* 0x000fc800078e11ff */
[C---:B------:R-:W-:Y:S02]  /*05f0*/  ISETP.EQ.AND P3, PT, R12.reuse, -0x18, PT ;  /* 0xffffffe80c00780c */ /* 0x040fe40003f62270 */
[C---:B------:R-:W-:Y:S02]  /*0600*/  ISETP.EQ.AND P4, PT, R12.reuse, -0x14, PT ;  /* 0xffffffec0c00780c */ /* 0x040fe40003f82270 */
[C---:B------:R-:W-:Y:S02]  /*0610*/  ISETP.EQ.AND P0, PT, R12.reuse, -0x10, PT ;  /* 0xfffffff00c00780c */ /* 0x040fe40003f02270 */
[C---:B------:R-:W-:Y:S02]  /*0620*/  ISETP.EQ.AND P1, PT, R12.reuse, -0xc, PT ;  /* 0xfffffff40c00780c */ /* 0x040fe40003f22270 */
[C---:B------:R-:W-:Y:S02]  /*0630*/  ISETP.EQ.AND P2, PT, R12.reuse, -0x8, PT ;  /* 0xfffffff80c00780c */ /* 0x040fe40003f42270 */
[----:B------:R-:W-:-:S03]  /*0640*/  ISETP.EQ.AND P5, PT, R12, 0x4, PT ;  /* 0x000000040c00780c */ /* 0x000fc60003fa2270 */
[--C-:B------:R-:W-:Y:S01]  /*0650*/  @P3 IMAD.MOV.U32 R9, RZ, RZ, R5.reuse ;  /* 0x000000ffff093224 */ /* 0x100fe200078e0005 */
[C---:B------:R-:W-:Y:S01]  /*0660*/  ISETP.EQ.AND P3, PT, R12.reuse, -0x4, PT ;  /* 0xfffffffc0c00780c */ /* 0x040fe20003f62270 */
[----:B------:R-:W-:Y:S02]  /*0670*/  @P4 IMAD.MOV.U32 R10, RZ, RZ, R5 ;  /* 0x000000ffff0a4224 */ /* 0x000fe400078e0005 */
[--C-:B------:R-:W-:Y:S01]  /*0680*/  @P4 IMAD.MOV.U32 R9, RZ, RZ, R14.reuse ;  /* 0x000000ffff094224 */ /* 0x100fe200078e000e */
[----:B------:R-:W-:Y:S01]  /*0690*/  ISETP.EQ.AND P4, PT, R12, RZ, PT ;  /* 0x000000ff0c00720c */ /* 0x000fe20003f82270 */
[----:B------:R-:W-:Y:S01]  /*06a0*/  @P0 IMAD.MOV.U32 R10, RZ, RZ, R14 ;  /* 0x000000ffff0a0224 */ /* 0x000fe200078e000e */
[----:B------:R-:W-:Y:S01]  /*06b0*/  @P1 MOV R10, R15 ;  /* 0x0000000f000a1202 */ /* 0x000fe20000000f00 */
[----:B------:R-:W-:Y:S02]  /*06c0*/  @P0 IMAD.MOV.U32 R9, RZ, RZ, R15 ;  /* 0x000000ffff090224 */ /* 0x000fe400078e000f */
[----:B------:R-:W-:-:S02]  /*06d0*/  @P1 IMAD.MOV.U32 R9, RZ, RZ, R16 ;  /* 0x000000ffff091224 */ /* 0x000fc400078e0010 */
[----:B------:R-:W-:Y:S02]  /*06e0*/  @P2 IMAD.MOV.U32 R10, RZ, RZ, R16 ;  /* 0x000000ffff0a2224 */ /* 0x000fe400078e0010 */
[--C-:B------:R-:W-:Y:S02]  /*06f0*/  @P2 IMAD.MOV.U32 R9, RZ, RZ, R17.reuse ;  /* 0x000000ffff092224 */ /* 0x100fe400078e0011 */
[----:B------:R-:W-:Y:S02]  /*0700*/  @P3 IMAD.MOV.U32 R10, RZ, RZ, R17 ;  /* 0x000000ffff0a3224 */ /* 0x000fe400078e0011 */
[----:B------:R-:W-:Y:S01]  /*0710*/  @P3 IMAD.MOV.U32 R9, RZ, RZ, R18 ;  /* 0x000000ffff093224 */ /* 0x000fe200078e0012 */
[----:B------:R-:W-:Y:S01]  /*0720*/  @P4 MOV R10, R18 ;  /* 0x00000012000a4202 */ /* 0x000fe20000000f00 */
[--C-:B------:R-:W-:Y:S02]  /*0730*/  @P4 IMAD.MOV.U32 R9, RZ, RZ, R0.reuse ;  /* 0x000000ffff094224 */ /* 0x100fe400078e0000 */
[----:B------:R-:W-:Y:S01]  /*0740*/  @P5 IMAD.MOV.U32 R10, RZ, RZ, R0 ;  /* 0x000000ffff0a5224 */ /* 0x000fe200078e0000 */
[----:B------:R-:W-:Y:S06]  /*0750*/  @!P6 BRA `(.L_x_6) ;  /* 0x00000000002ce947 */ /* 0x000fec0003800000 */
[----:B------:R-:W-:Y:S01]  /*0760*/  @P0 IMAD.MOV.U32 R11, RZ, RZ, R5 ;  /* 0x000000ffff0b0224 */ /* 0x000fe200078e0005 */
[----:B------:R-:W-:Y:S01]  /*0770*/  ISETP.EQ.AND P0, PT, R12, 0x8, PT ;  /* 0x000000080c00780c */ /* 0x000fe20003f02270 */
[----:B------:R-:W-:Y:S01]  /*0780*/  @P1 IMAD.MOV.U32 R11, RZ, RZ, R14 ;  /* 0x000000ffff0b1224 */ /* 0x000fe200078e000e */
[----:B------:R-:W-:Y:S01]  /*0790*/  LOP3.LUT R7, R7, 0x1f, RZ, 0xc0, !PT ;  /* 0x0000001f07077812 */ /* 0x000fe200078ec0ff */
[----:B------:R-:W-:Y:S01]  /*07a0*/  @P2 IMAD.MOV.U32 R11, RZ, RZ, R15 ;  /* 0x000000ffff0b2224 */ /* 0x000fe200078e000f */
[----:B------:R-:W-:Y:S01]  /*07b0*/  @P3 MOV R11, R16 ;  /* 0x00000010000b3202 */ /* 0x000fe20000000f00 */
[----:B------:R-:W-:Y:S01]  /*07c0*/  @P4 IMAD.MOV.U32 R11, RZ, RZ, R17 ;  /* 0x000000ffff0b4224 */ /* 0x000fe200078e0011 */
[----:B------:R-:W-:Y:S01]  /*07d0*/  SHF.L.W.U32.HI R9, R10, R7, R9 ;  /* 0x000000070a097219 */ /* 0x000fe20000010e09 */
[----:B------:R-:W-:-:S06]  /*07e0*/  @P5 IMAD.MOV.U32 R11, RZ, RZ, R18 ;  /* 0x000000ffff0b5224 */ /* 0x000fcc00078e0012 */
[----:B------:R-:W-:-:S05]  /*07f0*/  @P0 IMAD.MOV.U32 R11, RZ, RZ, R0 ;  /* 0x000000ffff0b0224 */ /* 0x000fca00078e0000 */
[----:B------:R-:W-:-:S07]  /*0800*/  SHF.L.W.U32.HI R10, R11, R7, R10 ;  /* 0x000000070b0a7219 */ /* 0x000fce0000010e0a */
.L_x_6:
[C---:B------:R-:W-:Y:S01]  /*0810*/  SHF.L.W.U32.HI R7, R10.reuse, 0x2, R9 ;  /* 0x000000020a077819 */ /* 0x040fe20000010e09 */
[----:B------:R-:W-:Y:S01]  /*0820*/  IMAD.SHL.U32 R10, R10, 0x4, RZ ;  /* 0x000000040a0a7824 */ /* 0x000fe200078e00ff */
[----:B------:R-:W-:Y:S01]  /*0830*/  UMOV UR4, 0x54442d19 ;  /* 0x54442d1900047882 */ /* 0x000fe20000000000 */
[----:B------:R-:W-:Y:S01]  /*0840*/  UMOV UR5, 0x3bf921fb ;  /* 0x3bf921fb00057882 */ /* 0x000fe20000000000 */
[----:B------:R-:W-:Y:S02]  /*0850*/  SHF.R.S32.HI R0, RZ, 0x1f, R7 ;  /* 0x0000001fff007819 */ /* 0x000fe40000011407 */
[----:B------:R-:W-:Y:S02]  /*0860*/  ISETP.GE.AND P0, PT, R3, RZ, PT ;  /* 0x000000ff0300720c */ /* 0x000fe40003f06270 */
[C---:B------:R-:W-:Y:S02]  /*0870*/  LOP3.LUT R10, R0.reuse, R10, RZ, 0x3c, !PT ;  /* 0x0000000a000a7212 */ /* 0x040fe400078e3cff */
[----:B------:R-:W-:-:S02]  /*0880*/  LOP3.LUT R11, R0, R7, RZ, 0x3c, !PT ;  /* 0x00000007000b7212 */ /* 0x000fc400078e3cff */
[----:B------:R-:W-:Y:S02]  /*0890*/  SHF.R.U32.HI R0, RZ, 0x1e, R9 ;  /* 0x0000001eff007819 */ /* 0x000fe40000011609 */
[C---:B------:R-:W-:Y:S02]  /*08a0*/  LOP3.LUT R9, R7.reuse, R3, RZ, 0x3c, !PT ;  /* 0x0000000307097212 */ /* 0x040fe400078e3cff */
[----:B------:R-:W0:Y:S01]  /*08b0*/  I2F.F64.S64 R10, R10 ;  /* 0x0000000a000a7312 */ /* 0x000e220000301c00 */
[----:B------:R-:W-:Y:S02]  /*08c0*/  LEA.HI R0, R7, R0, RZ, 0x1 ;  /* 0x0000000007007211 */ /* 0x000fe400078f08ff */
[----:B------:R-:W-:-:S03]  /*08d0*/  ISETP.GE.AND P1, PT, R9, RZ, PT ;  /* 0x000000ff0900720c */ /* 0x000fc60003f26270 */
[----:B------:R-:W-:-:S05]  /*08e0*/  IMAD.MOV R7, RZ, RZ, -R0 ;  /* 0x000000ffff077224 */ /* 0x000fca00078e0a00 */
[----:B------:R-:W-:Y:S01]  /*08f0*/  @!P0 MOV R0, R7 ;  /* 0x0000000700008202 */ /* 0x000fe20000000f00 */
[----:B0-----:R-:W-:-:S10]  /*0900*/  DMUL R12, R10, UR4 ;  /* 0x000000040a0c7c28 */ /* 0x001fd40008000000 */
[----:B------:R-:W0:Y:S02]  /*0910*/  F2F.F32.F64 R12, R12 ;  /* 0x0000000c000c7310 */ /* 0x000e240000301000 */
[----:B0-----:R-:W-:-:S07]  /*0920*/  FSEL R10, -R12, R12, !P1 ;  /* 0x0000000c0c0a7208 */ /* 0x001fce0004800100 */
.L_x_4:
[----:B------:R-:W-:Y:S01]  /*0930*/  FMUL R7, |R2|, 1.4426950216293334961 ;  /* 0x3fb8aa3b02077820 */ /* 0x000fe20000400200 */
[----:B------:R-:W-:Y:S02]  /*0940*/  IMAD.MOV.U32 R12, RZ, RZ, 0x42fc0000 ;  /* 0x42fc0000ff0c7424 */ /* 0x000fe400078e00ff */
[----:B------:R-:W-:Y:S01]  /*0950*/  FMUL R11, R10, R10 ;  /* 0x0000000a0a0b7220 */ /* 0x000fe20000400000 */
[----:B------:R-:W-:Y:S01]  /*0960*/  IMAD.MOV.U32 R22, RZ, RZ, 0x3c0885e4 ;  /* 0x3c0885e4ff167424 */ /* 0x000fe200078e00ff */
[----:B------:R-:W-:Y:S01]  /*0970*/  MOV R19, 0x363d0ada ;  /* 0x363d0ada00137802 */ /* 0x000fe20000000f00 */
[----:B------:R-:W0:Y:S01]  /*0980*/  FRND.TRUNC R7, R7 ;  /* 0x0000000700077307 */ /* 0x000e22000020d000 */
[----:B------:R-:W-:Y:S02]  /*0990*/  FSETP.GE.AND P2, PT, |R3|, 105615, PT ;  /* 0x47ce47800300780b */ /* 0x000fe40003f46200 */
[----:B0-----:R-:W-:Y:S02]  /*09a0*/  FSETP.GT.AND P0, PT, |R7|, 126, PT ;  /* 0x42fc00000700780b */ /* 0x001fe40003f04200 */
[----:B------:R-:W-:-:S04]  /*09b0*/  LOP3.LUT R12, R12, 0x80000000, R7, 0xb8, !PT ;  /* 0x800000000c0c7812 */ /* 0x000fc800078eb807 */
[----:B------:R-:W-:Y:S02]  /*09c0*/  FSEL R9, R12, R7, P0 ;  /* 0x000000070c097208 */ /* 0x000fe40000000000 */
[----:B------:R-:W-:-:S03]  /*09d0*/  LOP3.LUT R7, R0, 0x1, RZ, 0xc0, !PT ;  /* 0x0000000100077812 */ /* 0x000fc600078ec0ff */
[----:B------:R-:W-:Y:S01]  /*09e0*/  FFMA R12, R9, -0.69314718246459960938, |R2| ;  /* 0xbf317218090c7823 */ /* 0x000fe20000000402 */
[----:B------:R-:W-:-:S03]  /*09f0*/  ISETP.NE.U32.AND P0, PT, R7, 0x1, PT ;  /* 0x000000010700780c */ /* 0x000fc60003f05070 */
[C---:B------:R-:W-:Y:S01]  /*0a00*/  FFMA R12, R9.reuse, 1.9046542121259335545e-09, R12 ;  /* 0x3102e308090c7823 */ /* 0x040fe2000000000c */
[----:B------:R-:W-:Y:S01]  /*0a10*/  FADD R9, R9, 12583037 ;  /* 0x4b40007d09097421 */ /* 0x000fe20000000000 */
[----:B------:R-:W-:Y:S02]  /*0a20*/  FSEL R22, R22, 0.041666727513074874878, !P0 ;  /* 0x3d2aaabb16167808 */ /* 0x000fe40004000000 */
[----:B------:R-:W-:Y:S01]  /*0a30*/  FMUL R12, R12, 1.4426950216293334961 ;  /* 0x3fb8aa3b0c0c7820 */ /* 0x000fe20000400000 */
[----:B------:R-:W-:Y:S02]  /*0a40*/  IMAD.SHL.U32 R13, R9, 0x800000, RZ ;  /* 0x00800000090d7824 */ /* 0x000fe400078e00ff */
[----:B------:R-:W-:-:S03]  /*0a50*/  FFMA R9, R11, R4, -0.0013887860113754868507 ;  /* 0xbab607ed0b097423 */ /* 0x000fc60000000004 */
[----:B------:R-:W0:Y:S02]  /*0a60*/  MUFU.EX2 R12, R12 ;  /* 0x0000000c000c7308 */ /* 0x000e240000000800 */
[----:B------:R-:W-:-:S05]  /*0a70*/  FSEL R20, R9, -0.00019574658654164522886, P0 ;  /* 0xb94d415309147808 */ /* 0x000fca0000000000 */
[----:B------:R-:W-:Y:S01]  /*0a80*/  FFMA R20, R11, R20, R22 ;  /* 0x000000140b147223 */ /* 0x000fe20000000016 */
[----:B0-----:R-:W-:Y:S01]  /*0a90*/  FMUL R7, R13, R12 ;  /* 0x0000000c0d077220 */ /* 0x001fe20000400000 */
[----:B------:R-:W-:Y:S01]  /*0aa0*/  VIADD R12, R0, 0x1 ;  /* 0x00000001000c7836 */ /* 0x000fe20000000000 */
[----:B------:R-:W-:Y:S01]  /*0ab0*/  FSEL R0, R10, 1, !P0 ;  /* 0x3f8000000a007808 */ /* 0x000fe20004000000 */
[----:B------:R-:W-:Y:S01]  /*0ac0*/  IMAD.MOV.U32 R13, RZ, RZ, 0x3e2aaaa8 ;  /* 0x3e2aaaa8ff0d7424 */ /* 0x000fe200078e00ff */
[----:B------:R-:W0:Y:S02]  /*0ad0*/  MUFU.RCP R9, R7 ;  /* 0x0000000700097308 */ /* 0x000e240000001000 */
[----:B------:R-:W-:Y:S01]  /*0ae0*/  LOP3.LUT P1, RZ, R12, 0x2, RZ, 0xc0, !PT ;  /* 0x000000020cff7812 */ /* 0x000fe2000782c0ff */
[C---:B------:R-:W-:Y:S01]  /*0af0*/  FMUL R12, R2.reuse, R2 ;  /* 0x00000002020c7220 */ /* 0x040fe20000400000 */
[----:B------:R-:W-:Y:S02]  /*0b00*/  FSEL R13, -R13, -0.4999999701976776123, !P0 ;  /* 0xbeffffff0d0d7808 */ /* 0x000fe40004000100 */
[----:B------:R-:W-:Y:S01]  /*0b10*/  FSETP.GE.AND P0, PT, |R2|, 1, PT ;  /* 0x3f8000000200780b */ /* 0x000fe20003f06200 */
[----:B------:R-:W-:-:S02]  /*0b20*/  FFMA R19, R12, R19, 0.00019836159481201320887 ;  /* 0x394fff490c137423 */ /* 0x000fc40000000013 */
[C---:B------:R-:W-:Y:S01]  /*0b30*/  FFMA R13, R11.reuse, R20, R13 ;  /* 0x000000140b0d7223 */ /* 0x040fe2000000000d */
[----:B------:R-:W-:Y:S01]  /*0b40*/  FFMA R11, R11, R0, RZ ;  /* 0x000000000b0b7223 */ /* 0x000fe200000000ff */
[----:B------:R-:W-:-:S03]  /*0b50*/  FFMA R19, R12, R19, 0.0083333496004343032837 ;  /* 0x3c08889a0c137423 */ /* 0x000fc60000000013 */
[----:B------:R-:W-:Y:S01]  /*0b60*/  FFMA R0, R11, R13, R0 ;  /* 0x0000000d0b007223 */ /* 0x000fe20000000000 */
[C---:B------:R-:W-:Y:S01]  /*0b70*/  FFMA R19, R12.reuse, R19, 0.16666667163372039795 ;  /* 0x3e2aaaab0c137423 */ /* 0x040fe20000000013 */
[C---:B0-----:R-:W-:Y:S01]  /*0b80*/  FMUL.FTZ R10, R9.reuse, -0.125 ;  /* 0xbe000000090a7820 */ /* 0x041fe20000410000 */
[----:B------:R-:W-:Y:S01]  /*0b90*/  FMUL.FTZ R20, R9, 0.125 ;  /* 0x3e00000009147820 */ /* 0x000fe20000410000 */
[----:B------:R-:W-:Y:S01]  /*0ba0*/  @P1 FADD R0, RZ, -R0 ;  /* 0x80000000ff001221 */ /* 0x000fe20000000000 */
[----:B------:R-:W-:Y:S01]  /*0bb0*/  FMUL R19, R12, R19 ;  /* 0x000000130c137220 */ /* 0x000fe20000400000 */
[C---:B------:R-:W-:Y:S01]  /*0bc0*/  FFMA R9, R7.reuse, 2, R10 ;  /* 0x4000000007097823 */ /* 0x040fe2000000000a */
[----:B------:R-:W-:-:S04]  /*0bd0*/  FFMA R7, R7, 2, R20 ;  /* 0x4000000007077823 */ /* 0x000fc80000000014 */
[--C-:B------:R-:W-:Y:S01]  /*0be0*/  LOP3.LUT R9, R9, 0x80000000, R2.reuse, 0xb8, !PT ;  /* 0x8000000009097812 */ /* 0x100fe200078eb802 */
[----:B------:R-:W-:Y:S01]  /*0bf0*/  FMUL R7, R7, R0 ;  /* 0x0000000007077220 */ /* 0x000fe20000400000 */
[----:B------:R-:W-:Y:S01]  /*0c00*/  @!P0 FFMA R9, R2, R19, R2 ;  /* 0x0000001302098223 */ /* 0x000fe20000000002 */
[----:B------:R-:W-:Y:S06]  /*0c10*/  @!P2 BRA `(.L_x_7) ;  /* 0x000000040070a947 */ /* 0x000fec0003800000 */
[----:B------:R-:W-:-:S13]  /*0c20*/  FSETP.NEU.AND P0, PT, |R3|, +INF , PT ;  /* 0x7f8000000300780b */ /* 0x000fda0003f0d200 */
[----:B------:R-:W-:Y:S01]  /*0c30*/  @!P0 FMUL R6, RZ, R3 ;  /* 0x00000003ff068220 */ /* 0x000fe20000400000 */
[----:B------:R-:W-:Y:S01]  /*0c40*/  @!P0 IMAD.MOV.U32 R8, RZ, RZ, RZ ;  /* 0x000000ffff088224 */ /* 0x000fe200078e00ff */
[----:B------:R-:W-:Y:S06]  /*0c50*/  @!P0 BRA `(.L_x_7) ;  /* 0x0000000400608947 */ /* 0x000fec0003800000 */
[----:B------:R-:W-:Y:S01]  /*0c60*/  IMAD.SHL.U32 R0, R3, 0x100, RZ ;  /* 0x0000010003007824 */ /* 0x000fe200078e00ff */
[----:B------:R-:W0:Y:S01]  /*0c70*/  LDCU.64 UR8, c[0x4][0xe0] ;  /* 0x01001c00ff0877ac */ /* 0x000e220008000a00 */
[----:B------:R-:W-:Y:S02]  /*0c80*/  IMAD.MOV.U32 R13, RZ, RZ, RZ ;  /* 0x000000ffff0d7224 */ /* 0x000fe400078e00ff */
[----:B------:R-:W-:Y:S01]  /*0c90*/  IMAD.MOV.U32 R19, RZ, RZ, RZ ;  /* 0x000000ffff137224 */ /* 0x000fe200078e00ff */
[----:B------:R-:W-:Y:S01]  /*0ca0*/  LOP3.LUT R23, R0, 0x80000000, RZ, 0xfc, !PT ;  /* 0x8000000000177812 */ /* 0x000fe200078efcff */
[----:B------:R-:W-:Y:S01]  /*0cb0*/  IMAD.MOV.U32 R2, RZ, RZ, RZ ;  /* 0x000000ffff027224 */ /* 0x000fe200078e00ff */
[----:B------:R-:W-:-:S06]  /*0cc0*/  UMOV UR4, URZ ;  /* 0x000000ff00047c82 */ /* 0x000fcc0008000000 */
.L_x_8:
[----:B0-----:R-:W-:Y:S01]  /*0cd0*/  MOV R20, UR8 ;  /* 0x0000000800147c02 */ /* 0x001fe20008000f00 */
        /* <DEDUP_REMOVED lines=10> */
[----:B------:R-:W-:-:S02]  /*0d80*/  ISETP.EQ.AND P4, PT, R2, 0x10, PT ;  /* 0x000000100200780c */ /* 0x000fc40003f82270 */
[C---:B------:R-:W-:Y:S01]  /*0d90*/  ISETP.EQ.AND P5, PT, R2.reuse, 0x14, PT ;  /* 0x000000140200780c */ /* 0x040fe20003fa2270 */
[----:B------:R-:W-:Y:S02]  /*0da0*/  VIADD R2, R2, 0x4 ;  /* 0x0000000402027836 */ /* 0x000fe40000000000 */
[----:B--2---:R-:W-:-:S03]  /*0db0*/  IMAD.WIDE.U32 R10, R10, R23, RZ ;  /* 0x000000170a0a7225 */ /* 0x004fc600078e00ff */
[----:B------:R-:W-:-:S04]  /*0dc0*/  IADD3 R0, P6, PT, R10, R13, RZ ;  /* 0x0000000d0a007210 */ /* 0x000fc80007fde0ff */
[----:B------:R-:W-:Y:S01]  /*0dd0*/  @P3 MOV R16, R0 ;  /* 0x0000000000103202 */ /* 0x000fe20000000f00 */
[----:B------:R-:W-:Y:S02]  /*0de0*/  IMAD.X R13, R11, 0x1, R19, P6 ;  /* 0x000000010b0d7824 */ /* 0x000fe400030e0613 */
[--C-:B------:R-:W-:Y:S02]  /*0df0*/  @P0 IMAD.MOV.U32 R5, RZ, RZ, R0.reuse ;  /* 0x000000ffff050224 */ /* 0x100fe400078e0000 */
[--C-:B------:R-:W-:Y:S02]  /*0e00*/  @P1 IMAD.MOV.U32 R14, RZ, RZ, R0.reuse ;  /* 0x000000ffff0e1224 */ /* 0x100fe400078e0000 */
[--C-:B------:R-:W-:Y:S02]  /*0e10*/  @P2 IMAD.MOV.U32 R15, RZ, RZ, R0.reuse ;  /* 0x000000ffff0f2224 */ /* 0x100fe400078e0000 */
[--C-:B------:R-:W-:Y:S02]  /*0e20*/  @P4 IMAD.MOV.U32 R17, RZ, RZ, R0.reuse ;  /* 0x000000ffff114224 */ /* 0x100fe400078e0000 */
[----:B------:R-:W-:Y:S01]  /*0e30*/  @P5 IMAD.MOV.U32 R18, RZ, RZ, R0 ;  /* 0x000000ffff125224 */ /* 0x000fe200078e0000 */
[----:B------:R-:W-:Y:S06]  /*0e40*/  BRA.U UP0, `(.L_x_8) ;  /* 0xfffffffd00a07547 */ /* 0x000fec000b83ffff */
[----:B------:R-:W-:-:S04]  /*0e50*/  SHF.R.U32.HI R6, RZ, 0x17, R3 ;  /* 0x00000017ff067819 */ /* 0x000fc80000011603 */
[C---:B------:R-:W-:Y:S02]  /*0e60*/  LOP3.LUT R0, R6.reuse, 0xe0, RZ, 0xc0, !PT ;  /* 0x000000e006007812 */ /* 0x040fe400078ec0ff */
[----:B------:R-:W-:-:S03]  /*0e70*/  LOP3.LUT P6, RZ, R6, 0x1f, RZ, 0xc0, !PT ;  /* 0x0000001f06ff7812 */ /* 0x000fc600078cc0ff */
[----:B------:R-:W-:-:S05]  /*0e80*/  VIADD R0, R0, 0xffffff80 ;  /* 0xffffff8000007836 */ /* 0x000fca0000000000 */
[----:B------:R-:W-:-:S05]  /*0e90*/  SHF.R.U32.HI R0, RZ, 0x5, R0 ;  /* 0x00000005ff007819 */ /* 0x000fca0000011600 */
[----:B------:R-:W-:-:S05]  /*0ea0*/  IMAD.U32 R8, R0, -0x4, RZ ;  /* 0xfffffffc00087824 */ /* 0x000fca00078e00ff */
[C---:B------:R-:W-:Y:S02]  /*0eb0*/  ISETP.EQ.AND P3, PT, R8.reuse, -0x18, PT ;  /* 0xffffffe80800780c */ /* 0x040fe40003f62270 */
[C---:B------:R-:W-:Y:S02]  /*0ec0*/  ISETP.EQ.AND P4, PT, R8.reuse, -0x14, PT ;  /* 0xffffffec0800780c */ /* 0x040fe40003f82270 */
[C---:B------:R-:W-:Y:S02]  /*0ed0*/  ISETP.EQ.AND P2, PT, R8.reuse, -0x10, PT ;  /* 0xfffffff00800780c */ /* 0x040fe40003f42270 */
[C---:B------:R-:W-:Y:S02]  /*0ee0*/  ISETP.EQ.AND P1, PT, R8.reuse, -0xc, PT ;  /* 0xfffffff40800780c */ /* 0x040fe40003f22270 */
[C---:B------:R-:W-:Y:S02]  /*0ef0*/  ISETP.EQ.AND P0, PT, R8.reuse, -0x8, PT ;  /* 0xfffffff80800780c */ /* 0x040fe40003f02270 */
[----:B------:R-:W-:-:S03]  /*0f00*/  ISETP.EQ.AND P5, PT, R8, RZ, PT ;  /* 0x000000ff0800720c */ /* 0x000fc60003fa2270 */
[----:B------:R-:W-:Y:S02]  /*0f10*/  @P3 MOV R0, R5 ;  /* 0x0000000500003202 */ /* 0x000fe40000000f00 */
[C---:B------:R-:W-:Y:S01]  /*0f20*/  ISETP.EQ.AND P3, PT, R8.reuse, -0x4, PT ;  /* 0xfffffffc0800780c */ /* 0x040fe20003f62270 */
[----:B------:R-:W-:Y:S02]  /*0f30*/  @P4 IMAD.MOV.U32 R2, RZ, RZ, R5 ;  /* 0x000000ffff024224 */ /* 0x000fe400078e0005 */
[--C-:B------:R-:W-:Y:S01]  /*0f40*/  @P4 IMAD.MOV.U32 R0, RZ, RZ, R14.reuse ;  /* 0x000000ffff004224 */ /* 0x100fe200078e000e */
[----:B------:R-:W-:Y:S01]  /*0f50*/  ISETP.EQ.AND P4, PT, R8, 0x4, PT ;  /* 0x000000040800780c */ /* 0x000fe20003f82270 */
[----:B------:R-:W-:Y:S02]  /*0f60*/  @P2 IMAD.MOV.U32 R2, RZ, RZ, R14 ;  /* 0x000000ffff022224 */ /* 0x000fe400078e000e */
[--C-:B------:R-:W-:Y:S01]  /*0f70*/  @P2 IMAD.MOV.U32 R0, RZ, RZ, R15.reuse ;  /* 0x000000ffff002224 */ /* 0x100fe200078e000f */
[----:B------:R-:W-:Y:S01]  /*0f80*/  @P1 MOV R0, R16 ;  /* 0x0000001000001202 */ /* 0x000fe20000000f00 */
[----:B------:R-:W-:-:S02]  /*0f90*/  @P1 IMAD.MOV.U32 R2, RZ, RZ, R15 ;  /* 0x000000ffff021224 */ /* 0x000fc400078e000f */
[----:B------:R-:W-:Y:S02]  /*0fa0*/  @P0 IMAD.MOV.U32 R2, RZ, RZ, R16 ;  /* 0x000000ffff020224 */ /* 0x000fe400078e0010 */
[--C-:B------:R-:W-:Y:S02]  /*0fb0*/  @P0 IMAD.MOV.U32 R0, RZ, RZ, R17.reuse ;  /* 0x000000ffff000224 */ /* 0x100fe400078e0011 */
[----:B------:R-:W-:Y:S02]  /*0fc0*/  @P3 IMAD.MOV.U32 R2, RZ, RZ, R17 ;  /* 0x000000ffff023224 */ /* 0x000fe400078e0011 */
[--C-:B------:R-:W-:Y:S01]  /*0fd0*/  @P3 IMAD.MOV.U32 R0, RZ, RZ, R18.reuse ;  /* 0x000000ffff003224 */ /* 0x100fe200078e0012 */
[----:B------:R-:W-:Y:S01]  /*0fe0*/  @P5 MOV R0, R13 ;  /* 0x0000000d00005202 */ /* 0x000fe20000000f00 */
[----:B------:R-:W-:Y:S02]  /*0ff0*/  @P5 IMAD.MOV.U32 R2, RZ, RZ, R18 ;  /* 0x000000ffff025224 */ /* 0x000fe400078e0012 */
[----:B------:R-:W-:Y:S01]  /*1000*/  @P4 IMAD.MOV.U32 R2, RZ, RZ, R13 ;  /* 0x000000ffff024224 */ /* 0x000fe200078e000d */
[----:B------:R-:W-:Y:S06]  /*1010*/  @!P6 BRA `(.L_x_9) ;  /* 0x000000000028e947 */ /* 0x000fec0003800000 */
[----:B------:R-:W-:Y:S01]  /*1020*/  @P1 IMAD.MOV.U32 R5, RZ, RZ, R14 ;  /* 0x000000ffff051224 */ /* 0x000fe200078e000e */
[----:B------:R-:W-:Y:S01]  /*1030*/  LOP3.LUT R11, R6, 0x1f, RZ, 0xc0, !PT ;  /* 0x0000001f060b7812 */ /* 0x000fe200078ec0ff */
[----:B------:R-:W-:Y:S01]  /*1040*/  @P0 IMAD.MOV.U32 R5, RZ, RZ, R15 ;  /* 0x000000ffff050224 */ /* 0x000fe200078e000f */
[----:B------:R-:W-:Y:S01]  /*1050*/  ISETP.EQ.AND P0, PT, R8, 0x8, PT ;  /* 0x000000080800780c */ /* 0x000fe20003f02270 */
[----:B------:R-:W-:Y:S01]  /*1060*/  @P3 IMAD.MOV.U32 R5, RZ, RZ, R16 ;  /* 0x000000ffff053224 */ /* 0x000fe200078e0010 */
[----:B------:R-:W-:Y:S01]  /*1070*/  SHF.L.W.U32.HI R0, R2, R11, R0 ;  /* 0x0000000b02007219 */ /* 0x000fe20000010e00 */
[----:B------:R-:W-:Y:S01]  /*1080*/  @P5 IMAD.MOV.U32 R5, RZ, RZ, R17 ;  /* 0x000000ffff055224 */ /* 0x000fe200078e0011 */
[----:B------:R-:W-:-:S09]  /*1090*/  @P4 MOV R5, R18 ;  /* 0x0000001200054202 */ /* 0x000fd20000000f00 */
[----:B------:R-:W-:-:S05]  /*10a0*/  @P0 IMAD.MOV.U32 R5, RZ, RZ, R13 ;  /* 0x000000ffff050224 */ /* 0x000fca00078e000d */
[----:B------:R-:W-:-:S07]  /*10b0*/  SHF.L.W.U32.HI R2, R5, R11, R2 ;  /* 0x0000000b05027219 */ /* 0x000fce0000010e02 */
.L_x_9:
        /* <DEDUP_REMOVED lines=9> */
[----:B------:R-:W0:Y:S01]  /*1150*/  I2F.F64.S64 R10, R12 ;  /* 0x0000000c000a7312 */ /* 0x000e220000301c00 */
[C---:B------:R-:W-:Y:S02]  /*1160*/  LOP3.LUT R3, R8.reuse, R3, RZ, 0x3c, !PT ;  /* 0x0000000308037212 */ /* 0x040fe400078e3cff */
[----:B------:R-:W-:Y:S02]  /*1170*/  LEA.HI R8, R8, R0, RZ, 0x1 ;  /* 0x0000000008087211 */ /* 0x000fe400078f08ff */
[----:B------:R-:W-:-:S03]  /*1180*/  ISETP.GE.AND P0, PT, R3, RZ, PT ;  /* 0x000000ff0300720c */ /* 0x000fc60003f06270 */
[----:B------:R-:W-:-:S04]  /*1190*/  IMAD.MOV R0, RZ, RZ, -R8 ;  /* 0x000000ffff007224 */ /* 0x000fc800078e0a08 */
[----:B------:R-:W-:Y:S01]  /*11a0*/  @!P1 IMAD.MOV.U32 R8, RZ, RZ, R0 ;  /* 0x000000ffff089224 */ /* 0x000fe200078e0000 */
[----:B0-----:R-:W-:-:S10]  /*11b0*/  DMUL R10, R10, UR4 ;  /* 0x000000040a0a7c28 */ /* 0x001fd40008000000 */
[----:B------:R-:W0:Y:S02]  /*11c0*/  F2F.F32.F64 R10, R10 ;  /* 0x0000000a000a7310 */ /* 0x000e240000301000 */
[----:B0-----:R-:W-:-:S07]  /*11d0*/  FSEL R6, -R10, R10, !P0 ;  /* 0x0000000a0a067208 */ /* 0x001fce0004000100 */
.L_x_7:
[----:B------:R-:W-:Y:S01]  /*11e0*/  FMUL R3, R6, R6 ;  /* 0x0000000606037220 */ /* 0x000fe20000400000 */
[----:B------:R-:W-:Y:S01]  /*11f0*/  LOP3.LUT R0, R8, 0x1, RZ, 0xc0, !PT ;  /* 0x0000000108007812 */ /* 0x000fe200078ec0ff */
[----:B------:R-:W-:Y:S01]  /*1200*/  IMAD.MOV.U32 R11, RZ, RZ, 0x3effffff ;  /* 0x3effffffff0b7424 */ /* 0x000fe200078e00ff */
[----:B------:R-:W-:Y:S01]  /*1210*/  MOV R2, 0x3d2aaabb ;  /* 0x3d2aaabb00027802 */ /* 0x000fe20000000f00 */
[----:B------:R-:W-:Y:S01]  /*1220*/  FFMA R4, R3, R4, -0.0013887860113754868507 ;  /* 0xbab607ed03047423 */ /* 0x000fe20000000004 */
[----:B------:R-:W-:Y:S02]  /*1230*/  ISETP.NE.U32.AND P0, PT, R0, 0x1, PT ;  /* 0x000000010000780c */ /* 0x000fe40003f05070 */
[----:B------:R-:W-:Y:S02]  /*1240*/  LOP3.LUT P1, RZ, R8, 0x2, RZ, 0xc0, !PT ;  /* 0x0000000208ff7812 */ /* 0x000fe4000782c0ff */
[----:B------:R-:W-:Y:S02]  /*1250*/  FSEL R4, R4, -0.00019574658654164522886, !P0 ;  /* 0xb94d415304047808 */ /* 0x000fe40004000000 */
[----:B------:R-:W-:-:S02]  /*1260*/  FSEL R2, R2, 0.0083327032625675201416, !P0 ;  /* 0x3c0885e402027808 */ /* 0x000fc40004000000 */
[----:B------:R-:W-:Y:S02]  /*1270*/  FSEL R0, R6, 1, P0 ;  /* 0x3f80000006007808 */ /* 0x000fe40000000000 */
[----:B------:R-:W-:Y:S01]  /*1280*/  FSEL R11, -R11, -0.16666662693023681641, !P0 ;  /* 0xbe2aaaa80b0b7808 */ /* 0x000fe20004000100 */
[C---:B------:R-:W-:Y:S02]  /*1290*/  FFMA R2, R3.reuse, R4, R2 ;  /* 0x0000000403027223 */ /* 0x040fe40000000002 */
[C---:B------:R-:W-:Y:S02]  /*12a0*/  FFMA R5, R3.reuse, R0, RZ ;  /* 0x0000000003057223 */ /* 0x040fe400000000ff */
[----:B------:R-:W-:-:S04]  /*12b0*/  FFMA R2, R3, R2, R11 ;  /* 0x0000000203027223 */ /* 0x000fc8000000000b */
[----:B------:R-:W-:-:S04]  /*12c0*/  FFMA R0, R5, R2, R0 ;  /* 0x0000000205007223 */ /* 0x000fc80000000000 */
[----:B------:R-:W-:-:S04]  /*12d0*/  @P1 FADD R0, RZ, -R0 ;  /* 0x80000000ff001221 */ /* 0x000fc80000000000 */
[----:B------:R-:W-:Y:S01]  /*12e0*/  FMUL R9, R9, R0 ;  /* 0x0000000009097220 */ /* 0x000fe20000400000 */
[----:B------:R-:W-:Y:S06]  /*12f0*/  BRA `(.L_x_2) ;  /* 0x0000003c00d87947 */ /* 0x000fec0003800000 */
.L_x_3:
[----:B------:R-:W-:-:S13]  /*1300*/  ISETP.GT.U32.AND P0, PT, R0, 0x42b17217, PT ;  /* 0x42b172170000780c */ /* 0x000fda0003f04070 */
[----:B------:R-:W-:Y:S05]  /*1310*/  @P0 BRA `(.L_x_10) ;  /* 0x0000000c00d40947 */ /* 0x000fea0003800000 */
[C---:B------:R-:W-:Y:S01]  /*1320*/  FMUL R0, R3.reuse, 0.63661974668502807617 ;  /* 0x3f22f98303007820 */ /* 0x040fe20000400000 */
[----:B------:R-:W-:-:S05]  /*1330*/  FSETP.GE.AND P0, PT, |R3|, 105615, PT ;  /* 0x47ce47800300780b */ /* 0x000fca0003f06200 */
[----:B------:R-:W0:Y:S02]  /*1340*/  F2I.NTZ R0, R0 ;  /* 0x0000000000007305 */ /* 0x000e240000203100 */
[----:B0-----:R-:W-:Y:S01]  /*1350*/  I2FP.F32.S32 R6, R0 ;  /* 0x0000000000067245 */ /* 0x001fe20000201400 */
[----:B------:R-:W-:-:S04]  /*1360*/  IMAD.MOV.U32 R8, RZ, RZ, R0 ;  /* 0x000000ffff087224 */ /* 0x000fc800078e0000 */
        /* <DEDUP_REMOVED lines=10> */
[----:B------:R-:W-:Y:S01]  /*1410*/  SHF.L.U32 R0, R3, 0x8, RZ ;  /* 0x0000000803007819 */ /* 0x000fe200000006ff */
[----:B------:R-:W-:Y:S01]  /*1420*/  IMAD.MOV.U32 R7, RZ, RZ, RZ ;  /* 0x000000ffff077224 */ /* 0x000fe200078e00ff */
[----:B------:R-:W0:Y:S01]  /*1430*/  LDCU.64 UR8, c[0x4][0xe0] ;  /* 0x01001c00ff0877ac */ /* 0x000e220008000a00 */
[----:B------:R-:W-:Y:S01]  /*1440*/  IMAD.MOV.U32 R9, RZ, RZ, RZ ;  /* 0x000000ffff097224 */ /* 0x000fe200078e00ff */
[----:B------:R-:W-:Y:S01]  /*1450*/  LOP3.LUT R19, R0, 0x80000000, RZ, 0xfc, !PT ;  /* 0x8000000000137812 */ /* 0x000fe200078efcff */
[----:B------:R-:W-:Y:S01]  /*1460*/  IMAD.MOV.U32 R20, RZ, RZ, RZ ;  /* 0x000000ffff147224 */ /* 0x000fe200078e00ff */
[----:B------:R-:W-:-:S06]  /*1470*/  UMOV UR4, URZ ;  /* 0x000000ff00047c82 */ /* 0x000fcc0008000000 */
.L_x_12:
[----:B0-----:R-:W-:Y:S01]  /*1480*/  IMAD.U32 R12, RZ, RZ, UR8 ;  /* 0x00000008ff0c7e24 */ /* 0x001fe2000f8e00ff */
[----:B------:R-:W-:-:S05]  /*1490*/  MOV R13, UR9 ;  /* 0x00000009000d7c02 */ /* 0x000fca0008000f00 */
        /* <DEDUP_REMOVED lines=12> */
[----:B------:R-:W-:Y:S01]  /*1560*/  @P3 MOV R16, R0 ;  /* 0x0000000000103202 */ /* 0x000fe20000000f00 */
[----:B------:R-:W-:Y:S01]  /*1570*/  IMAD.X R7, R11, 0x1, R9, P2 ;  /* 0x000000010b077824 */ /* 0x000fe200010e0609 */
[C---:B------:R-:W-:Y:S01]  /*1580*/  ISETP.EQ.AND P2, PT, R20.reuse, 0x8, PT ;  /* 0x000000081400780c */ /* 0x040fe20003f42270 */
[--C-:B------:R-:W-:Y:S02]  /*1590*/  @P0 IMAD.MOV.U32 R5, RZ, RZ, R0.reuse ;  /* 0x000000ffff050224 */ /* 0x100fe400078e0000 */
[--C-:B------:R-:W-:Y:S02]  /*15a0*/  @P1 IMAD.MOV.U32 R14, RZ, RZ, R0.reuse ;  /* 0x000000ffff0e1224 */ /* 0x100fe400078e0000 */
[--C-:B------:R-:W-:Y:S02]  /*15b0*/  @P4 IMAD.MOV.U32 R17, RZ, RZ, R0.reuse ;  /* 0x000000ffff114224 */ /* 0x100fe400078e0000 */
[----:B------:R-:W-:Y:S02]  /*15c0*/  @P5 IMAD.MOV.U32 R18, RZ, RZ, R0 ;  /* 0x000000ffff125224 */ /* 0x000fe400078e0000 */
[----:B------:R-:W-:-:S04]  /*15d0*/  VIADD R20, R20, 0x4 ;  /* 0x0000000414147836 */ /* 0x000fc80000000000 */
[----:B------:R-:W-:Y:S01]  /*15e0*/  @P2 IMAD.MOV.U32 R15, RZ, RZ, R0 ;  /* 0x000000ffff0f2224 */ /* 0x000fe200078e0000 */
        /* <DEDUP_REMOVED lines=23> */
[----:B------:R-:W-:Y:S01]  /*1760*/  @P2 IMAD.MOV.U32 R0, RZ, RZ, R17 ;  /* 0x000000ffff002224 */ /* 0x000fe200078e0011 */
[----:B------:R-:W-:Y:S01]  /*1770*/  @P3 MOV R9, R17 ;  /* 0x0000001100093202 */ /* 0x000fe20000000f00 */
[--C-:B------:R-:W-:Y:S02]  /*1780*/  @P3 IMAD.MOV.U32 R0, RZ, RZ, R18.reuse ;  /* 0x000000ffff003224 */ /* 0x100fe400078e0012 */
[----:B------:R-:W-:Y:S02]  /*1790*/  @P4 IMAD.MOV.U32 R9, RZ, RZ, R18 ;  /* 0x000000ffff094224 */ /* 0x000fe400078e0012 */
[--C-:B------:R-:W-:Y:S02]  /*17a0*/  @P4 IMAD.MOV.U32 R0, RZ, RZ, R7.reuse ;  /* 0x000000ffff004224 */ /* 0x100fe400078e0007 */
[----:B------:R-:W-:Y:S01]  /*17b0*/  @P5 IMAD.MOV.U32 R9, RZ, RZ, R7 ;  /* 0x000000ffff095224 */ /* 0x000fe200078e0007 */
[----:B------:R-:W-:Y:S06]  /*17c0*/  @!P6 BRA `(.L_x_13) ;  /* 0x00000000002ce947 */ /* 0x000fec0003800000 */
[----:B------:R-:W-:Y:S01]  /*17d0*/  @P0 MOV R10, R5 ;  /* 0x00000005000a0202 */ /* 0x000fe20000000f00 */
[----:B------:R-:W-:Y:S01]  /*17e0*/  @P1 IMAD.MOV.U32 R10, RZ, RZ, R14 ;  /* 0x000000ffff0a1224 */ /* 0x000fe200078e000e */
[----:B------:R-:W-:Y:S01]  /*17f0*/  ISETP.EQ.AND P0, PT, R12, 0x8, PT ;  /* 0x000000080c00780c */ /* 0x000fe20003f02270 */
[----:B------:R-:W-:Y:S01]  /*1800*/  @P2 IMAD.MOV.U32 R10, RZ, RZ, R15 ;  /* 0x000000ffff0a2224 */ /* 0x000fe200078e000f */
[----:B------:R-:W-:Y:S01]  /*1810*/  LOP3.LUT R11, R11, 0x1f, RZ, 0xc0, !PT ;  /* 0x0000001f0b0b7812 */ /* 0x000fe200078ec0ff */
[----:B------:R-:W-:Y:S02]  /*1820*/  @P3 IMAD.MOV.U32 R10, RZ, RZ, R16 ;  /* 0x000000ffff0a3224 */ /* 0x000fe400078e0010 */
[----:B------:R-:W-:Y:S01]  /*1830*/  @P4 IMAD.MOV.U32 R10, RZ, RZ, R17 ;  /* 0x000000ffff0a4224 */ /* 0x000fe200078e0011 */
[----:B------:R-:W-:Y:S02]  /*1840*/  @P5 MOV R10, R18 ;  /* 0x00000012000a5202 */ /* 0x000fe40000000f00 */
[----:B------:R-:W-:-:S05]  /*1850*/  SHF.L.W.U32.HI R0, R9, R11, R0 ;  /* 0x0000000b09007219 */ /* 0x000fca0000010e00 */
[----:B------:R-:W-:-:S05]  /*1860*/  @P0 IMAD.MOV.U32 R10, RZ, RZ, R7 ;  /* 0x000000ffff0a0224 */ /* 0x000fca00078e0007 */
[----:B------:R-:W-:-:S07]  /*1870*/  SHF.L.W.U32.HI R9, R10, R11, R9 ;  /* 0x0000000b0a097219 */ /* 0x000fce0000010e09 */
.L_x_13:
        /* <DEDUP_REMOVED lines=13> */
[----:B------:R-:W-:-:S04]  /*1950*/  IMAD.MOV R7, RZ, RZ, -R0 ;  /* 0x000000ffff077224 */ /* 0x000fc800078e0a00 */
[----:B------:R-:W-:Y:S01]  /*1960*/  @!P1 IMAD.MOV.U32 R0, RZ, RZ, R7 ;  /* 0x000000ffff009224 */ /* 0x000fe200078e0007 */
[----:B0-----:R-:W-:-:S10]  /*1970*/  DMUL R12, R10, UR4 ;  /* 0x000000040a0c7c28 */ /* 0x001fd40008000000 */
[----:B------:R-:W0:Y:S02]  /*1980*/  F2F.F32.F64 R12, R12 ;  /* 0x0000000c000c7310 */ /* 0x000e240000301000 */
[----:B0-----:R-:W-:-:S07]  /*1990*/  FSEL R10, -R12, R12, !P0 ;  /* 0x0000000c0c0a7208 */ /* 0x001fce0004000100 */
.L_x_11:
[----:B------:R-:W-:Y:S01]  /*19a0*/  MOV R7, 0x3bbb989d ;  /* 0x3bbb989d00077802 */ /* 0x000fe20000000f00 */
[----:B------:R-:W-:Y:S01]  /*19b0*/  IMAD.MOV.U32 R12, RZ, RZ, 0x437c0000 ;  /* 0x437c0000ff0c7424 */ /* 0x000fe200078e00ff */
[----:B------:R-:W-:Y:S01]  /*19c0*/  LOP3.LUT R11, R0, 0x1, RZ, 0xc0, !PT ;  /* 0x00000001000b7812 */ /* 0x000fe200078ec0ff */
[----:B------:R-:W-:Y:S01]  /*19d0*/  FMUL R9, R10, R10 ;  /* 0x0000000a0a097220 */ /* 0x000fe20000400000 */
[----:B------:R-:W-:Y:S02]  /*19e0*/  IMAD.MOV.U32 R20, RZ, RZ, 0x3c0885e4 ;  /* 0x3c0885e4ff147424 */ /* 0x000fe400078e00ff */
[----:B------:R-:W-:Y:S01]  /*19f0*/  FFMA.SAT R7, |R2|, R7, 0.5 ;  /* 0x3f00000002077423 */ /* 0x000fe20000002207 */
[----:B------:R-:W-:Y:S01]  /*1a00*/  ISETP.NE.U32.AND P0, PT, R11, 0x1, PT ;  /* 0x000000010b00780c */ /* 0x000fe20003f05070 */
[----:B------:R-:W-:Y:S01]  /*1a10*/  IMAD.MOV.U32 R13, RZ, RZ, 0x3e2aaaa8 ;  /* 0x3e2aaaa8ff0d7424 */ /* 0x000fe200078e00ff */
[----:B------:R-:W-:Y:S01]  /*1a20*/  FSETP.GE.AND P1, PT, |R3|, 105615, PT ;  /* 0x47ce47800300780b */ /* 0x000fe20003f26200 */
[----:B------:R-:W-:Y:S01]  /*1a30*/  FFMA.RM R7, R7, R12, 12582913 ;  /* 0x4b40000107077423 */ /* 0x000fe2000000400c */
[----:B------:R-:W-:Y:S01]  /*1a40*/  FFMA R12, R9, R4, -0.0013887860113754868507 ;  /* 0xbab607ed090c7423 */ /* 0x000fe20000000004 */
[----:B------:R-:W-:Y:S01]  /*1a50*/  FSEL R20, R20, 0.041666727513074874878, !P0 ;  /* 0x3d2aaabb14147808 */ /* 0x000fe20004000000 */
[----:B------:R-:W-:-:S02]  /*1a60*/  VIADD R19, R0, 0x1 ;  /* 0x0000000100137836 */ /* 0x000fc40000000000 */
[----:B------:R-:W-:Y:S01]  /*1a70*/  FADD R11, R7, -12583039 ;  /* 0xcb40007f070b7421 */ /* 0x000fe20000000000 */
[----:B------:R-:W-:Y:S02]  /*1a80*/  FSEL R0, R10, 1, !P0 ;  /* 0x3f8000000a007808 */ /* 0x000fe40004000000 */
[----:B------:R-:W-:Y:S01]  /*1a90*/  FSEL R12, R12, -0.00019574658654164522886, P0 ;  /* 0xb94d41530c0c7808 */ /* 0x000fe20000000000 */
[----:B------:R-:W-:-:S04]  /*1aa0*/  FFMA R11, |R2|, 1.4426950216293334961, -R11 ;  /* 0x3fb8aa3b020b7823 */ /* 0x000fc80000000a0b */
[----:B------:R-:W-:Y:S01]  /*1ab0*/  FFMA R11, |R2|, 1.925963033500011079e-08, R11 ;  /* 0x32a57060020b7823 */ /* 0x000fe2000000020b */
[----:B------:R-:W-:Y:S01]  /*1ac0*/  FFMA R12, R9, R12, R20 ;  /* 0x0000000c090c7223 */ /* 0x000fe20000000014 */
[----:B------:R-:W-:Y:S02]  /*1ad0*/  FSEL R20, -R13, -0.4999999701976776123, !P0 ;  /* 0xbeffffff0d147808 */ /* 0x000fe40004000100 */
[----:B------:R-:W-:Y:S02]  /*1ae0*/  LOP3.LUT P0, RZ, R19, 0x2, RZ, 0xc0, !PT ;  /* 0x0000000213ff7812 */ /* 0x000fe4000780c0ff */
[----:B------:R-:W0:Y:S01]  /*1af0*/  MUFU.EX2 R11, R11 ;  /* 0x0000000b000b7308 */ /* 0x000e220000000800 */
[C---:B------:R-:W-:Y:S01]  /*1b00*/  FFMA R12, R9.reuse, R12, R20 ;  /* 0x0000000c090c7223 */ /* 0x040fe20000000014 */
[----:B------:R-:W-:-:S04]  /*1b10*/  FFMA R9, R9, R0, RZ ;  /* 0x0000000009097223 */ /* 0x000fc800000000ff */
[----:B------:R-:W-:Y:S01]  /*1b20*/  FFMA R12, R9, R12, R0 ;  /* 0x0000000c090c7223 */ /* 0x000fe20000000000 */
[----:B------:R-:W-:-:S04]  /*1b30*/  SHF.L.U32 R0, R7, 0x17, RZ ;  /* 0x0000001707007819 */ /* 0x000fc800000006ff */
[----:B------:R-:W-:Y:S01]  /*1b40*/  @P0 FADD R12, RZ, -R12 ;  /* 0x8000000cff0c0221 */ /* 0x000fe20000000000 */
[----:B0-----:R-:W-:-:S04]  /*1b50*/  FMUL.D2 R9, R11, R0 ;  /* 0x000000000b097220 */ /* 0x001fc80000300000 */
[C---:B------:R-:W-:Y:S01]  /*1b60*/  FMUL R7, R9.reuse, R12 ;  /* 0x0000000c09077220 */ /* 0x040fe20000400000 */
[----:B------:R-:W-:Y:S01]  /*1b70*/  LOP3.LUT R2, R9, 0x80000000, R2, 0xb8, !PT ;  /* 0x8000000009027812 */ /* 0x000fe200078eb802 */
[----:B------:R-:W-:Y:S06]  /*1b80*/  @!P1 BRA `(.L_x_14) ;  /* 0x0000000400709947 */ /* 0x000fec0003800000 */
[----:B------:R-:W-:-:S13]  /*1b90*/  FSETP.NEU.AND P0, PT, |R3|, +INF , PT ;  /* 0x7f8000000300780b */ /* 0x000fda0003f0d200 */
[----:B------:R-:W-:Y:S01]  /*1ba0*/  @!P0 FMUL R6, RZ, R3 ;  /* 0x00000003ff068220 */ /* 0x000fe20000400000 */
[----:B------:R-:W-:Y:S01]  /*1bb0*/  @!P0 IMAD.MOV.U32 R8, RZ, RZ, RZ ;  /* 0x000000ffff088224 */ /* 0x000fe200078e00ff */
[----:B------:R-:W-:Y:S06]  /*1bc0*/  @!P0 BRA `(.L_x_14) ;  /* 0x0000000400608947 */ /* 0x000fec0003800000 */
[----:B------:R-:W-:Y:S01]  /*1bd0*/  IMAD.SHL.U32 R0, R3, 0x100, RZ ;  /* 0x0000010003007824 */ /* 0x000fe200078e00ff */
[----:B------:R-:W-:Y:S01]  /*1be0*/  MOV R6, RZ ;  /* 0x000000ff00067202 */ /* 0x000fe20000000f00 */
[----:B------:R-:W-:Y:S01]  /*1bf0*/  IMAD.MOV.U32 R11, RZ, RZ, RZ ;  /* 0x000000ffff0b7224 */ /* 0x000fe200078e00ff */
[----:B------:R-:W0:Y:S01]  /*1c00*/  LDCU.64 UR8, c[0x4][0xe0] ;  /* 0x01001c00ff0877ac */ /* 0x000e220008000a00 */
[----:B------:R-:W-:Y:S01]  /*1c10*/  IMAD.MOV.U32 R19, RZ, RZ, RZ ;  /* 0x000000ffff137224 */ /* 0x000fe200078e00ff */
[----:B------:R-:W-:Y:S01]  /*1c20*/  LOP3.LUT R21, R0, 0x80000000, RZ, 0xfc, !PT ;  /* 0x8000000000157812 */ /* 0x000fe200078efcff */
[----:B------:R-:W-:-:S06]  /*1c30*/  UMOV UR4, URZ ;  /* 0x000000ff00047c82 */ /* 0x000fcc0008000000 */
.L_x_15:
        /* <DEDUP_REMOVED lines=12> */
[C---:B------:R-:W-:Y:S02]  /*1d00*/  ISETP.EQ.AND P5, PT, R6.reuse, 0x14, PT ;  /* 0x000000140600780c */ /* 0x040fe40003fa2270 */
[----:B------:R-:W-:Y:S01]  /*1d10*/  IADD3 R6, PT, PT, R6, 0x4, RZ ;  /* 0x0000000406067810 */ /* 0x000fe20007ffe0ff */
        /* <DEDUP_REMOVED lines=22> */
[--C-:B------:R-:W-:Y:S01]  /*1e80*/  @P3 IMAD.MOV.U32 R0, RZ, RZ, R5.reuse ;  /* 0x000000ffff003224 */ /* 0x100fe200078e0005 */
[C---:B------:R-:W-:Y:S01]  /*1e90*/  ISETP.EQ.AND P3, PT, R9.reuse, -0x4, PT ;  /* 0xfffffffc0900780c */ /* 0x040fe20003f62270 */
[----:B------:R-:W-:Y:S01]  /*1ea0*/  @P4 IMAD.MOV.U32 R6, RZ, RZ, R5 ;  /* 0x000000ffff064224 */ /* 0x000fe200078e0005 */
[----:B------:R-:W-:Y:S01]  /*1eb0*/  @P4 MOV R0, R14 ;  /* 0x0000000e00004202 */ /* 0x000fe20000000f00 */
[----:B------:R-:W-:Y:S01]  /*1ec0*/  @P2 IMAD.MOV.U32 R6, RZ, RZ, R14 ;  /* 0x000000ffff062224 */ /* 0x000fe200078e000e */
[----:B------:R-:W-:Y:S01]  /*1ed0*/  ISETP.EQ.AND P4, PT, R9, 0x4, PT ;  /* 0x000000040900780c */ /* 0x000fe20003f82270 */
[--C-:B------:R-:W-:Y:S02]  /*1ee0*/  @P2 IMAD.MOV.U32 R0, RZ, RZ, R15.reuse ;  /* 0x000000ffff002224 */ /* 0x100fe400078e000f */
[----:B------:R-:W-:Y:S01]  /*1ef0*/  @P1 IMAD.MOV.U32 R6, RZ, RZ, R15 ;  /* 0x000000ffff061224 */ /* 0x000fe200078e000f */
[----:B------:R-:W-:Y:S01]  /*1f00*/  @P0 MOV R6, R16 ;  /* 0x0000001000060202 */ /* 0x000fe20000000f00 */
[----:B------:R-:W-:-:S02]  /*1f10*/  @P1 IMAD.MOV.U32 R0, RZ, RZ, R16 ;  /* 0x000000ffff001224 */ /* 0x000fc400078e0010 */
[--C-:B------:R-:W-:Y:S02]  /*1f20*/  @P0 IMAD.MOV.U32 R0, RZ, RZ, R17.reuse ;  /* 0x000000ffff000224 */ /* 0x100fe400078e0011 */
[----:B------:R-:W-:Y:S02]  /*1f30*/  @P3 IMAD.MOV.U32 R6, RZ, RZ, R17 ;  /* 0x000000ffff063224 */ /* 0x000fe400078e0011 */
[--C-:B------:R-:W-:Y:S01]  /*1f40*/  @P3 IMAD.MOV.U32 R0, RZ, RZ, R18.reuse ;  /* 0x000000ffff003224 */ /* 0x100fe200078e0012 */
[----:B------:R-:W-:Y:S01]  /*1f50*/  @P5 MOV R0, R11 ;  /* 0x0000000b00005202 */ /* 0x000fe20000000f00 */
[----:B------:R-:W-:Y:S02]  /*1f60*/  @P5 IMAD.MOV.U32 R6, RZ, RZ, R18 ;  /* 0x000000ffff065224 */ /* 0x000fe400078e0012 */
[----:B------:R-:W-:Y:S01]  /*1f70*/  @P4 IMAD.MOV.U32 R6, RZ, RZ, R11 ;  /* 0x000000ffff064224 */ /* 0x000fe200078e000b */
[----:B------:R-:W-:Y:S06]  /*1f80*/  @!P6 BRA `(.L_x_16) ;  /* 0x000000000028e947 */ /* 0x000fec0003800000 */
[----:B------:R-:W-:Y:S02]  /*1f90*/  @P1 IMAD.MOV.U32 R5, RZ, RZ, R14 ;  /* 0x000000ffff051224 */ /* 0x000fe400078e000e */
[----:B------:R-:W-:Y:S01]  /*1fa0*/  @P0 IMAD.MOV.U32 R5, RZ, RZ, R15 ;  /* 0x000000ffff050224 */ /* 0x000fe200078e000f */
[----:B------:R-:W-:Y:S01]  /*1fb0*/  ISETP.EQ.AND P0, PT, R9, 0x8, PT ;  /* 0x000000080900780c */ /* 0x000fe20003f02270 */
[----:B------:R-:W-:Y:S01]  /*1fc0*/  @P3 IMAD.MOV.U32 R5, RZ, RZ, R16 ;  /* 0x000000ffff053224 */ /* 0x000fe200078e0010 */
[----:B------:R-:W-:Y:S01]  /*1fd0*/  @P5 MOV R5, R17 ;  /* 0x0000001100055202 */ /* 0x000fe20000000f00 */
[----:B------:R-:W-:Y:S01]  /*1fe0*/  @P4 IMAD.MOV.U32 R5, RZ, RZ, R18 ;  /* 0x000000ffff054224 */ /* 0x000fe200078e0012 */
[----:B------:R-:W-:-:S04]  /*1ff0*/  LOP3.LUT R9, R8, 0x1f, RZ, 0xc0, !PT ;  /* 0x0000001f08097812 */ /* 0x000fc800078ec0ff */
[----:B------:R-:W-:-:S05]  /*2000*/  SHF.L.W.U32.HI R0, R6, R9, R0 ;  /* 0x0000000906007219 */ /* 0x000fca0000010e00 */
[----:B------:R-:W-:-:S05]  /*2010*/  @P0 IMAD.MOV.U32 R5, RZ, RZ, R11 ;  /* 0x000000ffff050224 */ /* 0x000fca00078e000b */
[----:B------:R-:W-:-:S07]  /*2020*/  SHF.L.W.U32.HI R6, R5, R9, R6 ;  /* 0x0000000905067219 */ /* 0x000fce0000010e06 */
.L_x_16:
[C-C-:B------:R-:W-:Y:S01]  /*2030*/  SHF.L.W.U32.HI R5, R6.reuse, 0x2, R0.reuse ;  /* 0x0000000206057819 */ /* 0x140fe20000010e00 */
[----:B------:R-:W-:Y:S01]  /*2040*/  IMAD.SHL.U32 R6, R6, 0x4, RZ ;  /* 0x0000000406067824 */ /* 0x000fe200078e00ff */
[----:B------:R-:W-:Y:S01]  /*2050*/  UMOV UR4, 0x54442d19 ;  /* 0x54442d1900047882 */ /* 0x000fe20000000000 */
[----:B------:R-:W-:Y:S01]  /*2060*/  UMOV UR5, 0x3bf921fb ;  /* 0x3bf921fb00057882 */ /* 0x000fe20000000000 */
[----:B------:R-:W-:Y:S02]  /*2070*/  SHF.R.S32.HI R8, RZ, 0x1f, R5 ;  /* 0x0000001fff087819 */ /* 0x000fe40000011405 */
[----:B------:R-:W-:Y:S02]  /*2080*/  SHF.R.U32.HI R0, RZ, 0x1e, R0 ;  /* 0x0000001eff007819 */ /* 0x000fe40000011600 */
[C---:B------:R-:W-:Y:S02]  /*2090*/  LOP3.LUT R12, R8.reuse, R6, RZ, 0x3c, !PT ;  /* 0x00000006080c7212 */ /* 0x040fe400078e3cff */
[----:B------:R-:W-:-:S02]  /*20a0*/  LOP3.LUT R13, R8, R5, RZ, 0x3c, !PT ;  /* 0x00000005080d7212 */ /* 0x000fc400078e3cff */
[----:B------:R-:W-:Y:S02]  /*20b0*/  ISETP.GE.AND P1, PT, R3, RZ, PT ;  /* 0x000000ff0300720c */ /* 0x000fe40003f26270 */
[----:B------:R-:W0:Y:S01]  /*20c0*/  I2F.F64.S64 R8, R12 ;  /* 0x0000000c00087312 */ /* 0x000e220000301c00 */
[----:B------:R-:W-:-:S04]  /*20d0*/  LOP3.LUT R3, R5, R3, RZ, 0x3c, !PT ;  /* 0x0000000305037212 */ /* 0x000fc800078e3cff */
[----:B------:R-:W-:Y:S01]  /*20e0*/  ISETP.GE.AND P0, PT, R3, RZ, PT ;  /* 0x000000ff0300720c */ /* 0x000fe20003f06270 */
[----:B0-----:R-:W-:Y:S01]  /*20f0*/  DMUL R10, R8, UR4 ;  /* 0x00000004080a7c28 */ /* 0x001fe20008000000 */
[----:B------:R-:W-:-:S05]  /*2100*/  LEA.HI R8, R5, R0, RZ, 0x1 ;  /* 0x0000000005087211 */ /* 0x000fca00078f08ff */
[----:B------:R-:W-:-:S04]  /*2110*/  IMAD.MOV R0, RZ, RZ, -R8 ;  /* 0x000000ffff007224 */ /* 0x000fc800078e0a08 */
[----:B------:R-:W0:Y:S01]  /*2120*/  F2F.F32.F64 R10, R10 ;  /* 0x0000000a000a7310 */ /* 0x000e220000301000 */
[----:B------:R-:W-:Y:S02]  /*2130*/  @!P1 MOV R8, R0 ;  /* 0x0000000000089202 */ /* 0x000fe40000000f00 */
[----:B0-----:R-:W-:-:S07]  /*2140*/  FSEL R6, -R10, R10, !P0 ;  /* 0x0000000a0a067208 */ /* 0x001fce0004000100 */
.L_x_14:
[----:B------:R-:W-:Y:S01]  /*2150*/  FMUL R3, R6, R6 ;  /* 0x0000000606037220 */ /* 0x000fe20000400000 */
[C---:B------:R-:W-:Y:S01]  /*2160*/  LOP3.LUT R0, R8.reuse, 0x1, RZ, 0xc0, !PT ;  /* 0x0000000108007812 */ /* 0x040fe200078ec0ff */
[----:B------:R-:W-:Y:S01]  /*2170*/  IMAD.MOV.U32 R10, RZ, RZ, 0x3d2aaabb ;  /* 0x3d2aaabbff0a7424 */ /* 0x000fe200078e00ff */
[----:B------:R-:W-:Y:S01]  /*2180*/  LOP3.LUT P1, RZ, R8, 0x2, RZ, 0xc0, !PT ;  /* 0x0000000208ff7812 */ /* 0x000fe2000782c0ff */
[----:B------:R-:W-:Y:S01]  /*2190*/  FFMA R4, R3, R4, -0.0013887860113754868507 ;  /* 0xbab607ed03047423 */ /* 0x000fe20000000004 */
[----:B------:R-:W-:Y:S01]  /*21a0*/  ISETP.NE.U32.AND P0, PT, R0, 0x1, PT ;  /* 0x000000010000780c */ /* 0x000fe20003f05070 */
[----:B------:R-:W-:-:S03]  /*21b0*/  IMAD.MOV.U32 R9, RZ, RZ, 0x3effffff ;  /* 0x3effffffff097424 */ /* 0x000fc600078e00ff */
[----:B------:R-:W-:Y:S02]  /*21c0*/  FSEL R4, R4, -0.00019574658654164522886, !P0 ;  /* 0xb94d415304047808 */ /* 0x000fe40004000000 */
[----:B------:R-:W-:Y:S02]  /*21d0*/  FSEL R10, R10, 0.0083327032625675201416, !P0 ;  /* 0x3c0885e40a0a7808 */ /* 0x000fe40004000000 */
        /* <DEDUP_REMOVED lines=9> */
.L_x_10:
[----:B------:R-:W-:-:S13]  /*2270*/  ISETP.GT.U32.AND P0, PT, R0, 0x4340b1e6, PT ;  /* 0x4340b1e60000780c */ /* 0x000fda0003f04070 */
[----:B------:R-:W-:Y:S05]  /*2280*/  @P0 BRA `(.L_x_17) ;  /* 0x00000010001c0947 */ /* 0x000fea0003800000 */
[----:B------:R-:W-:Y:S02]  /*2290*/  IMAD.MOV.U32 R5, RZ, RZ, 0x3bbb989d ;  /* 0x3bbb989dff057424 */ /* 0x000fe400078e00ff */
[----:B------:R-:W-:Y:S01]  /*22a0*/  FADD R0, |R2|, -162.88958740234375 ;  /* 0xc322e3bc02007421 */ /* 0x000fe20000000200 */
[----:B------:R-:W-:Y:S02]  /*22b0*/  IMAD.MOV.U32 R6, RZ, RZ, 0x437c0000 ;  /* 0x437c0000ff067424 */ /* 0x000fe400078e00ff */
[C---:B------:R-:W-:Y:S01]  /*22c0*/  FMUL R10, R3.reuse, 0.63661974668502807617 ;  /* 0x3f22f983030a7820 */ /* 0x040fe20000400000 */
[----:B------:R-:W-:Y:S01]  /*22d0*/  FSETP.GE.AND P0, PT, |R3|, 105615, PT ;  /* 0x47ce47800300780b */ /* 0x000fe20003f06200 */
[----:B------:R-:W-:-:S04]  /*22e0*/  FFMA.SAT R5, R0, R5, 0.5 ;  /* 0x3f00000000057423 */ /* 0x000fc80000002005 */
[----:B------:R-:W-:-:S04]  /*22f0*/  FFMA.RM R5, R5, R6, 12582913 ;  /* 0x4b40000105057423 */ /* 0x000fc80000004006 */
[C---:B------:R-:W-:Y:S01]  /*2300*/  FADD R7, R5.reuse, -12583039 ;  /* 0xcb40007f05077421 */ /* 0x040fe20000000000 */
[----:B------:R-:W-:-:S03]  /*2310*/  SHF.L.U32 R5, R5, 0x17, RZ ;  /* 0x0000001705057819 */ /* 0x000fc600000006ff */
[----:B------:R-:W-:-:S04]  /*2320*/  FFMA R7, R0, 1.4426950216293334961, -R7 ;  /* 0x3fb8aa3b00077823 */ /* 0x000fc80000000807 */
[----:B------:R-:W-:-:S04]  /*2330*/  FFMA R7, R0, 1.925963033500011079e-08, R7 ;  /* 0x32a5706000077823 */ /* 0x000fc80000000007 */
[----:B------:R-:W0:Y:S02]  /*2340*/  MUFU.EX2 R0, R7 ;  /* 0x0000000700007308 */ /* 0x000e240000000800 */
[----:B0-----:R-:W-:-:S06]  /*2350*/  FMUL R5, R5, R0 ;  /* 0x0000000005057220 */ /* 0x001fcc0000400000 */
[----:B------:R-:W0:Y:S01]  /*2360*/  F2I.NTZ R0, R10 ;  /* 0x0000000a00007305 */ /* 0x000e220000203100 */
[----:B------:R-:W-:-:S04]  /*2370*/  LEA.HI R6, R5, 0xffffffec, RZ, 0x9 ;  /* 0xffffffec05067811 */ /* 0x000fc800078f48ff */
[----:B------:R-:W-:-:S04]  /*2380*/  LOP3.LUT R9, R6, 0xffff, RZ, 0xc0, !PT ;  /* 0x0000ffff06097812 */ /* 0x000fc800078ec0ff */
[----:B------:R-:W-:Y:S02]  /*2390*/  LEA.HI R8, R9, R6, RZ, 0x11 ;  /* 0x0000000609087211 */ /* 0x000fe400078f88ff */
[----:B0-----:R-:W-:Y:S01]  /*23a0*/  I2FP.F32.S32 R12, R0 ;  /* 0x00000000000c7245 */ /* 0x001fe20000201400 */
[----:B------:R-:W-:Y:S01]  /*23b0*/  IMAD.MOV.U32 R14, RZ, RZ, R0 ;  /* 0x000000ffff0e7224 */ /* 0x000fe200078e0000 */
[----:B------:R-:W-:-:S03]  /*23c0*/  PRMT R8, R8, 0x9910, RZ ;  /* 0x0000991008087816 */ /* 0x000fc600000000ff */
[----:B------:R-:W-:Y:S01]  /*23d0*/  FFMA R9, R12, -1.5707962512969970703, R3 ;  /* 0xbfc90fda0c097823 */ /* 0x000fe20000000003 */
[----:B------:R-:W-:-:S03]  /*23e0*/  SHF.R.S32.HI R7, RZ, 0x1, R8 ;  /* 0x00000001ff077819 */ /* 0x000fc60000011408 */
[----:B------:R-:W-:Y:S01]  /*23f0*/  FFMA R9, R12, -7.5497894158615963534e-08, R9 ;  /* 0xb3a221680c097823 */ /* 0x000fe20000000009 */
[----:B------:R-:W-:-:S03]  /*2400*/  PRMT R7, R7, 0x9910, RZ ;  /* 0x0000991007077816 */ /* 0x000fc600000000ff */
[----:B------:R-:W-:Y:S02]  /*2410*/  FFMA R13, R12, -5.3903029534742383927e-15, R9 ;  /* 0xa7c234c50c0d7823 */ /* 0x000fe40000000009 */
[----:B------:R-:W-:Y:S01]  /*2420*/  IMAD.MOV.U32 R9, RZ, RZ, R7 ;  /* 0x000000ffff097224 */ /* 0x000fe200078e0007 */
[----:B------:R-:W-:Y:S01]  /*2430*/  LOP3.LUT R7, R5, 0x7fffff, RZ, 0xc0, !PT ;  /* 0x007fffff05077812 */ /* 0x000fe200078ec0ff */
[----:B------:R-:W-:Y:S02]  /*2440*/  IMAD.MOV.U32 R8, RZ, RZ, R13 ;  /* 0x000000ffff087224 */ /* 0x000fe400078e000d */
[----:B------:R-:W-:Y:S01]  /*2450*/  IMAD.IADD R5, R6, 0x1, -R9 ;  /* 0x0000000106057824 */ /* 0x000fe200078e0a09 */
[----:B------:R-:W-:Y:S02]  /*2460*/  P2R R6, PR, RZ, 0x1 ;  /* 0x00000001ff067803 */ /* 0x000fe40000000000 */
[----:B------:R-:W-:Y:S02]  /*2470*/  LOP3.LUT R7, R7, 0x7f000000, RZ, 0xfc, !PT ;  /* 0x7f00000007077812 */ /* 0x000fe400078efcff */
[----:B------:R-:W-:-:S02]  /*2480*/  LEA R6, R9, 0x3f800000, 0x17 ;  /* 0x3f80000009067811 */ /* 0x000fc400078eb8ff */
[----:B------:R-:W-:Y:S01]  /*2490*/  LEA R5, R5, 0x3f800000, 0x17 ;  /* 0x3f80000005057811 */ /* 0x000fe200078eb8ff */
[----:B------:R-:W-:Y:S06]  /*24a0*/  @!P0 BRA `(.L_x_18) ;  /* 0x0000000400708947 */ /* 0x000fec0003800000 */
[----:B------:R-:W-:-:S13]  /*24b0*/  FSETP.NEU.AND P0, PT, |R3|, +INF , PT ;  /* 0x7f8000000300780b */ /* 0x000fda0003f0d200 */
[----:B------:R-:W-:Y:S01]  /*24c0*/  @!P0 FMUL R8, RZ, R3 ;  /* 0x00000003ff088220 */ /* 0x000fe20000400000 */
[----:B------:R-:W-:Y:S01]  /*24d0*/  @!P0 MOV R0, RZ ;  /* 0x000000ff00008202 */ /* 0x000fe20000000f00 */
[----:B------:R-:W-:Y:S06]  /*24e0*/  @!P0 BRA `(.L_x_18) ;  /* 0x0000000400608947 */ /* 0x000fec0003800000 */
[----:B------:R-:W-:Y:S01]  /*24f0*/  IMAD.SHL.U32 R0, R3, 0x100, RZ ;  /* 0x0000010003007824 */ /* 0x000fe200078e00ff */
[----:B------:R-:W-:Y:S01]  /*2500*/  CS2R R20, SRZ ;  /* 0x0000000000147805 */ /* 0x000fe2000001ff00 */
[----:B------:R-:W-:Y:S01]  /*2510*/  IMAD.MOV.U32 R23, RZ, RZ, RZ ;  /* 0x000000ffff177224 */ /* 0x000fe200078e00ff */
[----:B------:R-:W0:Y:S02]  /*2520*/  LDCU.64 UR8, c[0x4][0xe0] ;  /* 0x01001c00ff0877ac */ /* 0x000e240008000a00 */
[----:B------:R-:W-:Y:S01]  /*2530*/  LOP3.LUT R25, R0, 0x80000000, RZ, 0xfc, !PT ;  /* 0x8000000000197812 */ /* 0x000fe200078efcff */
[----:B------:R-:W-:-:S06]  /*2540*/  UMOV UR4, URZ ;  /* 0x000000ff00047c82 */ /* 0x000fcc0008000000 */
.L_x_19:
        /* <DEDUP_REMOVED lines=13> */
[----:B------:R-:W-:-:S04]  /*2620*/  IADD3 R0, P2, PT, R10, R21, RZ ;  /* 0x000000150a007210 */ /* 0x000fc80007f5e0ff */
[----:B------:R-:W-:Y:S01]  /*2630*/  IADD3.X R21, PT, PT, R11, R23, RZ, P2, !PT ;  /* 0x000000170b157210 */ /* 0x000fe200017fe4ff */
[--C-:B------:R-:W-:Y:S01]  /*2640*/  @P0 IMAD.MOV.U32 R12, RZ, RZ, R0.reuse ;  /* 0x000000ffff0c0224 */ /* 0x100fe200078e0000 */
[C---:B------:R-:W-:Y:S01]  /*2650*/  ISETP.EQ.AND P2, PT, R20.reuse, 0x8, PT ;  /* 0x000000081400780c */ /* 0x040fe20003f42270 */
[--C-:B------:R-:W-:Y:S01]  /*2660*/  @P1 IMAD.MOV.U32 R19, RZ, RZ, R0.reuse ;  /* 0x000000ffff131224 */ /* 0x100fe200078e0000 */
[----:B------:R-:W-:Y:S01]  /*2670*/  @P4 MOV R16, R0 ;  /* 0x0000000000104202 */ /* 0x000fe20000000f00 */
[--C-:B------:R-:W-:Y:S02]  /*2680*/  @P3 IMAD.MOV.U32 R17, RZ, RZ, R0.reuse ;  /* 0x000000ffff113224 */ /* 0x100fe400078e0000 */
[----:B------:R-:W-:Y:S02]  /*2690*/  @P5 IMAD.MOV.U32 R15, RZ, RZ, R0 ;  /* 0x000000ffff0f5224 */ /* 0x000fe400078e0000 */
[----:B------:R-:W-:-:S06]  /*26a0*/  VIADD R20, R20, 0x4 ;  /* 0x0000000414147836 */ /* 0x000fcc0000000000 */
        /* <DEDUP_REMOVED lines=13> */
[----:B------:R-:W-:-:S03]  /*2780*/  ISETP.EQ.AND P5, PT, R11, 0x4, PT ;  /* 0x000000040b00780c */ /* 0x000fc60003fa2270 */
[----:B------:R-:W-:Y:S02]  /*2790*/  @P3 MOV R0, R12 ;  /* 0x0000000c00003202 */ /* 0x000fe40000000f00 */
[----:B------:R-:W-:Y:S01]  /*27a0*/  @P4 IMAD.MOV.U32 R8, RZ, RZ, R12 ;  /* 0x000000ffff084224 */ /* 0x000fe200078e000c */
[C---:B------:R-:W-:Y:S01]  /*27b0*/  ISETP.EQ.AND P3, PT, R11.reuse, -0x4, PT ;  /* 0xfffffffc0b00780c */ /* 0x040fe20003f62270 */
        /* <DEDUP_REMOVED lines=8> */
[----:B------:R-:W-:Y:S01]  /*2840*/  @P3 IMAD.MOV.U32 R8, RZ, RZ, R16 ;  /* 0x000000ffff083224 */ /* 0x000fe200078e0010 */
[----:B------:R-:W-:Y:S01]  /*2850*/  @P3 MOV R0, R15 ;  /* 0x0000000f00003202 */ /* 0x000fe20000000f00 */
[----:B------:R-:W-:Y:S02]  /*2860*/  @P4 IMAD.MOV.U32 R8, RZ, RZ, R15 ;  /* 0x000000ffff084224 */ /* 0x000fe400078e000f */
[--C-:B------:R-:W-:Y:S02]  /*2870*/  @P4 IMAD.MOV.U32 R0, RZ, RZ, R21.reuse ;  /* 0x000000ffff004224 */ /* 0x100fe400078e0015 */
[----:B------:R-:W-:Y:S01]  /*2880*/  @P5 IMAD.MOV.U32 R8, RZ, RZ, R21 ;  /* 0x000000ffff085224 */ /* 0x000fe200078e0015 */
[----:B------:R-:W-:Y:S06]  /*2890*/  @!P6 BRA `(.L_x_20) ;  /* 0x00000000002ce947 */ /* 0x000fec0003800000 */
[----:B------:R-:W-:Y:S01]  /*28a0*/  @P0 IMAD.MOV.U32 R9, RZ, RZ, R12 ;  /* 0x000000ffff090224 */ /* 0x000fe200078e000c */
[----:B------:R-:W-:Y:S02]  /*28b0*/  ISETP.EQ.AND P0, PT, R11, 0x8, PT ;  /* 0x000000080b00780c */ /* 0x000fe40003f02270 */
[----:B------:R-:W-:Y:S01]  /*28c0*/  @P1 MOV R9, R19 ;  /* 0x0000001300091202 */ /* 0x000fe20000000f00 */
[----:B------:R-:W-:Y:S01]  /*28d0*/  @P2 IMAD.MOV.U32 R9, RZ, RZ, R18 ;  /* 0x000000ffff092224 */ /* 0x000fe200078e0012 */
[----:B------:R-:W-:Y:S01]  /*28e0*/  LOP3.LUT R11, R10, 0x1f, RZ, 0xc0, !PT ;  /* 0x0000001f0a0b7812 */ /* 0x000fe200078ec0ff */
[----:B------:R-:W-:Y:S02]  /*28f0*/  @P3 IMAD.MOV.U32 R9, RZ, RZ, R17 ;  /* 0x000000ffff093224 */ /* 0x000fe400078e0011 */
[----:B------:R-:W-:Y:S01]  /*2900*/  @P4 IMAD.MOV.U32 R9, RZ, RZ, R16 ;  /* 0x000000ffff094224 */ /* 0x000fe200078e0010 */
[----:B------:R-:W-:Y:S01]  /*2910*/  SHF.L.W.U32.HI R0, R8, R11, R0 ;  /* 0x0000000b08007219 */ /* 0x000fe20000010e00 */
[----:B------:R-:W-:-:S04]  /*2920*/  @P5 IMAD.MOV.U32 R9, RZ, RZ, R15 ;  /* 0x000000ffff095224 */ /* 0x000fc800078e000f */
[----:B------:R-:W-:-:S04]  /*2930*/  @P0 MOV R9, R21 ;  /* 0x0000001500090202 */ /* 0x000fc80000000f00 */
[----:B------:R-:W-:-:S07]  /*2940*/  SHF.L.W.U32.HI R8, R9, R11, R8 ;  /* 0x0000000b09087219 */ /* 0x000fce0000010e08 */
.L_x_20:
        /* <DEDUP_REMOVED lines=18> */
.L_x_18:
[----:B------:R-:W-:Y:S01]  /*2a70*/  FMUL R9, R8, R8 ;  /* 0x0000000808097220 */ /* 0x000fe20000400000 */
[C---:B------:R-:W-:Y:S01]  /*2a80*/  LOP3.LUT R11, R0.reuse, 0x1, RZ, 0xc0, !PT ;  /* 0x00000001000b7812 */ /* 0x040fe200078ec0ff */
[----:B------:R-:W-:Y:S01]  /*2a90*/  IMAD.MOV.U32 R20, RZ, RZ, 0x3c0885e4 ;  /* 0x3c0885e4ff147424 */ /* 0x000fe200078e00ff */
[----:B------:R-:W-:Y:S01]  /*2aa0*/  IADD3 R0, PT, PT, R0, 0x1, RZ ;  /* 0x0000000100007810 */ /* 0x000fe20007ffe0ff */
[----:B------:R-:W-:Y:S01]  /*2ab0*/  FFMA R10, R9, R4, -0.0013887860113754868507 ;  /* 0xbab607ed090a7423 */ /* 0x000fe20000000004 */
[----:B------:R-:W-:Y:S01]  /*2ac0*/  ISETP.NE.U32.AND P0, PT, R11, 0x1, PT ;  /* 0x000000010b00780c */ /* 0x000fe20003f05070 */
[----:B------:R-:W-:Y:S01]  /*2ad0*/  IMAD.MOV.U32 R21, RZ, RZ, 0x3e2aaaa8 ;  /* 0x3e2aaaa8ff157424 */ /* 0x000fe200078e00ff */
[----:B------:R-:W-:Y:S02]  /*2ae0*/  LOP3.LUT P1, RZ, R0, 0x2, RZ, 0xc0, !PT ;  /* 0x0000000200ff7812 */ /* 0x000fe4000782c0ff */
[----:B------:R-:W-:Y:S02]  /*2af0*/  FSEL R10, R10, -0.00019574658654164522886, P0 ;  /* 0xb94d41530a0a7808 */ /* 0x000fe40000000000 */
[----:B------:R-:W-:-:S02]  /*2b00*/  FSEL R20, R20, 0.041666727513074874878, !P0 ;  /* 0x3d2aaabb14147808 */ /* 0x000fc40004000000 */
[----:B------:R-:W-:Y:S02]  /*2b10*/  FSEL R0, R8, 1, !P0 ;  /* 0x3f80000008007808 */ /* 0x000fe40004000000 */
[----:B------:R-:W-:Y:S01]  /*2b20*/  FSEL R21, -R21, -0.4999999701976776123, !P0 ;  /* 0xbeffffff15157808 */ /* 0x000fe20004000100 */
[----:B------:R-:W-:Y:S01]  /*2b30*/  FFMA R10, R9, R10, R20 ;  /* 0x0000000a090a7223 */ /* 0x000fe20000000014 */
[----:B------:R-:W-:Y:S01]  /*2b40*/  FSETP.GE.AND P2, PT, |R3|, 105615, PT ;  /* 0x47ce47800300780b */ /* 0x000fe20003f46200 */
[C---:B------:R-:W-:Y:S02]  /*2b50*/  FFMA R11, R9.reuse, R0, RZ ;  /* 0x00000000090b7223 */ /* 0x040fe400000000ff */
[----:B------:R-:W-:-:S04]  /*2b60*/  FFMA R10, R9, R10, R21 ;  /* 0x0000000a090a7223 */ /* 0x000fc80000000015 */
[----:B------:R-:W-:-:S04]  /*2b70*/  FFMA R0, R11, R10, R0 ;  /* 0x0000000a0b007223 */ /* 0x000fc80000000000 */
[----:B------:R-:W-:-:S04]  /*2b80*/  @P1 FADD R0, RZ, -R0 ;  /* 0x80000000ff001221 */ /* 0x000fc80000000000 */
[----:B------:R-:W-:-:S04]  /*2b90*/  FMUL R9, R7, R0 ;  /* 0x0000000007097220 */ /* 0x000fc80000400000 */
[----:B------:R-:W-:Y:S01]  /*2ba0*/  FMUL R20, R6, R9 ;  /* 0x0000000906147220 */ /* 0x000fe20000400000 */
        /* <DEDUP_REMOVED lines=12> */
.L_x_22:
        /* <DEDUP_REMOVED lines=16> */
[-C--:B------:R-:W-:Y:S01]  /*2d70*/  @P0 MOV R12, R0.reuse ;  /* 0x00000000000c0202 */ /* 0x080fe20000000f00 */
[----:B------:R-:W-:Y:S02]  /*2d80*/  IMAD.X R13, R11, 0x1, R21, P6 ;  /* 0x000000010b0d7824 */ /* 0x000fe400030e0615 */
[----:B------:R-:W-:Y:S01]  /*2d90*/  @P5 MOV R15, R0 ;  /* 0x00000000000f5202 */ /* 0x000fe20000000f00 */
        /* <DEDUP_REMOVED lines=17> */
[----:B------:R-:W-:Y:S01]  /*2eb0*/  @P3 IMAD.MOV.U32 R0, RZ, RZ, R12 ;  /* 0x000000ffff003224 */ /* 0x000fe200078e000c */
[C---:B------:R-:W-:Y:S01]  /*2ec0*/  ISETP.EQ.AND P3, PT, R10.reuse, -0x4, PT ;  /* 0xfffffffc0a00780c */ /* 0x040fe20003f62270 */
[--C-:B------:R-:W-:Y:S01]  /*2ed0*/  @P4 IMAD.MOV.U32 R0, RZ, RZ, R19.reuse ;  /* 0x000000ffff004224 */ /* 0x100fe200078e0013 */
[----:B------:R-:W-:Y:S01]  /*2ee0*/  @P4 MOV R8, R12 ;  /* 0x0000000c00084202 */ /* 0x000fe20000000f00 */
[----:B------:R-:W-:Y:S01]  /*2ef0*/  @P2 IMAD.MOV.U32 R8, RZ, RZ, R19 ;  /* 0x000000ffff082224 */ /* 0x000fe200078e0013 */
[----:B------:R-:W-:Y:S01]  /*2f00*/  ISETP.EQ.AND P4, PT, R10, 0x4, PT ;  /* 0x000000040a00780c */ /* 0x000fe20003f82270 */
[--C-:B------:R-:W-:Y:S01]  /*2f10*/  @P2 IMAD.MOV.U32 R0, RZ, RZ, R18.reuse ;  /* 0x000000ffff002224 */ /* 0x100fe200078e0012 */
[----:B------:R-:W-:Y:S01]  /*2f20*/  @P1 MOV R0, R17 ;  /* 0x0000001100001202 */ /* 0x000fe20000000f00 */
[----:B------:R-:W-:Y:S02]  /*2f30*/  @P1 IMAD.MOV.U32 R8, RZ, RZ, R18 ;  /* 0x000000ffff081224 */ /* 0x000fe400078e0012 */
[----:B------:R-:W-:-:S02]  /*2f40*/  @P0 IMAD.MOV.U32 R8, RZ, RZ, R17 ;  /* 0x000000ffff080224 */ /* 0x000fc400078e0011 */
        /* <DEDUP_REMOVED lines=8> */
[----:B------:R-:W-:Y:S01]  /*2fd0*/  LOP3.LUT R9, R9, 0x1f, RZ, 0xc0, !PT ;  /* 0x0000001f09097812 */ /* 0x000fe200078ec0ff */
[----:B------:R-:W-:Y:S01]  /*2fe0*/  @P0 IMAD.MOV.U32 R12, RZ, RZ, R18 ;  /* 0x000000ffff0c0224 */ /* 0x000fe200078e0012 */
[----:B------:R-:W-:Y:S02]  /*2ff0*/  ISETP.EQ.AND P0, PT, R10, 0x8, PT ;  /* 0x000000080a00780c */ /* 0x000fe40003f02270 */
[----:B------:R-:W-:Y:S01]  /*3000*/  @P3 MOV R12, R17 ;  /* 0x00000011000c3202 */ /* 0x000fe20000000f00 */
[----:B------:R-:W-:Y:S01]  /*3010*/  @P5 IMAD.MOV.U32 R12, RZ, RZ, R16 ;  /* 0x000000ffff0c5224 */ /* 0x000fe200078e0010 */
[----:B------:R-:W-:Y:S01]  /*3020*/  SHF.L.W.U32.HI R0, R8, R9, R0 ;  /* 0x0000000908007219 */ /* 0x000fe20000010e00 */
[----:B------:R-:W-:-:S08]  /*3030*/  @P4 IMAD.MOV.U32 R12, RZ, RZ, R15 ;  /* 0x000000ffff0c4224 */ /* 0x000fd000078e000f */
[----:B------:R-:W-:-:S05]  /*3040*/  @P0 IMAD.MOV.U32 R12, RZ, RZ, R13 ;  /* 0x000000ffff0c0224 */ /* 0x000fca00078e000d */
[----:B------:R-:W-:-:S07]  /*3050*/  SHF.L.W.U32.HI R8, R12, R9, R8 ;  /* 0x000000090c087219 */ /* 0x000fce0000010e08 */
.L_x_23:
        /* <DEDUP_REMOVED lines=12> */
[----:B------:R-:W-:Y:S02]  /*3120*/  ISETP.GE.AND P0, PT, R3, RZ, PT ;  /* 0x000000ff0300720c */ /* 0x000fe40003f06270 */
[----:B------:R-:W-:-:S05]  /*3130*/  IADD3 R0, PT, PT, -R14, RZ, RZ ;  /* 0x000000ff0e007210 */ /* 0x000fca0007ffe1ff */
[----:B------:R-:W-:Y:S01]  /*3140*/  @!P1 IMAD.MOV.U32 R14, RZ, RZ, R0 ;  /* 0x000000ffff0e9224 */ /* 0x000fe200078e0000 */
[----:B0-----:R-:W-:-:S10]  /*3150*/  DMUL R8, R8, UR4 ;  /* 0x0000000408087c28 */ /* 0x001fd40008000000 */
[----:B------:R-:W0:Y:S02]  /*3160*/  F2F.F32.F64 R8, R8 ;  /* 0x0000000800087310 */ /* 0x000e240000301000 */
[----:B0-----:R-:W-:-:S07]  /*3170*/  FSEL R13, -R8, R8, !P0 ;  /* 0x00000008080d7208 */ /* 0x001fce0004000100 */
.L_x_21:
        /* <DEDUP_REMOVED lines=14> */
[----:B------:R-:W-:Y:S01]  /*3260*/  FFMA R0, R9, R4, R0 ;  /* 0x0000000409007223 */ /* 0x000fe20000000000 */
[----:B------:R-:W-:-:S03]  /*3270*/  IMAD.MOV.U32 R9, RZ, RZ, 0x3f800000 ;  /* 0x3f800000ff097424 */ /* 0x000fc600078e00ff */
[----:B------:R-:W-:Y:S02]  /*3280*/  @P1 FADD R0, RZ, -R0 ;  /* 0x80000000ff001221 */ /* 0x000fe40000000000 */
[----:B------:R-:W-:Y:S02]  /*3290*/  LOP3.LUT R9, R9, 0x80000000, R2, 0xb8, !PT ;  /* 0x8000000009097812 */ /* 0x000fe400078eb802 */
[----:B------:R-:W-:-:S04]  /*32a0*/  FMUL R7, R7, R0 ;  /* 0x0000000007077220 */ /* 0x000fc80000400000 */
[----:B------:R-:W-:Y:S01]  /*32b0*/  FMUL R6, R6, R7 ;  /* 0x0000000706067220 */ /* 0x000fe20000400000 */
[----:B------:R-:W-:-:S03]  /*32c0*/  FMUL R7, R5, R20 ;  /* 0x0000001405077220 */ /* 0x000fc60000400000 */
[----:B------:R-:W-:-:S04]  /*32d0*/  FMUL R6, R5, R6 ;  /* 0x0000000605067220 */ /* 0x000fc80000400000 */
[----:B------:R-:W-:Y:S01]  /*32e0*/  FMUL R9, R6, R9 ;  /* 0x0000000906097220 */ /* 0x000fe20000400000 */
[----:B------:R-:W-:Y:S06]  /*32f0*/  BRA `(.L_x_2) ;  /* 0x0000001c00d87947 */ /* 0x000fec0003800000 */
.L_x_17:
[C---:B------:R-:W-:Y:S01]  /*3300*/  FMUL R0, R3.reuse, 0.63661974668502807617 ;  /* 0x3f22f98303007820 */ /* 0x040fe20000400000 */
[----:B------:R-:W-:-:S05]  /*3310*/  FSETP.GE.AND P0, PT, |R3|, 105615, PT ;  /* 0x47ce47800300780b */ /* 0x000fca0003f06200 */
[----:B------:R-:W0:Y:S02]  /*3320*/  F2I.NTZ R0, R0 ;  /* 0x0000000000007305 */ /* 0x000e240000203100 */
[----:B0-----:R-:W-:-:S05]  /*3330*/  I2FP.F32.S32 R6, R0 ;  /* 0x0000000000067245 */ /* 0x001fca0000201400 */
[----:B------:R-:W-:-:S04]  /*3340*/  FFMA R5, R6, -1.5707962512969970703, R3 ;  /* 0xbfc90fda06057823 */ /* 0x000fc80000000003 */
[----:B------:R-:W-:-:S04]  /*3350*/  FFMA R5, R6, -7.5497894158615963534e-08, R5 ;  /* 0xb3a2216806057823 */ /* 0x000fc80000000005 */
[----:B------:R-:W-:Y:S01]  /*3360*/  FFMA R7, R6, -5.3903029534742383927e-15, R5 ;  /* 0xa7c234c506077823 */ /* 0x000fe20000000005 */
[----:B------:R-:W-:Y:S02]  /*3370*/  MOV R6, R0 ;  /* 0x0000000000067202 */ /* 0x000fe40000000f00 */
[----:B------:R-:W-:Y:S01]  /*3380*/  P2R R5, PR, RZ, 0x1 ;  /* 0x00000001ff057803 */ /* 0x000fe20000000000 */
[----:B------:R-:W-:Y:S01]  /*3390*/  IMAD.MOV.U32 R8, RZ, RZ, R7 ;  /* 0x000000ffff087224 */ /* 0x000fe200078e0007 */
[----:B------:R-:W-:Y:S06]  /*33a0*/  @!P0 BRA `(.L_x_24) ;  /* 0x0000000400708947 */ /* 0x000fec0003800000 */
[----:B------:R-:W-:-:S13]  /*33b0*/  FSETP.NEU.AND P0, PT, |R3|, +INF , PT ;  /* 0x7f8000000300780b */ /* 0x000fda0003f0d200 */
[----:B------:R-:W-:Y:S01]  /*33c0*/  @!P0 FMUL R8, RZ, R3 ;  /* 0x00000003ff088220 */ /* 0x000fe20000400000 */
[----:B------:R-:W-:Y:S01]  /*33d0*/  @!P0 IMAD.MOV.U32 R0, RZ, RZ, RZ ;  /* 0x000000ffff008224 */ /* 0x000fe200078e00ff */
[----:B------:R-:W-:Y:S06]  /*33e0*/  @!P0 BRA `(.L_x_24) ;  /* 0x0000000400608947 */ /* 0x000fec0003800000 */
[----:B------:R-:W-:Y:S01]  /*33f0*/  IMAD.SHL.U32 R0, R3, 0x100, RZ ;  /* 0x0000010003007824 */ /* 0x000fe200078e00ff */
[----:B------:R-:W-:Y:S01]  /*3400*/  CS2R R18, SRZ ;  /* 0x0000000000127805 */ /* 0x000fe2000001ff00 */
[----:B------:R-:W-:Y:S01]  /*3410*/  IMAD.MOV.U32 R13, RZ, RZ, RZ ;  /* 0x000000ffff0d7224 */ /* 0x000fe200078e00ff */
[----:B------:R-:W0:Y:S02]  /*3420*/  LDCU.64 UR8, c[0x4][0xe0] ;  /* 0x01001c00ff0877ac */ /* 0x000e240008000a00 */
[----:B------:R-:W-:Y:S01]  /*3430*/  LOP3.LUT R21, R0, 0x80000000, RZ, 0xfc, !PT ;  /* 0x8000000000157812 */ /* 0x000fe200078efcff */
[----:B------:R-:W-:-:S06]  /*3440*/  UMOV UR4, URZ ;  /* 0x000000ff00047c82 */ /* 0x000fcc0008000000 */
.L_x_25:
        /* <DEDUP_REMOVED lines=26> */
[----:B------:R-:W-:Y:S02]  /*35f0*/  LOP3.LUT P6, RZ, R10, 0x1f, RZ, 0xc0, !PT ;  /* 0x0000001f0aff7812 */ /* 0x000fe400078cc0ff */
[----:B------:R-:W-:-:S04]  /*3600*/  IADD3 R0, PT, PT, R0, -0x80, RZ ;  /* 0xffffff8000007810 */ /* 0x000fc80007ffe0ff */
        /* <DEDUP_REMOVED lines=11> */
[----:B------:R-:W-:Y:S01]  /*36c0*/  @P4 IMAD.MOV.U32 R0, RZ, RZ, R12 ;  /* 0x000000ffff004224 */ /* 0x000fe200078e000c */
[----:B------:R-:W-:Y:S01]  /*36d0*/  ISETP.EQ.AND P4, PT, R11, RZ, PT ;  /* 0x000000ff0b00720c */ /* 0x000fe20003f82270 */
[--C-:B------:R-:W-:Y:S01]  /*36e0*/  @P0 IMAD.MOV.U32 R0, RZ, RZ, R14.reuse ;  /* 0x000000ffff000224 */ /* 0x100fe200078e000e */
[----:B------:R-:W-:Y:S01]  /*36f0*/  @P0 MOV R8, R12 ;  /* 0x0000000c00080202 */ /* 0x000fe20000000f00 */
[----:B------:R-:W-:Y:S02]  /*3700*/  @P1 IMAD.MOV.U32 R8, RZ, RZ, R14 ;  /* 0x000000ffff081224 */ /* 0x000fe400078e000e */
[--C-:B------:R-:W-:Y:S01]  /*3710*/  @P1 IMAD.MOV.U32 R0, RZ, RZ, R15.reuse ;  /* 0x000000ffff001224 */ /* 0x100fe200078e000f */
[----:B------:R-:W-:Y:S01]  /*3720*/  @P2 MOV R0, R16 ;  /* 0x0000001000002202 */ /* 0x000fe20000000f00 */
[----:B------:R-:W-:-:S02]  /*3730*/  @P2 IMAD.MOV.U32 R8, RZ, RZ, R15 ;  /* 0x000000ffff082224 */ /* 0x000fc400078e000f */
[----:B------:R-:W-:Y:S02]  /*3740*/  @P3 IMAD.MOV.U32 R8, RZ, RZ, R16 ;  /* 0x000000ffff083224 */ /* 0x000fe400078e0010 */
[--C-:B------:R-:W-:Y:S02]  /*3750*/  @P3 IMAD.MOV.U32 R0, RZ, RZ, R17.reuse ;  /* 0x000000ffff003224 */ /* 0x100fe400078e0011 */
[----:B------:R-:W-:Y:S01]  /*3760*/  @P4 IMAD.MOV.U32 R8, RZ, RZ, R17 ;  /* 0x000000ffff084224 */ /* 0x000fe200078e0011 */
[----:B------:R-:W-:Y:S01]  /*3770*/  @P5 MOV R8, R13 ;  /* 0x0000000d00085202 */ /* 0x000fe20000000f00 */
[----:B------:R-:W-:Y:S01]  /*3780*/  @P4 IMAD.MOV.U32 R0, RZ, RZ, R13 ;  /* 0x000000ffff004224 */ /* 0x000fe200078e000d */
[----:B------:R-:W-:Y:S06]  /*3790*/  @!P6 BRA `(.L_x_26) ;  /* 0x00000000002ce947 */ /* 0x000fec0003800000 */
[----:B------:R-:W-:Y:S01]  /*37a0*/  @P0 IMAD.MOV.U32 R9, RZ, RZ, R5 ;  /* 0x000000ffff090224 */ /* 0x000fe200078e0005 */
[----:B------:R-:W-:Y:S01]  /*37b0*/  ISETP.EQ.AND P0, PT, R11, 0x8, PT ;  /* 0x000000080b00780c */ /* 0x000fe20003f02270 */
[----:B------:R-:W-:Y:S01]  /*37c0*/  @P1 IMAD.MOV.U32 R9, RZ, RZ, R12 ;  /* 0x000000ffff091224 */ /* 0x000fe200078e000c */
[----:B------:R-:W-:Y:S01]  /*37d0*/  LOP3.LUT R11, R10, 0x1f, RZ, 0xc0, !PT ;  /* 0x0000001f0a0b7812 */ /* 0x000fe200078ec0ff */
[----:B------:R-:W-:Y:S02]  /*37e0*/  @P2 IMAD.MOV.U32 R9, RZ, RZ, R14 ;  /* 0x000000ffff092224 */ /* 0x000fe400078e000e */
[----:B------:R-:W-:Y:S01]  /*37f0*/  @P3 IMAD.MOV.U32 R9, RZ, RZ, R15 ;  /* 0x000000ffff093224 */ /* 0x000fe200078e000f */
[----:B------:R-:W-:Y:S01]  /*3800*/  @P4 MOV R9, R16 ;  /* 0x0000001000094202 */ /* 0x000fe20000000f00 */
[----:B------:R-:W-:Y:S01]  /*3810*/  @P5 IMAD.MOV.U32 R9, RZ, RZ, R17 ;  /* 0x000000ffff095224 */ /* 0x000fe200078e0011 */
[----:B------:R-:W-:-:S05]  /*3820*/  SHF.L.W.U32.HI R0, R8, R11, R0 ;  /* 0x0000000b08007219 */ /* 0x000fca0000010e00 */
[----:B------:R-:W-:-:S05]  /*3830*/  @P0 IMAD.MOV.U32 R9, RZ, RZ, R13 ;  /* 0x000000ffff090224 */ /* 0x000fca00078e000d */
[----:B------:R-:W-:-:S07]  /*3840*/  SHF.L.W.U32.HI R8, R9, R11, R8 ;  /* 0x0000000b09087219 */ /* 0x000fce0000010e08 */
.L_x_26:
        /* <DEDUP_REMOVED lines=9> */
[C---:B------:R-:W-:Y:S02]  /*38e0*/  LEA.HI R0, R13.reuse, R0, RZ, 0x1 ;  /* 0x000000000d007211 */ /* 0x040fe400078f08ff */
[----:B------:R-:W0:Y:S01]  /*38f0*/  I2F.F64.S64 R8, R8 ;  /* 0x0000000800087312 */ /* 0x000e220000301c00 */
[----:B------:R-:W-:Y:S02]  /*3900*/  LOP3.LUT R18, R13, R3, RZ, 0x3c, !PT ;  /* 0x000000030d127212 */ /* 0x000fe400078e3cff */
[----:B------:R-:W-:Y:S02]  /*3910*/  IMAD.MOV R13, RZ, RZ, -R0 ;  /* 0x000000ffff0d7224 */ /* 0x000fe400078e0a00 */
[----:B------:R-:W-:-:S04]  /*3920*/  ISETP.GE.AND P0, PT, R18, RZ, PT ;  /* 0x000000ff1200720c */ /* 0x000fc80003f06270 */
[----:B------:R-:W-:Y:S01]  /*3930*/  @!P1 MOV R0, R13 ;  /* 0x0000000d00009202 */ /* 0x000fe20000000f00 */
[----:B0-----:R-:W-:-:S10]  /*3940*/  DMUL R10, R8, UR4 ;  /* 0x00000004080a7c28 */ /* 0x001fd40008000000 */
[----:B------:R-:W0:Y:S02]  /*3950*/  F2F.F32.F64 R10, R10 ;  /* 0x0000000a000a7310 */ /* 0x000e240000301000 */
[----:B0-----:R-:W-:-:S07]  /*3960*/  FSEL R8, -R10, R10, !P0 ;  /* 0x0000000a0a087208 */ /* 0x001fce0004000100 */
.L_x_24:
[----:B------:R-:W-:Y:S01]  /*3970*/  FMUL R9, R8, R8 ;  /* 0x0000000808097220 */ /* 0x000fe20000400000 */
[C---:B------:R-:W-:Y:S01]  /*3980*/  LOP3.LUT R11, R0.reuse, 0x1, RZ, 0xc0, !PT ;  /* 0x00000001000b7812 */ /* 0x040fe200078ec0ff */
[----:B------:R-:W-:Y:S01]  /*3990*/  IMAD.MOV.U32 R18, RZ, RZ, 0x3c0885e4 ;  /* 0x3c0885e4ff127424 */ /* 0x000fe200078e00ff */
[----:B------:R-:W-:Y:S01]  /*39a0*/  FSETP.GE.AND P2, PT, |R3|, 105615, PT ;  /* 0x47ce47800300780b */ /* 0x000fe20003f46200 */
[----:B------:R-:W-:Y:S01]  /*39b0*/  FFMA R10, R9, R4, -0.0013887860113754868507 ;  /* 0xbab607ed090a7423 */ /* 0x000fe20000000004 */
[----:B------:R-:W-:Y:S01]  /*39c0*/  ISETP.NE.U32.AND P0, PT, R11, 0x1, PT ;  /* 0x000000010b00780c */ /* 0x000fe20003f05070 */
[----:B------:R-:W-:Y:S02]  /*39d0*/  VIADD R0, R0, 0x1 ;  /* 0x0000000100007836 */ /* 0x000fe40000000000 */
[----:B------:R-:W-:Y:S01]  /*39e0*/  IMAD.MOV.U32 R13, RZ, RZ, 0x3e2aaaa8 ;  /* 0x3e2aaaa8ff0d7424 */ /* 0x000fe200078e00ff */
[----:B------:R-:W-:Y:S02]  /*39f0*/  FSEL R10, R10, -0.00019574658654164522886, P0 ;  /* 0xb94d41530a0a7808 */ /* 0x000fe40000000000 */
[----:B------:R-:W-:-:S02]  /*3a00*/  FSEL R18, R18, 0.041666727513074874878, !P0 ;  /* 0x3d2aaabb12127808 */ /* 0x000fc40004000000 */
[----:B------:R-:W-:Y:S02]  /*3a10*/  LOP3.LUT P1, RZ, R0, 0x2, RZ, 0xc0, !PT ;  /* 0x0000000200ff7812 */ /* 0x000fe4000782c0ff */
[----:B------:R-:W-:Y:S01]  /*3a20*/  FSEL R0, R8, 1, !P0 ;  /* 0x3f80000008007808 */ /* 0x000fe20004000000 */
[----:B------:R-:W-:Y:S01]  /*3a30*/  FFMA R10, R9, R10, R18 ;  /* 0x0000000a090a7223 */ /* 0x000fe20000000012 */
[----:B------:R-:W-:-:S03]  /*3a40*/  FSEL R13, -R13, -0.4999999701976776123, !P0 ;  /* 0xbeffffff0d0d7808 */ /* 0x000fc60004000100 */
[C---:B------:R-:W-:Y:S02]  /*3a50*/  FFMA R11, R9.reuse, R0, RZ ;  /* 0x00000000090b7223 */ /* 0x040fe400000000ff */
[----:B------:R-:W-:-:S04]  /*3a60*/  FFMA R10, R9, R10, R13 ;  /* 0x0000000a090a7223 */ /* 0x000fc8000000000d */
[----:B------:R-:W-:-:S04]  /*3a70*/  FFMA R8, R11, R10, R0 ;  /* 0x0000000a0b087223 */ /* 0x000fc80000000000 */
[----:B------:R-:W-:Y:S01]  /*3a80*/  @P1 FADD R8, RZ, -R8 ;  /* 0x80000008ff081221 */ /* 0x000fe20000000000 */
        /* <DEDUP_REMOVED lines=12> */
.L_x_28:
        /* <DEDUP_REMOVED lines=38> */
[----:B------:R-:W-:Y:S02]  /*3db0*/  @P4 IMAD.MOV.U32 R6, RZ, RZ, R5 ;  /* 0x000000ffff064224 */ /* 0x000fe400078e0005 */
[--C-:B------:R-:W-:Y:S01]  /*3dc0*/  @P4 IMAD.MOV.U32 R0, RZ, RZ, R12.reuse ;  /* 0x000000ffff004224 */ /* 0x100fe200078e000c */
[----:B------:R-:W-:Y:S01]  /*3dd0*/  ISETP.EQ.AND P4, PT, R10, 0x4, PT ;  /* 0x000000040a00780c */ /* 0x000fe20003f82270 */
        /* <DEDUP_REMOVED lines=19> */
[----:B------:R-:W-:-:S07]  /*3f10*/  SHF.L.W.U32.HI R0, R6, R7, R0 ;  /* 0x0000000706007219 */ /* 0x000fce0000010e00 */
[----:B------:R-:W-:-:S04]  /*3f20*/  @P0 MOV R5, R9 ;  /* 0x0000000900050202 */ /* 0x000fc80000000f00 */
[----:B------:R-:W-:-:S07]  /*3f30*/  SHF.L.W.U32.HI R6, R5, R7, R6 ;  /* 0x0000000705067219 */ /* 0x000fce0000010e06 */
.L_x_29:
        /* <DEDUP_REMOVED lines=10> */
[----:B------:R-:W-:-:S04]  /*3fe0*/  LOP3.LUT R3, R5, R3, RZ, 0x3c, !PT ;  /* 0x0000000305037212 */ /* 0x000fc800078e3cff */
[----:B------:R-:W-:Y:S01]  /*3ff0*/  ISETP.GE.AND P0, PT, R3, RZ, PT ;  /* 0x000000ff0300720c */ /* 0x000fe20003f06270 */
[----:B0-----:R-:W-:Y:S01]  /*4000*/  DMUL R10, R6, UR4 ;  /* 0x00000004060a7c28 */ /* 0x001fe20008000000 */
[----:B------:R-:W-:-:S05]  /*4010*/  LEA.HI R6, R5, R0, RZ, 0x1 ;  /* 0x0000000005067211 */ /* 0x000fca00078f08ff */
[----:B------:R-:W-:-:S04]  /*4020*/  IMAD.MOV R0, RZ, RZ, -R6 ;  /* 0x000000ffff007224 */ /* 0x000fc800078e0a06 */
[----:B------:R-:W0:Y:S01]  /*4030*/  F2F.F32.F64 R10, R10 ;  /* 0x0000000a000a7310 */ /* 0x000e220000301000 */
[----:B------:R-:W-:Y:S01]  /*4040*/  @!P1 IMAD.MOV.U32 R6, RZ, RZ, R0 ;  /* 0x000000ffff069224 */ /* 0x000fe200078e0000 */
[----:B0-----:R-:W-:-:S07]  /*4050*/  FSEL R7, -R10, R10, !P0 ;  /* 0x0000000a0a077208 */ /* 0x001fce0004000100 */
.L_x_27:
[----:B------:R-:W-:Y:S01]  /*4060*/  FMUL R3, R7, R7 ;  /* 0x0000000707037220 */ /* 0x000fe20000400000 */
[----:B------:R-:W-:Y:S01]  /*4070*/  LOP3.LUT R0, R6, 0x1, RZ, 0xc0, !PT ;  /* 0x0000000106007812 */ /* 0x000fe200078ec0ff */
[----:B------:R-:W-:Y:S01]  /*4080*/  IMAD.MOV.U32 R10, RZ, RZ, 0x3d2aaabb ;  /* 0x3d2aaabbff0a7424 */ /* 0x000fe200078e00ff */
[----:B------:R-:W-:Y:S01]  /*4090*/  MOV R5, 0x3effffff ;  /* 0x3effffff00057802 */ /* 0x000fe20000000f00 */
[----:B------:R-:W-:Y:S01]  /*40a0*/  FFMA R4, R3, R4, -0.0013887860113754868507 ;  /* 0xbab607ed03047423 */ /* 0x000fe20000000004 */
[----:B------:R-:W-:Y:S01]  /*40b0*/  ISETP.NE.U32.AND P0, PT, R0, 0x1, PT ;  /* 0x000000010000780c */ /* 0x000fe20003f05070 */
[----:B------:R-:W-:Y:S01]  /*40c0*/  FMUL R2, R2, 1.70141183460469231732e+38 ;  /* 0x7f00000002027820 */ /* 0x000fe20000400000 */
[----:B------:R-:W-:Y:S02]  /*40d0*/  LOP3.LUT P1, RZ, R6, 0x2, RZ, 0xc0, !PT ;  /* 0x0000000206ff7812 */ /* 0x000fe4000782c0ff */
[----:B------:R-:W-:Y:S02]  /*40e0*/  FSEL R4, R4, -0.00019574658654164522886, !P0 ;  /* 0xb94d415304047808 */ /* 0x000fe40004000000 */
[----:B------:R-:W-:-:S02]  /*40f0*/  FSEL R10, R10, 0.0083327032625675201416, !P0 ;  /* 0x3c0885e40a0a7808 */ /* 0x000fc40004000000 */
[----:B------:R-:W-:Y:S02]  /*4100*/  FSEL R0, R7, 1, P0 ;  /* 0x3f80000007007808 */ /* 0x000fe40000000000 */
[----:B------:R-:W-:Y:S01]  /*4110*/  FSEL R7, -R5, -0.16666662693023681641, !P0 ;  /* 0xbe2aaaa805077808 */ /* 0x000fe20004000100 */
[C---:B------:R-:W-:Y:S02]  /*4120*/  FFMA R4, R3.reuse, R4, R10 ;  /* 0x0000000403047223 */ /* 0x040fe4000000000a */
[C---:B------:R-:W-:Y:S02]  /*4130*/  FFMA R5, R3.reuse, R0, RZ ;  /* 0x0000000003057223 */ /* 0x040fe400000000ff */
[----:B------:R-:W-:Y:S01]  /*4140*/  FFMA R4, R3, R4, R7 ;  /* 0x0000000403047223 */ /* 0x000fe20000000007 */
[----:B------:R-:W-:-:S03]  /*4150*/  FMUL R7, R2, R2 ;  /* 0x0000000202077220 */ /* 0x000fc60000400000 */
[----:B------:R-:W-:Y:S01]  /*4160*/  FFMA R5, R5, R4, R0 ;  /* 0x0000000405057223 */ /* 0x000fe20000000000 */
[----:B------:R-:W-:-:S03]  /*4170*/  FMUL R7, R8, R7 ;  /* 0x0000000708077220 */ /* 0x000fc60000400000 */
[----:B------:R-:W-:-:S04]  /*4180*/  @P1 FADD R5, RZ, -R5 ;  /* 0x80000005ff051221 */ /* 0x000fc80000000000 */
[----:B------:R-:W-:Y:S01]  /*4190*/  FMUL R9, R2, R5 ;  /* 0x0000000502097220 */ /* 0x000fe20000400000 */
[----:B------:R-:W-:Y:S06]  /*41a0*/  BRA `(.L_x_2) ;  /* 0x00000010002c7947 */ /* 0x000fec0003800000 */
.L_x_0:
[----:B------:R-:W-:-:S04]  /*41b0*/  ISETP.GE.U32.AND P1, PT, R5, 0x7f800000, PT ;  /* 0x7f8000000500780c */ /* 0x000fc80003f26070 */
[----:B------:R-:W-:-:S13]  /*41c0*/  ISETP.NE.OR P0, PT, R0, RZ, !P1 ;  /* 0x000000ff0000720c */ /* 0x000fda0004f05670 */
[----:B------:R-:W-:-:S04]  /*41d0*/  @!P0 FADD R7, R3, -R3 ;  /* 0x8000000303078221 */ /* 0x000fc80000000000 */
[----:B------:R-:W-:-:S05]  /*41e0*/  @!P0 FMUL R9, R2, R7 ;  /* 0x0000000702098220 */ /* 0x000fca0000400000 */
[----:B------:R-:W-:Y:S01]  /*41f0*/  @!P0 LOP3.LUT R9, RZ, 0x80000000, R9, 0xb8, !PT ;  /* 0x80000000ff098812 */ /* 0x000fe200078eb809 */
[----:B------:R-:W-:Y:S06]  /*4200*/  @!P0 BRA `(.L_x_2) ;  /* 0x0000001000148947 */ /* 0x000fec0003800000 */
[----:B------:R-:W-:-:S04]  /*4210*/  ISETP.GE.U32.AND P0, PT, R0, 0x7f800000, PT ;  /* 0x7f8000000000780c */ /* 0x000fc80003f06070 */
[----:B------:R-:W-:-:S13]  /*4220*/  ISETP.NE.OR P0, PT, R5, RZ, !P0 ;  /* 0x000000ff0500720c */ /* 0x000fda0004705670 */
[----:B------:R-:W-:Y:S05]  /*4230*/  @P0 BRA `(.L_x_30) ;  /* 0x0000000000200947 */ /* 0x000fea0003800000 */
[C---:B------:R-:W-:Y:S01]  /*4240*/  LOP3.LUT P0, RZ, R2.reuse, 0x7fffff, RZ, 0xc0, !PT ;  /* 0x007fffff02ff7812 */ /* 0x040fe2000780c0ff */
[----:B------:R-:W-:-:S12]  /*4250*/  FMUL R7, R2, R2 ;  /* 0x0000000202077220 */ /* 0x000fd80000400000 */
[--C-:B------:R-:W-:Y:S01]  /*4260*/  @P0 FADD R4, R2, R2.reuse ;  /* 0x0000000202040221 */ /* 0x100fe20000000000 */
[----:B------:R-:W-:-:S03]  /*4270*/  @!P0 LOP3.LUT R0, RZ, 0x80000000, R2, 0xb8, !PT ;  /* 0x80000000ff008812 */ /* 0x000fc600078eb802 */
[C---:B------:R-:W-:Y:S02]  /*4280*/  @P0 FMUL R4, R3.reuse, R4 ;  /* 0x0000000403040220 */ /* 0x040fe40000400000 */
[----:B------:R-:W-:-:S03]  /*4290*/  @!P0 FMUL R9, R3, R0 ;  /* 0x0000000003098220 */ /* 0x000fc60000400000 */
[----:B------:R-:W-:Y:S01]  /*42a0*/  @P0 LOP3.LUT R9, RZ, 0x80000000, R4, 0xb8, !PT ;  /* 0x80000000ff090812 */ /* 0x000fe200078eb804 */
[----:B------:R-:W-:Y:S06]  /*42b0*/  BRA `(.L_x_2) ;  /* 0x0000000c00e87947 */ /* 0x000fec0003800000 */
.L_x_30:
[----:B------:R-:W-:-:S13]  /*42c0*/  ISETP.GT.U32.OR P0, PT, R0, 0x7f7fffff, !P1 ;  /* 0x7f7fffff0000780c */ /* 0x000fda0004f04470 */
[----:B------:R-:W-:-:S04]  /*42d0*/  @!P0 FADD R7, R3, -R3 ;  /* 0x8000000303078221 */ /* 0x000fc80000000000 */
[----:B------:R-:W-:Y:S01]  /*42e0*/  @!P0 FMUL R9, R2, R7 ;  /* 0x0000000702098220 */ /* 0x000fe20000400000 */
[----:B------:R-:W-:Y:S06]  /*42f0*/  @!P0 BRA `(.L_x_2) ;  /* 0x0000000c00d88947 */ /* 0x000fec0003800000 */
[----:B------:R-:W-:-:S04]  /*4300*/  LOP3.LUT P0, RZ, R2, 0x7fffff, RZ, 0xc0, !PT ;  /* 0x007fffff02ff7812 */ /* 0x000fc8000780c0ff */
[----:B------:R-:W-:-:S13]  /*4310*/  ISETP.LT.U32.OR P0, PT, R0, 0x7f800000, P0 ;  /* 0x7f8000000000780c */ /* 0x000fda0000701470 */
[----:B------:R-:W-:Y:S05]  /*4320*/  @P0 BRA `(.L_x_31) ;  /* 0x0000000c00b80947 */ /* 0x000fea0003800000 */
[----:B------:R-:W-:Y:S01]  /*4330*/  @P1 FADD R9, R3, -R3 ;  /* 0x8000000303091221 */ /* 0x000fe20000000000 */
[----:B------:R-:W-:-:S03]  /*4340*/  @P1 FMUL R7, R2, R2 ;  /* 0x0000000202071220 */ /* 0x000fc60000400000 */
[----:B------:R-:W-:Y:S01]  /*4350*/  @P1 FMUL R9, R2, R9 ;  /* 0x0000000902091220 */ /* 0x000fe20000400000 */
[----:B------:R-:W-:Y:S06]  /*4360*/  @P1 BRA `(.L_x_2) ;  /* 0x0000000c00bc1947 */ /* 0x000fec0003800000 */
[C---:B------:R-:W-:Y:S01]  /*4370*/  FMUL R0, R3.reuse, 0.63661974668502807617 ;  /* 0x3f22f98303007820 */ /* 0x040fe20000400000 */
[----:B------:R-:W-:-:S05]  /*4380*/  FSETP.GE.AND P0, PT, |R3|, 105615, PT ;  /* 0x47ce47800300780b */ /* 0x000fca0003f06200 */
[----:B------:R-:W0:Y:S02]  /*4390*/  F2I.NTZ R0, R0 ;  /* 0x0000000000007305 */ /* 0x000e240000203100 */
[----:B0-----:R-:W-:-:S05]  /*43a0*/  I2FP.F32.S32 R6, R0 ;  /* 0x0000000000067245 */ /* 0x001fca0000201400 */
[----:B------:R-:W-:-:S04]  /*43b0*/  FFMA R5, R6, -1.5707962512969970703, R3 ;  /* 0xbfc90fda06057823 */ /* 0x000fc80000000003 */
[----:B------:R-:W-:-:S04]  /*43c0*/  FFMA R5, R6, -7.5497894158615963534e-08, R5 ;  /* 0xb3a2216806057823 */ /* 0x000fc80000000005 */
[----:B------:R-:W-:Y:S01]  /*43d0*/  FFMA R7, R6, -5.3903029534742383927e-15, R5 ;  /* 0xa7c234c506077823 */ /* 0x000fe20000000005 */
[----:B------:R-:W-:Y:S01]  /*43e0*/  IMAD.MOV.U32 R6, RZ, RZ, R0 ;  /* 0x000000ffff067224 */ /* 0x000fe200078e0000 */
[----:B------:R-:W-:Y:S02]  /*43f0*/  P2R R5, PR, RZ, 0x1 ;  /* 0x00000001ff057803 */ /* 0x000fe40000000000 */
[----:B------:R-:W-:Y:S01]  /*4400*/  IMAD.MOV.U32 R8, RZ, RZ, R7 ;  /* 0x000000ffff087224 */ /* 0x000fe200078e0007 */
[----:B------:R-:W-:Y:S06]  /*4410*/  @!P0 BRA `(.L_x_32) ;  /* 0x0000000400708947 */ /* 0x000fec0003800000 */
[----:B------:R-:W-:-:S13]  /*4420*/  FSETP.NEU.AND P0, PT, |R3|, +INF , PT ;  /* 0x7f8000000300780b */ /* 0x000fda0003f0d200 */
[----:B------:R-:W-:Y:S01]  /*4430*/  @!P0 FMUL R8, RZ, R3 ;  /* 0x00000003ff088220 */ /* 0x000fe20000400000 */
[----:B------:R-:W-:Y:S01]  /*4440*/  @!P0 IMAD.MOV.U32 R0, RZ, RZ, RZ ;  /* 0x000000ffff008224 */ /* 0x000fe200078e00ff */
[----:B------:R-:W-:Y:S06]  /*4450*/  @!P0 BRA `(.L_x_32) ;  /* 0x0000000400608947 */ /* 0x000fec0003800000 */
[----:B------:R-:W-:Y:S01]  /*4460*/  IMAD.SHL.U32 R0, R3, 0x100, RZ ;  /* 0x0000010003007824 */ /* 0x000fe200078e00ff */
[----:B------:R-:W-:Y:S02]  /*4470*/  MOV R13, RZ ;  /* 0x000000ff000d7202 */ /* 0x000fe40000000f00 */
[----:B------:R-:W-:Y:S01]  /*4480*/  CS2R R18, SRZ ;  /* 0x0000000000127805 */ /* 0x000fe2000001ff00 */
[----:B------:R-:W0:Y:S01]  /*4490*/  LDCU.64 UR8, c[0x4][0xe0] ;  /* 0x01001c00ff0877ac */ /* 0x000e220008000a00 */
[----:B------:R-:W-:Y:S01]  /*44a0*/  LOP3.LUT R21, R0, 0x80000000, RZ, 0xfc, !PT ;  /* 0x8000000000157812 */ /* 0x000fe200078efcff */
[----:B------:R-:W-:-:S06]  /*44b0*/  UMOV UR4, URZ ;  /* 0x000000ff00047c82 */ /* 0x000fcc0008000000 */
.L_x_33:
        /* <DEDUP_REMOVED lines=14> */
[----:B------:R-:W-:Y:S01]  /*45a0*/  @P1 MOV R12, R0 ;  /* 0x00000000000c1202 */ /* 0x000fe20000000f00 */
[----:B------:R-:W-:Y:S01]  /*45b0*/  IMAD.X R13, R9, 0x1, R19, P2 ;  /* 0x00000001090d7824 */ /* 0x000fe200010e0613 */
[C---:B------:R-:W-:Y:S01]  /*45c0*/  ISETP.EQ.AND P2, PT, R18.reuse, 0x8, PT ;  /* 0x000000081200780c */ /* 0x040fe20003f42270 */
[--C-:B------:R-:W-:Y:S01]  /*45d0*/  @P0 IMAD.MOV.U32 R5, RZ, RZ, R0.reuse ;  /* 0x000000ffff050224 */ /* 0x100fe200078e0000 */
[----:B------:R-:W-:Y:S01]  /*45e0*/  IADD3 R18, PT, PT, R18, 0x4, RZ ;  /* 0x0000000412127810 */ /* 0x000fe20007ffe0ff */
[--C-:B------:R-:W-:Y:S02]  /*45f0*/  @P3 IMAD.MOV.U32 R15, RZ, RZ, R0.reuse ;  /* 0x000000ffff0f3224 */ /* 0x100fe400078e0000 */
[--C-:B------:R-:W-:Y:S02]  /*4600*/  @P4 IMAD.MOV.U32 R16, RZ, RZ, R0.reuse ;  /* 0x000000ffff104224 */ /* 0x100fe400078e0000 */
[----:B------:R-:W-:-:S06]  /*4610*/  @P5 IMAD.MOV.U32 R17, RZ, RZ, R0 ;  /* 0x000000ffff115224 */ /* 0x000fcc00078e0000 */
        /* <DEDUP_REMOVED lines=16> */
[----:B------:R-:W-:Y:S01]  /*4720*/  @P4 IMAD.MOV.U32 R8, RZ, RZ, R5 ;  /* 0x000000ffff084224 */ /* 0x000fe200078e0005 */
[----:B------:R-:W-:Y:S01]  /*4730*/  @P4 MOV R0, R12 ;  /* 0x0000000c00004202 */ /* 0x000fe20000000f00 */
[----:B------:R-:W-:Y:S01]  /*4740*/  @P0 IMAD.MOV.U32 R8, RZ, RZ, R12 ;  /* 0x000000ffff080224 */ /* 0x000fe200078e000c */
[----:B------:R-:W-:Y:S01]  /*4750*/  ISETP.EQ.AND P4, PT, R11, RZ, PT ;  /* 0x000000ff0b00720c */ /* 0x000fe20003f82270 */
[--C-:B------:R-:W-:Y:S02]  /*4760*/  @P0 IMAD.MOV.U32 R0, RZ, RZ, R14.reuse ;  /* 0x000000ffff000224 */ /* 0x100fe400078e000e */
[----:B------:R-:W-:Y:S01]  /*4770*/  @P1 IMAD.MOV.U32 R8, RZ, RZ, R14 ;  /* 0x000000ffff081224 */ /* 0x000fe200078e000e */
[----:B------:R-:W-:Y:S01]  /*4780*/  @P2 MOV R8, R15 ;  /* 0x0000000f00082202 */ /* 0x000fe20000000f00 */
[----:B------:R-:W-:-:S02]  /*4790*/  @P1 IMAD.MOV.U32 R0, RZ, RZ, R15 ;  /* 0x000000ffff001224 */ /* 0x000fc400078e000f */
[--C-:B------:R-:W-:Y:S02]  /*47a0*/  @P2 IMAD.MOV.U32 R0, RZ, RZ, R16.reuse ;  /* 0x000000ffff002224 */ /* 0x100fe400078e0010 */
        /* <DEDUP_REMOVED lines=17> */
.L_x_34:
        /* <DEDUP_REMOVED lines=12> */
[----:B------:R-:W-:Y:S02]  /*4980*/  ISETP.GE.AND P0, PT, R18, RZ, PT ;  /* 0x000000ff1200720c */ /* 0x000fe40003f06270 */
[----:B------:R-:W-:-:S05]  /*4990*/  IADD3 R13, PT, PT, -R0, RZ, RZ ;  /* 0x000000ff000d7210 */ /* 0x000fca0007ffe1ff */
[----:B------:R-:W-:Y:S01]  /*49a0*/  @!P1 IMAD.MOV.U32 R0, RZ, RZ, R13 ;  /* 0x000000ffff009224 */ /* 0x000fe200078e000d */
[----:B0-----:R-:W-:-:S10]  /*49b0*/  DMUL R10, R8, UR4 ;  /* 0x00000004080a7c28 */ /* 0x001fd40008000000 */
[----:B------:R-:W0:Y:S02]  /*49c0*/  F2F.F32.F64 R10, R10 ;  /* 0x0000000a000a7310 */ /* 0x000e240000301000 */
[----:B0-----:R-:W-:-:S07]  /*49d0*/  FSEL R8, -R10, R10, !P0 ;  /* 0x0000000a0a087208 */ /* 0x001fce0004000100 */
.L_x_32:
        /* <DEDUP_REMOVED lines=21> */
[----:B------:R-:W-:Y:S01]  /*4b30*/  @!P0 MOV R6, RZ ;  /* 0x000000ff00068202 */ /* 0x000fe20000000f00 */
        /* <DEDUP_REMOVED lines=8> */
.L_x_36:
        /* <DEDUP_REMOVED lines=39> */
[----:B------:R-:W-:Y:S01]  /*4e30*/  @P4 IMAD.MOV.U32 R0, RZ, RZ, R12 ;  /* 0x000000ffff004224 */ /* 0x000fe200078e000c */
[----:B------:R-:W-:Y:S01]  /*4e40*/  ISETP.EQ.AND P4, PT, R10, 0x4, PT ;  /* 0x000000040a00780c */ /* 0x000fe20003f82270 */
        /* <DEDUP_REMOVED lines=22> */
.L_x_37:
        /* <DEDUP_REMOVED lines=18> */
.L_x_35:
        /* <DEDUP_REMOVED lines=20> */
.L_x_31:
[----:B------:R-:W-:Y:S01]  /*5210*/  FADD R0, R3, -R3 ;  /* 0x8000000303007221 */ /* 0x000fe20000000000 */
[C---:B------:R-:W-:Y:S01]  /*5220*/  FMUL R7, R2.reuse, R2 ;  /* 0x0000000202077220 */ /* 0x040fe20000400000 */
[----:B------:R-:W-:-:S03]  /*5230*/  FADD R9, R2, R2 ;  /* 0x0000000202097221 */ /* 0x000fc60000000000 */
[----:B------:R-:W-:Y:S01]  /*5240*/  FMUL R7, R7, R0 ;  /* 0x0000000007077220 */ /* 0x000fe20000400000 */
[----:B------:R-:W-:-:S07]  /*5250*/  FMUL R9, R0, R9 ;  /* 0x0000000900097220 */ /* 0x000fce0000400000 */
.L_x_2:
[----:B------:R-:W-:Y:S01]  /*5260*/  FADD R4, |R7|, -RZ ;  /* 0x800000ff07047221 */ /* 0x000fe20000000200 */
[----:B------:R-:W-:-:S05]  /*5270*/  FADD R9, |R9|, -RZ ;  /* 0x800000ff09097221 */ /* 0x000fca0000000200 */
[CC--:B------:R-:W-:Y:S02]  /*5280*/  VIMNMX R2, PT, PT, R4.reuse, R9.reuse, !PT ;  /* 0x0000000904027248 */ /* 0x0c0fe40007fe0100 */
[----:B------:R-:W-:Y:S02]  /*5290*/  VIMNMX R4, PT, PT, R4, R9, PT ;  /* 0x0000000904047248 */ /* 0x000fe40003fe0100 */
[----:B------:R-:W-:-:S04]  /*52a0*/  LOP3.LUT R3, R2, 0xfe000000, RZ, 0xc0, !PT ;  /* 0xfe00000002037812 */ /* 0x000fc800078ec0ff */
[----:B------:R-:W-:-:S05]  /*52b0*/  LOP3.LUT R5, R3, 0x7e800000, RZ, 0x3c, !PT ;  /* 0x7e80000003057812 */ /* 0x000fca00078e3cff */
[-C--:B------:R-:W-:Y:S01]  /*52c0*/  FMUL R0, R4, R5.reuse ;  /* 0x0000000504007220 */ /* 0x080fe20000400000 */
[----:B------:R-:W-:-:S03]  /*52d0*/  FMUL R5, R2, R5 ;  /* 0x0000000502057220 */ /* 0x000fc60000400000 */
[----:B------:R-:W-:-:S04]  /*52e0*/  FMUL R0, R0, R0 ;  /* 0x0000000000007220 */ /* 0x000fc80000400000 */
[----:B------:R-:W-:-:S04]  /*52f0*/  FFMA R5, R5, R5, R0 ;  /* 0x0000000505057223 */ /* 0x000fc80000000000 */
[----:B------:R-:W-:Y:S01]  /*5300*/  VIADD R0, R5, 0xf3000000 ;  /* 0xf300000005007836 */ /* 0x000fe20000000000 */
[----:B------:R0:W1:Y:S04]  /*5310*/  MUFU.RSQ R6, R5 ;  /* 0x0000000500067308 */ /* 0x0000680000001400 */
[----:B------:R-:W-:-:S13]  /*5320*/  ISETP.GT.U32.AND P0, PT, R0, 0x727fffff, PT ;  /* 0x727fffff0000780c */ /* 0x000fda0003f04070 */
[----:B01----:R-:W-:Y:S05]  /*5330*/  @!P0 BRA `(.L_x_38) ;  /* 0x0000000000108947 */ /* 0x003fea0003800000 */
[----:B------:R-:W-:-:S07]  /*5340*/  MOV R8, 0x5360 ;  /* 0x0000536000087802 */ /* 0x000fce0000000f00 */
[----:B------:R-:W-:Y:S05]  /*5350*/  CALL.REL.NOINC `($__internal_0_$__cuda_sm20_sqrt_rn_f32_slowpath) ;  /* 0x0000000000387944 */ /* 0x000fea0003c00000 */
[----:B------:R-:W-:Y:S01]  /*5360*/  IMAD.MOV.U32 R0, RZ, RZ, R5 ;  /* 0x000000ffff007224 */ /* 0x000fe200078e0005 */
[----:B------:R-:W-:Y:S06]  /*5370*/  BRA `(.L_x_39) ;  /* 0x0000000000107947 */ /* 0x000fec0003800000 */
.L_x_38:
[----:B------:R-:W-:Y:S01]  /*5380*/  FMUL.FTZ R0, R5, R6 ;  /* 0x0000000605007220 */ /* 0x000fe20000410000 */
[----:B------:R-:W-:-:S03]  /*5390*/  FMUL.FTZ R6, R6, 0.5 ;  /* 0x3f00000006067820 */ /* 0x000fc60000410000 */
[----:B------:R-:W-:-:S04]  /*53a0*/  FFMA R5, -R0, R0, R5 ;  /* 0x0000000000057223 */ /* 0x000fc80000000105 */
[----:B------:R-:W-:-:S07]  /*53b0*/  FFMA R0, R5, R6, R0 ;  /* 0x0000000605007223 */ /* 0x000fce0000000000 */
.L_x_39:
[----:B------:R-:W0:Y:S01]  /*53c0*/  LDC.64 R6, c[0x0][0x380] ;  /* 0x0000e000ff067b82 */ /* 0x000e220000000a00 */
[----:B------:R-:W-:Y:S02]  /*53d0*/  FSETP.NEU.AND P0, PT, R4, RZ, PT ;  /* 0x000000ff0400720b */ /* 0x000fe40003f0d000 */
[----:B------:R-:W-:-:S11]  /*53e0*/  LOP3.LUT R3, R3, 0x800000, RZ, 0xfc, !PT ;  /* 0x0080000003037812 */ /* 0x000fd600078efcff */
[----:B------:R-:W-:Y:S01]  /*53f0*/  @P0 FMUL R2, R3, R0 ;  /* 0x0000000003020220 */ /* 0x000fe20000400000 */
[----:B------:R-:W-:-:S04]  /*5400*/  FSETP.NEU.AND P0, PT, R4, +INF , PT ;  /* 0x7f8000000400780b */ /* 0x000fc80003f0d000 */
[----:B------:R-:W-:-:S05]  /*5410*/  FSEL R3, R2, +INF , P0 ;  /* 0x7f80000002037808 */ /* 0x000fca0000000000 */
[----:B0-----:R-:W-:Y:S01]  /*5420*/  STG.E desc[UR6][R6.64], R3 ;  /* 0x0000000306007986 */ /* 0x001fe2000c101906 */
[----:B------:R-:W-:Y:S05]  /*5430*/  EXIT ;  /* 0x000000000000794d */ /* 0x000fea0003800000 */
        .weak           $__internal_0_$__cuda_sm20_sqrt_rn_f32_slowpath
        .type           $__internal_0_$__cuda_sm20_sqrt_rn_f32_slowpath,@function
        .size           $__internal_0_$__cuda_sm20_sqrt_rn_f32_slowpath,(.L_x_281 - $__internal_0_$__cuda_sm20_sqrt_rn_f32_slowpath)
$__internal_0_$__cuda_sm20_sqrt_rn_f32_slowpath:
[----:B------:R-:W-:-:S13]  /*5440*/  LOP3.LUT P0, RZ, R5, 0x7fffffff, RZ, 0xc0, !PT ;  /* 0x7fffffff05ff7812 */ /* 0x000fda000780c0ff */
[----:B------:R-:W-:Y:S05]  /*5450*/  @!P0 BRA `(.L_x_40) ;  /* 0x0000000000488947 */ /* 0x000fea0003800000 */
[----:B------:R-:W-:Y:S01]  /*5460*/  FSETP.GEU.FTZ.AND P0, PT, R5, RZ, PT ;  /* 0x000000ff0500720b */ /* 0x000fe20003f1e000 */
[----:B------:R-:W-:-:S12]  /*5470*/  IMAD.MOV.U32 R0, RZ, RZ, R5 ;  /* 0x000000ffff007224 */ /* 0x000fd800078e0005 */
[----:B------:R-:W-:Y:S01]  /*5480*/  @!P0 MOV R5, 0x7fffffff ;  /* 0x7fffffff00058802 */ /* 0x000fe20000000f00 */
[----:B------:R-:W-:Y:S06]  /*5490*/  @!P0 BRA `(.L_x_40) ;  /* 0x0000000000388947 */ /* 0x000fec0003800000 */
[----:B------:R-:W-:-:S13]  /*54a0*/  FSETP.GTU.FTZ.AND P0, PT, |R0|, +INF , PT ;  /* 0x7f8000000000780b */ /* 0x000fda0003f1c200 */
[----:B------:R-:W-:Y:S01]  /*54b0*/  @P0 FADD.FTZ R5, R0, 1 ;  /* 0x3f80000000050421 */ /* 0x000fe20000010000 */
[----:B------:R-:W-:Y:S06]  /*54c0*/  @P0 BRA `(.L_x_40) ;  /* 0x00000000002c0947 */ /* 0x000fec0003800000 */
[----:B------:R-:W-:-:S13]  /*54d0*/  FSETP.NEU.FTZ.AND P0, PT, |R0|, +INF , PT ;  /* 0x7f8000000000780b */ /* 0x000fda0003f1d200 */
[----:B------:R-:W-:Y:S01]  /*54e0*/  @!P0 IMAD.MOV.U32 R5, RZ, RZ, R0 ;  /* 0x000000ffff058224 */ /* 0x000fe200078e0000 */
[----:B------:R-:W-:Y:S06]  /*54f0*/  @!P0 BRA `(.L_x_40) ;  /* 0x0000000000208947 */ /* 0x000fec0003800000 */
[----:B------:R-:W-:-:S04]  /*5500*/  FFMA R0, R0, 1.84467440737095516160e+19, RZ ;  /* 0x5f80000000007823 */ /* 0x000fc800000000ff */
[----:B------:R-:W0:Y:S02]  /*5510*/  MUFU.RSQ R5, R0 ;  /* 0x0000000000057308 */ /* 0x000e240000001400 */
[----:B0-----:R-:W-:Y:S01]  /*5520*/  FMUL.FTZ R7, R0, R5 ;  /* 0x0000000500077220 */ /* 0x001fe20000410000 */
[----:B------:R-:W-:-:S03]  /*5530*/  FMUL.FTZ R5, R5, 0.5 ;  /* 0x3f00000005057820 */ /* 0x000fc60000410000 */
[----:B------:R-:W-:-:S04]  /*5540*/  FADD.FTZ R6, -R7, -RZ ;  /* 0x800000ff07067221 */ /* 0x000fc80000010100 */
[----:B------:R-:W-:-:S04]  /*5550*/  FFMA R6, R7, R6, R0 ;  /* 0x0000000607067223 */ /* 0x000fc80000000000 */
[----:B------:R-:W-:-:S04]  /*5560*/  FFMA R5, R6, R5, R7 ;  /* 0x0000000506057223 */ /* 0x000fc80000000007 */
[----:B------:R-:W-:-:S07]  /*5570*/  FMUL.FTZ R5, R5, 2.3283064365386962891e-10 ;  /* 0x2f80000005057820 */ /* 0x000fce0000410000 */
.L_x_40:
[----:B------:R-:W-:Y:S02]  /*5580*/  IMAD.MOV.U32 R6, RZ, RZ, R8 ;  /* 0x000000ffff067224 */ /* 0x000fe400078e0008 */
[----:B------:R-:W-:-:S04]  /*5590*/  IMAD.MOV.U32 R7, RZ, RZ, 0x0 ;  /* 0x00000000ff077424 */ /* 0x000fc800078e00ff */
[----:B------:R-:W-:Y:S05]  /*55a0*/  RET.REL.NODEC R6 `(_Z18complex_cos_kernelPf) ;  /* 0xffffffa806947950 */ /* 0x000fea0003c3ffff */
.L_x_41:
[----:B------:R-:W-:-:S00]  /*55b0*/  BRA `(.L_x_41) ;  /* 0xfffffffc00fc7947 */ /* 0x000fc0000383ffff */
[----:B------:R-:W-:-:S00]  /*55c0*/  NOP ;  /* 0x0000000000007918 */ /* 0x000fc00000000000 */
        /* <DEDUP_REMOVED lines=11> */
.L_x_281:


//--------------------- .text._Z18complex_sin_kernelPf --------------------------
	.section	.text._Z18complex_sin_kernelPf,"ax",@progbits
	.align	128
        .global         _Z18complex_sin_kernelPf
        .type           _Z18complex_sin_kernelPf,@function
        .size           _Z18complex_sin_kernelPf,(.L_x_282 - _Z18complex_sin_kernelPf)
        .other          _Z18complex_sin_kernelPf,@"STO_CUDA_ENTRY STV_DEFAULT"
_Z18complex_sin_kernelPf:
.text._Z18complex_sin_kernelPf:
        /* <DEDUP_REMOVED lines=16> */
[----:B------:R-:W-:Y:S01]  /*0100*/  LOP3.LUT R0, R6, 0x7fffffff, RZ, 0xc0, !PT ;  /* 0x7fffffff06007812 */ /* 0x000fe200078ec0ff */
[----:B------:R-:W-:Y:S01]  /*0110*/  IMAD.MOV.U32 R5, RZ, RZ, R4 ;  /* 0x000000ffff057224 */ /* 0x000fe200078e0004 */
[----:B------:R-:W-:-:S04]  /*0120*/  LOP3.LUT R7, R4, 0x7fffffff, RZ, 0xc0, !PT ;  /* 0x7fffffff04077812 */ /* 0x000fc800078ec0ff */
[----:B------:R-:W-:-:S04]  /*0130*/  VIMNMX.U32 R2, PT, PT, R0, R7, !PT ;  /* 0x0000000700027248 */ /* 0x000fc80007fe0000 */
[----:B------:R-:W-:Y:S01]  /*0140*/  ISETP.GT.U32.AND P0, PT, R2, 0x7f7fffff, PT ;  /* 0x7f7fffff0200780c */ /* 0x000fe20003f04070 */
[----:B------:R-:W-:-:S12]  /*0150*/  IMAD.MOV.U32 R2, RZ, RZ, R6 ;  /* 0x000000ffff027224 */ /* 0x000fd800078e0006 */
[----:B0-----:R-:W-:Y:S05]  /*0160*/  @P0 BRA `(.L_x_42) ;  /* 0x0000004000280947 */ /* 0x001fea0003800000 */
[----:B------:R-:W-:-:S13]  /*0170*/  ISETP.NE.AND P0, PT, R7, RZ, PT ;  /* 0x000000ff0700720c */ /* 0x000fda0003f05270 */
[----:B------:R-:W-:Y:S05]  /*0180*/  @P0 BRA `(.L_x_43) ;  /* 0x00000000006c0947 */ /* 0x000fea0003800000 */
[C---:B------:R-:W-:Y:S01]  /*0190*/  FMUL R0, |R2|.reuse, 1.4426950216293334961 ;  /* 0x3fb8aa3b02007820 */ /* 0x040fe20000400200 */
[----:B------:R-:W-:Y:S02]  /*01a0*/  HFMA2 R3, -RZ, RZ, 3.4921875, 0 ;  /* 0x42fc0000ff037431 */ /* 0x000fe400000001ff */
[----:B------:R-:W-:Y:S02]  /*01b0*/  IMAD.MOV.U32 R7, RZ, RZ, 0x363d0ada ;  /* 0x363d0adaff077424 */ /* 0x000fe400078e00ff */
[----:B------:R-:W-:Y:S01]  /*01c0*/  FMUL R6, R2, R2 ;  /* 0x0000000202067220 */ /* 0x000fe20000400000 */
[----:B------:R-:W0:Y:S03]  /*01d0*/  FRND.TRUNC R0, R0 ;  /* 0x0000000000007307 */ /* 0x000e26000020d000 */
[----:B------:R-:W-:-:S04]  /*01e0*/  FFMA R7, R6, R7, 0.00019836159481201320887 ;  /* 0x394fff4906077423 */ /* 0x000fc80000000007 */
[----:B------:R-:W-:-:S04]  /*01f0*/  FFMA R9, R6, R7, 0.0083333496004343032837 ;  /* 0x3c08889a06097423 */ /* 0x000fc80000000007 */
[----:B------:R-:W-:-:S04]  /*0200*/  FFMA R9, R6, R9, 0.16666667163372039795 ;  /* 0x3e2aaaab06097423 */ /* 0x000fc80000000009 */
[----:B------:R-:W-:Y:S01]  /*0210*/  FMUL R9, R6, R9 ;  /* 0x0000000906097220 */ /* 0x000fe20000400000 */
[----:B0-----:R-:W-:Y:S02]  /*0220*/  FSETP.GT.AND P0, PT, |R0|, 126, PT ;  /* 0x42fc00000000780b */ /* 0x001fe40003f04200 */
[----:B------:R-:W-:-:S04]  /*0230*/  LOP3.LUT R3, R3, 0x80000000, R0, 0xb8, !PT ;  /* 0x8000000003037812 */ /* 0x000fc800078eb800 */
[----:B------:R-:W-:Y:S02]  /*0240*/  FSEL R3, R3, R0, P0 ;  /* 0x0000000003037208 */ /* 0x000fe40000000000 */
[----:B------:R-:W-:-:S03]  /*0250*/  FSETP.GE.AND P0, PT, |R2|, 1, PT ;  /* 0x3f8000000200780b */ /* 0x000fc60003f06200 */
        /* <DEDUP_REMOVED lines=8> */
[----:B0-----:R-:W-:-:S04]  /*02e0*/  FMUL.FTZ R0, R0, -0.125 ;  /* 0xbe00000000007820 */ /* 0x001fc80000410000 */
[----:B------:R-:W-:-:S05]  /*02f0*/  FFMA R7, R3, 2, R0 ;  /* 0x4000000003077823 */ /* 0x000fca0000000000 */
[--C-:B------:R-:W-:Y:S01]  /*0300*/  LOP3.LUT R7, R7, 0x80000000, R2.reuse, 0xb8, !PT ;  /* 0x8000000007077812 */ /* 0x100fe200078eb802 */
[----:B------:R-:W-:-:S04]  /*0310*/  @!P0 FFMA R7, R2, R9, R2 ;  /* 0x0000000902078223 */ /* 0x000fc80000000002 */
[----:B------:R-:W-:Y:S01]  /*0320*/  IMAD.MOV.U32 R2, RZ, RZ, R7 ;  /* 0x000000ffff027224 */ /* 0x000fe200078e0007 */
[----:B------:R-:W-:Y:S06]  /*0330*/  BRA `(.L_x_44) ;  /* 0x0000004c00d07947 */ /* 0x000fec0003800000 */
.L_x_43:
[----:B------:R-:W-:-:S13]  /*0340*/  ISETP.GT.U32.AND P0, PT, R0, 0x410fffff, PT ;  /* 0x410fffff0000780c */ /* 0x000fda0003f04070 */
[----:B------:R-:W-:Y:S05]  /*0350*/  @P0 BRA `(.L_x_45) ;  /* 0x0000001000140947 */ /* 0x000fea0003800000 */
[C---:B------:R-:W-:Y:S01]  /*0360*/  FMUL R14, R5.reuse, 0.63661974668502807617 ;  /* 0x3f22f983050e7820 */ /* 0x040fe20000400000 */
[----:B------:R-:W-:-:S05]  /*0370*/  FSETP.GE.AND P0, PT, |R5|, 105615, PT ;  /* 0x47ce47800500780b */ /* 0x000fca0003f06200 */
[----:B------:R-:W0:Y:S02]  /*0380*/  F2I.NTZ R14, R14 ;  /* 0x0000000e000e7305 */ /* 0x000e240000203100 */
[----:B0-----:R-:W-:-:S05]  /*0390*/  I2FP.F32.S32 R6, R14 ;  /* 0x0000000e00067245 */ /* 0x001fca0000201400 */
[----:B------:R-:W-:-:S04]  /*03a0*/  FFMA R7, R6, -1.5707962512969970703, R5 ;  /* 0xbfc90fda06077823 */ /* 0x000fc80000000005 */
[----:B------:R-:W-:-:S04]  /*03b0*/  FFMA R7, R6, -7.5497894158615963534e-08, R7 ;  /* 0xb3a2216806077823 */ /* 0x000fc80000000007 */
[----:B------:R-:W-:Y:S01]  /*03c0*/  FFMA R6, R6, -5.3903029534742383927e-15, R7 ;  /* 0xa7c234c506067823 */ /* 0x000fe20000000007 */
[----:B------:R-:W-:-:S03]  /*03d0*/  IMAD.MOV.U32 R7, RZ, RZ, R14 ;  /* 0x000000ffff077224 */ /* 0x000fc600078e000e */
[----:B------:R-:W-:Y:S01]  /*03e0*/  IMAD.MOV.U32 R11, RZ, RZ, R6 ;  /* 0x000000ffff0b7224 */ /* 0x000fe200078e0006 */
        /* <DEDUP_REMOVED lines=12> */
.L_x_47:
        /* <DEDUP_REMOVED lines=15> */
[----:B------:R-:W-:-:S05]  /*05a0*/  IADD3 R12, P6, PT, R12, R9, RZ ;  /* 0x000000090c0c7210 */ /* 0x000fca0007fde0ff */
        /* <DEDUP_REMOVED lines=26> */
[--C-:B------:R-:W-:Y:S02]  /*0750*/  @P1 IMAD.MOV.U32 R11, RZ, RZ, R16.reuse ;  /* 0x000000ffff0b1224 */ /* 0x100fe400078e0010 */
[----:B------:R-:W-:Y:S01]  /*0760*/  @P0 MOV R11, R17 ;  /* 0x00000011000b0202 */ /* 0x000fe20000000f00 */
[----:B------:R-:W-:Y:S02]  /*0770*/  @P2 IMAD.MOV.U32 R0, RZ, RZ, R16 ;  /* 0x000000ffff002224 */ /* 0x000fe400078e0010 */
[----:B------:R-:W-:-:S02]  /*0780*/  @P1 IMAD.MOV.U32 R0, RZ, RZ, R17 ;  /* 0x000000ffff001224 */ /* 0x000fc400078e0011 */
[--C-:B------:R-:W-:Y:S02]  /*0790*/  @P0 IMAD.MOV.U32 R0, RZ, RZ, R18.reuse ;  /* 0x000000ffff000224 */ /* 0x100fe400078e0012 */
[----:B------:R-:W-:Y:S02]  /*07a0*/  @P3 IMAD.MOV.U32 R11, RZ, RZ, R18 ;  /* 0x000000ffff0b3224 */ /* 0x000fe400078e0012 */
[--C-:B------:R-:W-:Y:S01]  /*07b0*/  @P5 IMAD.MOV.U32 R11, RZ, RZ, R19.reuse ;  /* 0x000000ffff0b5224 */ /* 0x100fe200078e0013 */
[----:B------:R-:W-:Y:S01]  /*07c0*/  @P4 MOV R11, R9 ;  /* 0x00000009000b4202 */ /* 0x000fe20000000f00 */
[----:B------:R-:W-:Y:S02]  /*07d0*/  @P3 IMAD.MOV.U32 R0, RZ, RZ, R19 ;  /* 0x000000ffff003224 */ /* 0x000fe400078e0013 */
[----:B------:R-:W-:Y:S02]  /*07e0*/  @P5 IMAD.MOV.U32 R0, RZ, RZ, R9 ;  /* 0x000000ffff005224 */ /* 0x000fe400078e0009 */
[----:B------:R-:W-:Y:S01]  /*07f0*/  IMAD.MOV.U32 R12, RZ, RZ, R11 ;  /* 0x000000ffff0c7224 */ /* 0x000fe200078e000b */
[----:B------:R-:W-:Y:S06]  /*0800*/  @!P6 BRA `(.L_x_48) ;  /* 0x00000000002ce947 */ /* 0x000fec0003800000 */
[----:B------:R-:W-:Y:S01]  /*0810*/  @P2 IMAD.MOV.U32 R13, RZ, RZ, R8 ;  /* 0x000000ffff0d2224 */ /* 0x000fe200078e0008 */
[----:B------:R-:W-:Y:S01]  /*0820*/  LOP3.LUT R11, R10, 0x1f, RZ, 0xc0, !PT ;  /* 0x0000001f0a0b7812 */ /* 0x000fe200078ec0ff */
[----:B------:R-:W-:Y:S02]  /*0830*/  @P1 IMAD.MOV.U32 R13, RZ, RZ, R15 ;  /* 0x000000ffff0d1224 */ /* 0x000fe400078e000f */
[----:B------:R-:W-:Y:S01]  /*0840*/  @P0 IMAD.MOV.U32 R13, RZ, RZ, R16 ;  /* 0x000000ffff0d0224 */ /* 0x000fe200078e0010 */
[----:B------:R-:W-:Y:S01]  /*0850*/  ISETP.EQ.AND P0, PT, R14, 0x8, PT ;  /* 0x000000080e00780c */ /* 0x000fe20003f02270 */
[----:B------:R-:W-:Y:S01]  /*0860*/  @P3 IMAD.MOV.U32 R13, RZ, RZ, R17 ;  /* 0x000000ffff0d3224 */ /* 0x000fe200078e0011 */
[----:B------:R-:W-:Y:S01]  /*0870*/  @P5 MOV R13, R18 ;  /* 0x00000012000d5202 */ /* 0x000fe20000000f00 */
[----:B------:R-:W-:Y:S01]  /*0880*/  @P4 IMAD.MOV.U32 R13, RZ, RZ, R19 ;  /* 0x000000ffff0d4224 */ /* 0x000fe200078e0013 */
[----:B------:R-:W-:-:S09]  /*0890*/  SHF.L.W.U32.HI R0, R12, R11, R0 ;  /* 0x0000000b0c007219 */ /* 0x000fd20000010e00 */
[----:B------:R-:W-:-:S05]  /*08a0*/  @P0 IMAD.MOV.U32 R13, RZ, RZ, R9 ;  /* 0x000000ffff0d0224 */ /* 0x000fca00078e0009 */
[----:B------:R-:W-:-:S07]  /*08b0*/  SHF.L.W.U32.HI R12, R13, R11, R12 ;  /* 0x0000000b0d0c7219 */ /* 0x000fce0000010e0c */
.L_x_48:
        /* <DEDUP_REMOVED lines=18> */
.L_x_46:
[C---:B------:R-:W-:Y:S01]  /*09e0*/  FMUL R0, |R2|.reuse, 1.4426950216293334961 ;  /* 0x3fb8aa3b02007820 */ /* 0x040fe20000400200 */
[----:B------:R-:W-:Y:S01]  /*09f0*/  IMAD.MOV.U32 R9, RZ, RZ, 0x42fc0000 ;  /* 0x42fc0000ff097424 */ /* 0x000fe200078e00ff */
[----:B------:R-:W-:Y:S01]  /*0a00*/  FSETP.GE.AND P2, PT, |R2|, 1, PT ;  /* 0x3f8000000200780b */ /* 0x000fe20003f46200 */
[----:B------:R-:W-:Y:S02]  /*0a10*/  IMAD.MOV.U32 R23, RZ, RZ, 0x3c0885e4 ;  /* 0x3c0885e4ff177424 */ /* 0x000fe400078e00ff */
[----:B------:R-:W-:Y:S01]  /*0a20*/  IMAD.MOV.U32 R27, RZ, RZ, 0x363d0ada ;  /* 0x363d0adaff1b7424 */ /* 0x000fe200078e00ff */
[----:B------:R-:W0:Y:S01]  /*0a30*/  FRND.TRUNC R0, R0 ;  /* 0x0000000000007307 */ /* 0x000e22000020d000 */
[----:B------:R-:W-:Y:S01]  /*0a40*/  IMAD.MOV.U32 R25, RZ, RZ, 0x3e2aaaa8 ;  /* 0x3e2aaaa8ff197424 */ /* 0x000fe200078e00ff */
[----:B0-----:R-:W-:Y:S02]  /*0a50*/  FSETP.GT.AND P0, PT, |R0|, 126, PT ;  /* 0x42fc00000000780b */ /* 0x001fe40003f04200 */
[----:B------:R-:W-:-:S04]  /*0a60*/  LOP3.LUT R9, R9, 0x80000000, R0, 0xb8, !PT ;  /* 0x8000000009097812 */ /* 0x000fc800078eb800 */
[----:B------:R-:W-:Y:S01]  /*0a70*/  FSEL R9, R9, R0, P0 ;  /* 0x0000000009097208 */ /* 0x000fe20000000000 */
[----:B------:R-:W-:-:S04]  /*0a80*/  FMUL R0, R11, R11 ;  /* 0x0000000b0b007220 */ /* 0x000fc80000400000 */
[----:B------:R-:W-:Y:S01]  /*0a90*/  FFMA R10, R9, -0.69314718246459960938, |R2| ;  /* 0xbf317218090a7823 */ /* 0x000fe20000000402 */
[----:B------:R-:W-:-:S03]  /*0aa0*/  FFMA R13, R0, R3, -0.0013887860113754868507 ;  /* 0xbab607ed000d7423 */ /* 0x000fc60000000003 */
[C---:B------:R-:W-:Y:S01]  /*0ab0*/  FFMA R10, R9.reuse, 1.9046542121259335545e-09, R10 ;  /* 0x3102e308090a7823 */ /* 0x040fe2000000000a */
[----:B------:R-:W-:-:S03]  /*0ac0*/  FADD R9, R9, 12583037 ;  /* 0x4b40007d09097421 */ /* 0x000fc60000000000 */
[----:B------:R-:W-:Y:S01]  /*0ad0*/  FMUL R20, R10, 1.4426950216293334961 ;  /* 0x3fb8aa3b0a147820 */ /* 0x000fe20000400000 */
[----:B------:R-:W-:Y:S01]  /*0ae0*/  IMAD.SHL.U32 R9, R9, 0x800000, RZ ;  /* 0x0080000009097824 */ /* 0x000fe200078e00ff */
[----:B------:R-:W-:-:S04]  /*0af0*/  LOP3.LUT R10, R14, 0x1, RZ, 0xc0, !PT ;  /* 0x000000010e0a7812 */ /* 0x000fc800078ec0ff */
[----:B------:R-:W0:Y:S01]  /*0b00*/  MUFU.EX2 R20, R20 ;  /* 0x0000001400147308 */ /* 0x000e220000000800 */
[----:B------:R-:W-:Y:S01]  /*0b10*/  ISETP.NE.U32.AND P0, PT, R10, 0x1, PT ;  /* 0x000000010a00780c */ /* 0x000fe20003f05070 */
[----:B------:R-:W-:-:S03]  /*0b20*/  FMUL R10, R2, R2 ;  /* 0x00000002020a7220 */ /* 0x000fc60000400000 */
[----:B------:R-:W-:Y:S01]  /*0b30*/  FSEL R21, R13, -0.00019574658654164522886, P0 ;  /* 0xb94d41530d157808 */ /* 0x000fe20000000000 */
[----:B------:R-:W-:Y:S01]  /*0b40*/  FFMA R27, R10, R27, 0.00019836159481201320887 ;  /* 0x394fff490a1b7423 */ /* 0x000fe2000000001b */
[----:B------:R-:W-:Y:S02]  /*0b50*/  FSEL R23, R23, 0.041666727513074874878, !P0 ;  /* 0x3d2aaabb17177808 */ /* 0x000fe40004000000 */
[----:B------:R-:W-:Y:S01]  /*0b60*/  IADD3 R13, PT, PT, R14, 0x1, RZ ;  /* 0x000000010e0d7810 */ /* 0x000fe20007ffe0ff */
[----:B------:R-:W-:Y:S01]  /*0b70*/  FFMA R27, R10, R27, 0.0083333496004343032837 ;  /* 0x3c08889a0a1b7423 */ /* 0x000fe2000000001b */
[----:B------:R-:W-:Y:S01]  /*0b80*/  FSEL R25, -R25, -0.4999999701976776123, !P0 ;  /* 0xbeffffff19197808 */ /* 0x000fe20004000100 */
[----:B------:R-:W-:Y:S01]  /*0b90*/  FFMA R21, R0, R21, R23 ;  /* 0x0000001500157223 */ /* 0x000fe20000000017 */
[----:B------:R-:W-:Y:S01]  /*0ba0*/  LOP3.LUT P1, RZ, R13, 0x2, RZ, 0xc0, !PT ;  /* 0x000000020dff7812 */ /* 0x000fe2000782c0ff */
[----:B------:R-:W-:Y:S01]  /*0bb0*/  FFMA R27, R10, R27, 0.16666667163372039795 ;  /* 0x3e2aaaab0a1b7423 */ /* 0x000fe2000000001b */
[----:B------:R-:W-:Y:S01]  /*0bc0*/  FSEL R11, R11, 1, !P0 ;  /* 0x3f8000000b0b7808 */ /* 0x000fe20004000000 */
[----:B------:R-:W-:Y:S01]  /*0bd0*/  FFMA R21, R0, R21, R25 ;  /* 0x0000001500157223 */ /* 0x000fe20000000019 */
[----:B0-----:R-:W-:Y:S01]  /*0be0*/  FMUL R9, R9, R20 ;  /* 0x0000001409097220 */ /* 0x001fe20000400000 */
[----:B------:R-:W-:Y:S01]  /*0bf0*/  FSETP.GE.AND P0, PT, |R5|, 105615, PT ;  /* 0x47ce47800500780b */ /* 0x000fe20003f06200 */
[----:B------:R-:W-:Y:S01]  /*0c00*/  FMUL R27, R10, R27 ;  /* 0x0000001b0a1b7220 */ /* 0x000fe20000400000 */
[----:B------:R-:W-:Y:S01]  /*0c10*/  FFMA R0, R0, R11, RZ ;  /* 0x0000000b00007223 */ /* 0x000fe200000000ff */
[----:B------:R-:W0:Y:S03]  /*0c20*/  MUFU.RCP R12, R9 ;  /* 0x00000009000c7308 */ /* 0x000e260000001000 */
[----:B------:R-:W-:-:S04]  /*0c30*/  FFMA R0, R0, R21, R11 ;  /* 0x0000001500007223 */ /* 0x000fc8000000000b */
[----:B------:R-:W-:Y:S01]  /*0c40*/  @P1 FADD R0, RZ, -R0 ;  /* 0x80000000ff001221 */ /* 0x000fe20000000000 */
[----:B0-----:R-:W-:-:S04]  /*0c50*/  FMUL.FTZ R12, R12, -0.125 ;  /* 0xbe0000000c0c7820 */ /* 0x001fc80000410000 */
[----:B------:R-:W-:-:S05]  /*0c60*/  FFMA R13, R9, 2, R12 ;  /* 0x40000000090d7823 */ /* 0x000fca000000000c */
[--C-:B------:R-:W-:Y:S01]  /*0c70*/  LOP3.LUT R13, R13, 0x80000000, R2.reuse, 0xb8, !PT ;  /* 0x800000000d0d7812 */ /* 0x100fe200078eb802 */
[----:B------:R-:W-:-:S04]  /*0c80*/  @!P2 FFMA R13, R2, R27, R2 ;  /* 0x0000001b020da223 */ /* 0x000fc80000000002 */
[----:B------:R-:W-:Y:S01]  /*0c90*/  FMUL R2, R0, R13 ;  /* 0x0000000d00027220 */ /* 0x000fe20000400000 */
        /* <DEDUP_REMOVED lines=11> */
.L_x_50:
        /* <DEDUP_REMOVED lines=63> */
.L_x_51:
        /* <DEDUP_REMOVED lines=18> */
.L_x_49:
[----:B------:R-:W-:Y:S01]  /*1260*/  FMUL R4, R6, R6 ;  /* 0x0000000606047220 */ /* 0x000fe20000400000 */
[C---:B------:R-:W-:Y:S01]  /*1270*/  LOP3.LUT R0, R7.reuse, 0x1, RZ, 0xc0, !PT ;  /* 0x0000000107007812 */ /* 0x040fe200078ec0ff */
[----:B------:R-:W0:Y:S01]  /*1280*/  MUFU.RCP R10, R9 ;  /* 0x00000009000a7308 */ /* 0x000e220000001000 */
[----:B------:R-:W-:Y:S01]  /*1290*/  MOV R5, 0x3d2aaabb ;  /* 0x3d2aaabb00057802 */ /* 0x000fe20000000f00 */
[----:B------:R-:W-:Y:S01]  /*12a0*/  FFMA R3, R4, R3, -0.0013887860113754868507 ;  /* 0xbab607ed04037423 */ /* 0x000fe20000000003 */
[----:B------:R-:W-:Y:S01]  /*12b0*/  ISETP.NE.U32.AND P0, PT, R0, 0x1, PT ;  /* 0x000000010000780c */ /* 0x000fe20003f05070 */
[----:B------:R-:W-:Y:S01]  /*12c0*/  IMAD.MOV.U32 R8, RZ, RZ, 0x3effffff ;  /* 0x3effffffff087424 */ /* 0x000fe200078e00ff */
[----:B------:R-:W-:Y:S02]  /*12d0*/  LOP3.LUT P1, RZ, R7, 0x2, RZ, 0xc0, !PT ;  /* 0x0000000207ff7812 */ /* 0x000fe4000782c0ff */
[----:B------:R-:W-:Y:S02]  /*12e0*/  FSEL R3, R3, -0.00019574658654164522886, !P0 ;  /* 0xb94d415303037808 */ /* 0x000fe40004000000 */
[----:B------:R-:W-:-:S02]  /*12f0*/  FSEL R5, R5, 0.0083327032625675201416, !P0 ;  /* 0x3c0885e405057808 */ /* 0x000fc40004000000 */
[----:B------:R-:W-:Y:S02]  /*1300*/  FSEL R8, -R8, -0.16666662693023681641, !P0 ;  /* 0xbe2aaaa808087808 */ /* 0x000fe40004000100 */
[----:B------:R-:W-:Y:S01]  /*1310*/  FSEL R0, R6, 1, P0 ;  /* 0x3f80000006007808 */ /* 0x000fe20000000000 */
[----:B------:R-:W-:-:S04]  /*1320*/  FFMA R3, R4, R3, R5 ;  /* 0x0000000304037223 */ /* 0x000fc80000000005 */
[C---:B------:R-:W-:Y:S01]  /*1330*/  FFMA R8, R4.reuse, R3, R8 ;  /* 0x0000000304087223 */ /* 0x040fe20000000008 */
[----:B------:R-:W-:Y:S01]  /*1340*/  FFMA R3, R4, R0, RZ ;  /* 0x0000000004037223 */ /* 0x000fe200000000ff */
[----:B0-----:R-:W-:-:S03]  /*1350*/  FMUL.FTZ R4, R10, 0.125 ;  /* 0x3e0000000a047820 */ /* 0x001fc60000410000 */
[----:B------:R-:W-:Y:S01]  /*1360*/  FFMA R0, R3, R8, R0 ;  /* 0x0000000803007223 */ /* 0x000fe20000000000 */
[----:B------:R-:W-:-:S03]  /*1370*/  FFMA R5, R9, 2, R4 ;  /* 0x4000000009057823 */ /* 0x000fc60000000004 */
[----:B------:R-:W-:-:S04]  /*1380*/  @P1 FADD R0, RZ, -R0 ;  /* 0x80000000ff001221 */ /* 0x000fc80000000000 */
[----:B------:R-:W-:Y:S01]  /*1390*/  FMUL R5, R0, R5 ;  /* 0x0000000500057220 */ /* 0x000fe20000400000 */
[----:B------:R-:W-:Y:S06]  /*13a0*/  BRA `(.L_x_44) ;  /* 0x0000003c00b47947 */ /* 0x000fec0003800000 */
.L_x_45:
[----:B------:R-:W-:-:S13]  /*13b0*/  ISETP.GT.U32.AND P0, PT, R0, 0x42b17217, PT ;  /* 0x42b172170000780c */ /* 0x000fda0003f04070 */
[----:B------:R-:W-:Y:S05]  /*13c0*/  @P0 BRA `(.L_x_52) ;  /* 0x0000000c00c80947 */ /* 0x000fea0003800000 */
[----:B------:R-:W-:Y:S02]  /*13d0*/  IMAD.MOV.U32 R7, RZ, RZ, 0x3bbb989d ;  /* 0x3bbb989dff077424 */ /* 0x000fe400078e00ff */
[C---:B------:R-:W-:Y:S01]  /*13e0*/  FMUL R10, R5.reuse, 0.63661974668502807617 ;  /* 0x3f22f983050a7820 */ /* 0x040fe20000400000 */
[----:B------:R-:W-:Y:S01]  /*13f0*/  IMAD.MOV.U32 R9, RZ, RZ, 0x437c0000 ;  /* 0x437c0000ff097424 */ /* 0x000fe200078e00ff */
[----:B------:R-:W-:Y:S01]  /*1400*/  FSETP.GE.AND P0, PT, |R5|, 105615, PT ;  /* 0x47ce47800500780b */ /* 0x000fe20003f06200 */
[----:B------:R-:W-:-:S04]  /*1410*/  FFMA.SAT R0, |R2|, R7, 0.5 ;  /* 0x3f00000002007423 */ /* 0x000fc80000002207 */
[----:B------:R-:W-:Y:S02]  /*1420*/  FFMA.RM R6, R0, R9, 12582913 ;  /* 0x4b40000100067423 */ /* 0x000fe40000004009 */
[----:B------:R-:W0:Y:S02]  /*1430*/  F2I.NTZ R0, R10 ;  /* 0x0000000a00007305 */ /* 0x000e240000203100 */
[----:B------:R-:W-:-:S04]  /*1440*/  FADD R7, R6, -12583039 ;  /* 0xcb40007f06077421 */ /* 0x000fc80000000000 */
[----:B------:R-:W-:-:S04]  /*1450*/  FFMA R7, |R2|, 1.4426950216293334961, -R7 ;  /* 0x3fb8aa3b02077823 */ /* 0x000fc80000000a07 */
[----:B------:R-:W-:Y:S01]  /*1460*/  FFMA R8, |R2|, 1.925963033500011079e-08, R7 ;  /* 0x32a5706002087823 */ /* 0x000fe20000000207 */
[----:B0-----:R-:W-:-:S05]  /*1470*/  I2FP.F32.S32 R12, R0 ;  /* 0x00000000000c7245 */ /* 0x001fca0000201400 */
[----:B------:R-:W0:Y:S01]  /*1480*/  MUFU.EX2 R8, R8 ;  /* 0x0000000800087308 */ /* 0x000e220000000800 */
[----:B------:R-:W-:Y:S01]  /*1490*/  MOV R13, R0 ;  /* 0x00000000000d7202 */ /* 0x000fe20000000f00 */
[----:B------:R-:W-:-:S04]  /*14a0*/  FFMA R7, R12, -1.5707962512969970703, R5 ;  /* 0xbfc90fda0c077823 */ /* 0x000fc80000000005 */
[----:B------:R-:W-:Y:S01]  /*14b0*/  FFMA R9, R12, -7.5497894158615963534e-08, R7 ;  /* 0xb3a221680c097823 */ /* 0x000fe20000000007 */
[----:B------:R-:W-:-:S03]  /*14c0*/  IMAD.SHL.U32 R7, R6, 0x800000, RZ ;  /* 0x0080000006077824 */ /* 0x000fc600078e00ff */
[----:B------:R-:W-:-:S04]  /*14d0*/  FFMA R12, R12, -5.3903029534742383927e-15, R9 ;  /* 0xa7c234c50c0c7823 */ /* 0x000fc80000000009 */
[----:B------:R-:W-:Y:S02]  /*14e0*/  IMAD.MOV.U32 R9, RZ, RZ, R12 ;  /* 0x000000ffff097224 */ /* 0x000fe400078e000c */
[----:B0-----:R-:W-:Y:S01]  /*14f0*/  FMUL.D2 R7, R7, R8 ;  /* 0x0000000807077220 */ /* 0x001fe20000300000 */
        /* <DEDUP_REMOVED lines=11> */
.L_x_54:
        /* <DEDUP_REMOVED lines=53> */
[----:B------:R-:W-:Y:S02]  /*1900*/  @P2 IMAD.MOV.U32 R9, RZ, RZ, R6 ;  /* 0x000000ffff092224 */ /* 0x000fe400078e0006 */
        /* <DEDUP_REMOVED lines=10> */
.L_x_55:
        /* <DEDUP_REMOVED lines=18> */
.L_x_53:
[----:B------:R-:W-:Y:S01]  /*1ad0*/  FMUL R8, R9, R9 ;  /* 0x0000000909087220 */ /* 0x000fe20000400000 */
[----:B------:R-:W-:Y:S01]  /*1ae0*/  LOP3.LUT R11, R0, 0x1, RZ, 0xc0, !PT ;  /* 0x00000001000b7812 */ /* 0x000fe200078ec0ff */
[----:B------:R-:W-:Y:S02]  /*1af0*/  IMAD.MOV.U32 R15, RZ, RZ, 0x3c0885e4 ;  /* 0x3c0885e4ff0f7424 */ /* 0x000fe400078e00ff */
        /* <DEDUP_REMOVED lines=9> */
[----:B------:R-:W-:Y:S02]  /*1b90*/  FSEL R10, -R20, -0.4999999701976776123, !P0 ;  /* 0xbeffffff140a7808 */ /* 0x000fe40004000100 */
[----:B------:R-:W-:Y:S01]  /*1ba0*/  FSETP.GE.AND P0, PT, |R5|, 105615, PT ;  /* 0x47ce47800500780b */ /* 0x000fe20003f06200 */
[C---:B------:R-:W-:Y:S02]  /*1bb0*/  FFMA R9, R8.reuse, R0, RZ ;  /* 0x0000000008097223 */ /* 0x040fe400000000ff */
[----:B------:R-:W-:-:S04]  /*1bc0*/  FFMA R10, R8, R11, R10 ;  /* 0x0000000b080a7223 */ /* 0x000fc8000000000a */
[----:B------:R-:W-:Y:S01]  /*1bd0*/  FFMA R0, R9, R10, R0 ;  /* 0x0000000a09007223 */ /* 0x000fe20000000000 */
[----:B------:R-:W-:-:S03]  /*1be0*/  LOP3.LUT R9, R7, 0x80000000, R2, 0xb8, !PT ;  /* 0x8000000007097812 */ /* 0x000fc600078eb802 */
[----:B------:R-:W-:-:S04]  /*1bf0*/  @P1 FADD R0, RZ, -R0 ;  /* 0x80000000ff001221 */ /* 0x000fc80000000000 */
[----:B------:R-:W-:Y:S01]  /*1c00*/  FMUL R2, R0, R9 ;  /* 0x0000000900027220 */ /* 0x000fe20000400000 */
[----:B------:R-:W-:Y:S06]  /*1c10*/  @!P0 BRA `(.L_x_56) ;  /* 0x00000004006c8947 */ /* 0x000fec0003800000 */
[----:B------:R-:W-:-:S13]  /*1c20*/  FSETP.NEU.AND P0, PT, |R5|, +INF , PT ;  /* 0x7f8000000500780b */ /* 0x000fda0003f0d200 */
[----:B------:R-:W-:Y:S01]  /*1c30*/  @!P0 FMUL R12, RZ, R5 ;  /* 0x00000005ff0c8220 */ /* 0x000fe20000400000 */
[----:B------:R-:W-:Y:S01]  /*1c40*/  @!P0 IMAD.MOV.U32 R13, RZ, RZ, RZ ;  /* 0x000000ffff0d8224 */ /* 0x000fe200078e00ff */
[----:B------:R-:W-:Y:S06]  /*1c50*/  @!P0 BRA `(.L_x_56) ;  /* 0x00000004005c8947 */ /* 0x000fec0003800000 */
[----:B------:R-:W-:Y:S01]  /*1c60*/  SHF.L.U32 R0, R4, 0x8, RZ ;  /* 0x0000000804007819 */ /* 0x000fe200000006ff */
[----:B------:R-:W-:Y:S01]  /*1c70*/  IMAD.MOV.U32 R5, RZ, RZ, RZ ;  /* 0x000000ffff057224 */ /* 0x000fe200078e00ff */
[----:B------:R-:W-:Y:S01]  /*1c80*/  CS2R R12, SRZ ;  /* 0x00000000000c7805 */ /* 0x000fe2000001ff00 */
[----:B------:R-:W0:Y:S01]  /*1c90*/  LDCU.64 UR8, c[0x4][0xe0] ;  /* 0x01001c00ff0877ac */ /* 0x000e220008000a00 */
[----:B------:R-:W-:Y:S01]  /*1ca0*/  LOP3.LUT R15, R0, 0x80000000, RZ, 0xfc, !PT ;  /* 0x80000000000f7812 */ /* 0x000fe200078efcff */
[----:B------:R-:W-:-:S06]  /*1cb0*/  UMOV UR4, URZ ;  /* 0x000000ff00047c82 */ /* 0x000fcc0008000000 */
.L_x_57:
        /* <DEDUP_REMOVED lines=63> */
.L_x_58:
        /* <DEDUP_REMOVED lines=18> */
.L_x_56:
        /* <DEDUP_REMOVED lines=18> */
.L_x_52:
[----:B------:R-:W-:-:S13]  /*22f0*/  ISETP.GT.U32.AND P0, PT, R0, 0x4340b1e6, PT ;  /* 0x4340b1e60000780c */ /* 0x000fda0003f04070 */
[----:B------:R-:W-:Y:S05]  /*2300*/  @P0 BRA `(.L_x_59) ;  /* 0x0000001000140947 */ /* 0x000fea0003800000 */
[----:B------:R-:W-:Y:S02]  /*2310*/  IMAD.MOV.U32 R7, RZ, RZ, 0x3bbb989d ;  /* 0x3bbb989dff077424 */ /* 0x000fe400078e00ff */
[----:B------:R-:W-:Y:S01]  /*2320*/  FADD R0, |R2|, -162.88958740234375 ;  /* 0xc322e3bc02007421 */ /* 0x000fe20000000200 */
[----:B------:R-:W-:Y:S02]  /*2330*/  MOV R9, 0x437c0000 ;  /* 0x437c000000097802 */ /* 0x000fe40000000f00 */
[----:B------:R-:W-:Y:S01]  /*2340*/  FSETP.GE.AND P0, PT, |R5|, 105615, PT ;  /* 0x47ce47800500780b */ /* 0x000fe20003f06200 */
[----:B------:R-:W-:-:S04]  /*2350*/  FFMA.SAT R6, R0, R7, 0.5 ;  /* 0x3f00000000067423 */ /* 0x000fc80000002007 */
[----:B------:R-:W-:-:S04]  /*2360*/  FFMA.RM R6, R6, R9, 12582913 ;  /* 0x4b40000106067423 */ /* 0x000fc80000004009 */
[C---:B------:R-:W-:Y:S01]  /*2370*/  FADD R7, R6.reuse, -12583039 ;  /* 0xcb40007f06077421 */ /* 0x040fe20000000000 */
[----:B------:R-:W-:-:S03]  /*2380*/  IMAD.SHL.U32 R6, R6, 0x800000, RZ ;  /* 0x0080000006067824 */ /* 0x000fc600078e00ff */
[----:B------:R-:W-:-:S04]  /*2390*/  FFMA R7, R0, 1.4426950216293334961, -R7 ;  /* 0x3fb8aa3b00077823 */ /* 0x000fc80000000807 */
[----:B------:R-:W-:Y:S01]  /*23a0*/  FFMA R7, R0, 1.925963033500011079e-08, R7 ;  /* 0x32a5706000077823 */ /* 0x000fe20000000007 */
[----:B------:R-:W-:-:S05]  /*23b0*/  FMUL R0, R5, 0.63661974668502807617 ;  /* 0x3f22f98305007820 */ /* 0x000fca0000400000 */
[----:B------:R-:W0:Y:S08]  /*23c0*/  MUFU.EX2 R7, R7 ;  /* 0x0000000700077308 */ /* 0x000e300000000800 */
[----:B------:R-:W1:Y:S01]  /*23d0*/  F2I.NTZ R0, R0 ;  /* 0x0000000000007305 */ /* 0x000e620000203100 */
[----:B0-----:R-:W-:-:S05]  /*23e0*/  FMUL R6, R6, R7 ;  /* 0x0000000706067220 */ /* 0x001fca0000400000 */
[----:B------:R-:W-:Y:S01]  /*23f0*/  LEA.HI R8, R6, 0xffffffec, RZ, 0x9 ;  /* 0xffffffec06087811 */ /* 0x000fe200078f48ff */
[----:B-1----:R-:W-:Y:S01]  /*2400*/  IMAD.MOV.U32 R14, RZ, RZ, R0 ;  /* 0x000000ffff0e7224 */ /* 0x002fe200078e0000 */
[----:B------:R-:W-:Y:S02]  /*2410*/  I2FP.F32.S32 R10, R0 ;  /* 0x00000000000a7245 */ /* 0x000fe40000201400 */
[----:B------:R-:W-:-:S03]  /*2420*/  LOP3.LUT R9, R8, 0xffff, RZ, 0xc0, !PT ;  /* 0x0000ffff08097812 */ /* 0x000fc600078ec0ff */
[----:B------:R-:W-:Y:S01]  /*2430*/  FFMA R11, R10, -1.5707962512969970703, R5 ;  /* 0xbfc90fda0a0b7823 */ /* 0x000fe20000000005 */
[----:B------:R-:W-:-:S03]  /*2440*/  LEA.HI R9, R9, R8, RZ, 0x11 ;  /* 0x0000000809097211 */ /* 0x000fc600078f88ff */
[----:B------:R-:W-:Y:S01]  /*2450*/  FFMA R11, R10, -7.5497894158615963534e-08, R11 ;  /* 0xb3a221680a0b7823 */ /* 0x000fe2000000000b */
[----:B------:R-:W-:-:S03]  /*2460*/  PRMT R9, R9, 0x9910, RZ ;  /* 0x0000991009097816 */ /* 0x000fc600000000ff */
[----:B------:R-:W-:Y:S01]  /*2470*/  FFMA R15, R10, -5.3903029534742383927e-15, R11 ;  /* 0xa7c234c50a0f7823 */ /* 0x000fe2000000000b */
[----:B------:R-:W-:Y:S02]  /*2480*/  SHF.R.S32.HI R7, RZ, 0x1, R9 ;  /* 0x00000001ff077819 */ /* 0x000fe40000011409 */
[----:B------:R-:W-:Y:S02]  /*2490*/  LOP3.LUT R10, R6, 0x7fffff, RZ, 0xc0, !PT ;  /* 0x007fffff060a7812 */ /* 0x000fe400078ec0ff */
[----:B------:R-:W-:Y:S02]  /*24a0*/  PRMT R7, R7, 0x9910, RZ ;  /* 0x0000991007077816 */ /* 0x000fe400000000ff */
[----:B------:R-:W-:Y:S02]  /*24b0*/  MOV R6, R15 ;  /* 0x0000000f00067202 */ /* 0x000fe40000000f00 */
[----:B------:R-:W-:Y:S01]  /*24c0*/  LOP3.LUT R10, R10, 0x7f000000, RZ, 0xfc, !PT ;  /* 0x7f0000000a0a7812 */ /* 0x000fe200078efcff */
[----:B------:R-:W-:-:S04]  /*24d0*/  IMAD.MOV.U32 R11, RZ, RZ, R7 ;  /* 0x000000ffff0b7224 */ /* 0x000fc800078e0007 */
[----:B------:R-:W-:Y:S01]  /*24e0*/  IMAD.IADD R12, R8, 0x1, -R11 ;  /* 0x00000001080c7824 */ /* 0x000fe200078e0a0b */
[----:B------:R-:W-:-:S04]  /*24f0*/  LEA R11, R11, 0x3f800000, 0x17 ;  /* 0x3f8000000b0b7811 */ /* 0x000fc800078eb8ff */
[----:B------:R-:W-:Y:S01]  /*2500*/  LEA R12, R12, 0x3f800000, 0x17 ;  /* 0x3f8000000c0c7811 */ /* 0x000fe200078eb8ff */
        /* <DEDUP_REMOVED lines=11> */
.L_x_61:
        /* <DEDUP_REMOVED lines=54> */
[----:B------:R-:W-:Y:S02]  /*2920*/  @P1 IMAD.MOV.U32 R7, RZ, RZ, R16 ;  /* 0x000000ffff071224 */ /* 0x000fe400078e0010 */
[----:B------:R-:W-:Y:S01]  /*2930*/  @P0 IMAD.MOV.U32 R7, RZ, RZ, R17 ;  /* 0x000000ffff070224 */ /* 0x000fe200078e0011 */
[----:B------:R-:W-:Y:S01]  /*2940*/  ISETP.EQ.AND P0, PT, R9, 0x8, PT ;  /* 0x000000080900780c */ /* 0x000fe20003f02270 */
[----:B------:R-:W-:Y:S01]  /*2950*/  @P3 IMAD.MOV.U32 R7, RZ, RZ, R18 ;  /* 0x000000ffff073224 */ /* 0x000fe200078e0012 */
[----:B------:R-:W-:Y:S01]  /*2960*/  LOP3.LUT R9, R8, 0x1f, RZ, 0xc0, !PT ;  /* 0x0000001f08097812 */ /* 0x000fe200078ec0ff */
[----:B------:R-:W-:Y:S01]  /*2970*/  @P5 IMAD.MOV.U32 R7, RZ, RZ, R19 ;  /* 0x000000ffff075224 */ /* 0x000fe200078e0013 */
[----:B------:R-:W-:Y:S02]  /*2980*/  @P4 MOV R7, R20 ;  /* 0x0000001400074202 */ /* 0x000fe40000000f00 */
[----:B------:R-:W-:-:S07]  /*2990*/  SHF.L.W.U32.HI R0, R6, R9, R0 ;  /* 0x0000000906007219 */ /* 0x000fce0000010e00 */
[----:B------:R-:W-:-:S05]  /*29a0*/  @P0 IMAD.MOV.U32 R7, RZ, RZ, R21 ;  /* 0x000000ffff070224 */ /* 0x000fca00078e0015 */
[----:B------:R-:W-:-:S07]  /*29b0*/  SHF.L.W.U32.HI R6, R7, R9, R6 ;  /* 0x0000000907067219 */ /* 0x000fce0000010e06 */
.L_x_62:
        /* <DEDUP_REMOVED lines=18> */
.L_x_60:
[----:B------:R-:W-:Y:S01]  /*2ae0*/  FMUL R7, R6, R6 ;  /* 0x0000000606077220 */ /* 0x000fe20000400000 */
[C---:B------:R-:W-:Y:S01]  /*2af0*/  LOP3.LUT R9, R0.reuse, 0x1, RZ, 0xc0, !PT ;  /* 0x0000000100097812 */ /* 0x040fe200078ec0ff */
[----:B------:R-:W-:Y:S01]  /*2b00*/  VIADD R0, R0, 0x1 ;  /* 0x0000000100007836 */ /* 0x000fe20000000000 */
[----:B------:R-:W-:Y:S01]  /*2b10*/  MOV R22, 0x3c0885e4 ;  /* 0x3c0885e400167802 */ /* 0x000fe20000000f00 */
        /* <DEDUP_REMOVED lines=27> */
.L_x_64:
        /* <DEDUP_REMOVED lines=63> */
.L_x_65:
        /* <DEDUP_REMOVED lines=10> */
[C---:B------:R-:W-:Y:S02]  /*3160*/  LEA.HI R14, R5.reuse, R0, RZ, 0x1 ;  /* 0x00000000050e7211 */ /* 0x040fe400078f08ff */
[----:B------:R-:W-:-:S03]  /*3170*/  LOP3.LUT R4, R5, R4, RZ, 0x3c, !PT ;  /* 0x0000000405047212 */ /* 0x000fc600078e3cff */
[----:B------:R-:W-:Y:S01]  /*3180*/  IMAD.MOV R0, RZ, RZ, -R14 ;  /* 0x000000ffff007224 */ /* 0x000fe200078e0a0e */
[----:B------:R-:W-:-:S04]  /*3190*/  ISETP.GE.AND P0, PT, R4, RZ, PT ;  /* 0x000000ff0400720c */ /* 0x000fc80003f06270 */
[----:B------:R-:W-:Y:S01]  /*31a0*/  @!P1 MOV R14, R0 ;  /* 0x00000000000e9202 */ /* 0x000fe20000000f00 */
[----:B0-----:R-:W-:-:S10]  /*31b0*/  DMUL R6, R6, UR4 ;  /* 0x0000000406067c28 */ /* 0x001fd40008000000 */
[----:B------:R-:W0:Y:S02]  /*31c0*/  F2F.F32.F64 R6, R6 ;  /* 0x0000000600067310 */ /* 0x000e240000301000 */
[----:B0-----:R-:W-:-:S07]  /*31d0*/  FSEL R15, -R6, R6, !P0 ;  /* 0x00000006060f7208 */ /* 0x001fce0004000100 */
.L_x_63:
[----:B------:R-:W-:Y:S01]  /*31e0*/  FMUL R4, R15, R15 ;  /* 0x0000000f0f047220 */ /* 0x000fe20000400000 */
[C---:B------:R-:W-:Y:S01]  /*31f0*/  LOP3.LUT R0, R14.reuse, 0x1, RZ, 0xc0, !PT ;  /* 0x000000010e007812 */ /* 0x040fe200078ec0ff */
[----:B------:R-:W-:Y:S01]  /*3200*/  IMAD.MOV.U32 R5, RZ, RZ, 0x3d2aaabb ;  /* 0x3d2aaabbff057424 */ /* 0x000fe200078e00ff */
[----:B------:R-:W-:Y:S01]  /*3210*/  LOP3.LUT P1, RZ, R14, 0x2, RZ, 0xc0, !PT ;  /* 0x000000020eff7812 */ /* 0x000fe2000782c0ff */
[----:B------:R-:W-:Y:S01]  /*3220*/  FFMA R3, R4, R3, -0.0013887860113754868507 ;  /* 0xbab607ed04037423 */ /* 0x000fe20000000003 */
[----:B------:R-:W-:Y:S01]  /*3230*/  ISETP.NE.U32.AND P0, PT, R0, 0x1, PT ;  /* 0x000000010000780c */ /* 0x000fe20003f05070 */
[----:B------:R-:W-:Y:S02]  /*3240*/  IMAD.MOV.U32 R6, RZ, RZ, 0x3effffff ;  /* 0x3effffffff067424 */ /* 0x000fe400078e00ff */
[----:B------:R-:W-:Y:S01]  /*3250*/  FMUL R21, R12, R21 ;  /* 0x000000150c157220 */ /* 0x000fe20000400000 */
[----:B------:R-:W-:Y:S02]  /*3260*/  FSEL R3, R3, -0.00019574658654164522886, !P0 ;  /* 0xb94d415303037808 */ /* 0x000fe40004000000 */
[----:B------:R-:W-:-:S02]  /*3270*/  FSEL R5, R5, 0.0083327032625675201416, !P0 ;  /* 0x3c0885e405057808 */ /* 0x000fc40004000000 */
        /* <DEDUP_REMOVED lines=9> */
[----:B------:R-:W-:-:S03]  /*3310*/  FMUL R10, R10, R3 ;  /* 0x000000030a0a7220 */ /* 0x000fc60000400000 */
[----:B------:R-:W-:Y:S01]  /*3320*/  FMUL R2, R2, R21 ;  /* 0x0000001502027220 */ /* 0x000fe20000400000 */
[----:B------:R-:W-:-:S04]  /*3330*/  FMUL R5, R11, R10 ;  /* 0x0000000a0b057220 */ /* 0x000fc80000400000 */
[----:B------:R-:W-:Y:S01]  /*3340*/  FMUL R5, R12, R5 ;  /* 0x000000050c057220 */ /* 0x000fe20000400000 */
[----:B------:R-:W-:Y:S06]  /*3350*/  BRA `(.L_x_44) ;  /* 0x0000001c00c87947 */ /* 0x000fec0003800000 */
.L_x_59:
[C---:B------:R-:W-:Y:S01]  /*3360*/  FMUL R0, R5.reuse, 0.63661974668502807617 ;  /* 0x3f22f98305007820 */ /* 0x040fe20000400000 */
[----:B------:R-:W-:-:S05]  /*3370*/  FSETP.GE.AND P0, PT, |R5|, 105615, PT ;  /* 0x47ce47800500780b */ /* 0x000fca0003f06200 */
[----:B------:R-:W0:Y:S02]  /*3380*/  F2I.NTZ R0, R0 ;  /* 0x0000000000007305 */ /* 0x000e240000203100 */
[----:B0-----:R-:W-:-:S05]  /*3390*/  I2FP.F32.S32 R8, R0 ;  /* 0x0000000000087245 */ /* 0x001fca0000201400 */
[----:B------:R-:W-:-:S04]  /*33a0*/  FFMA R7, R8, -1.5707962512969970703, R5 ;  /* 0xbfc90fda08077823 */ /* 0x000fc80000000005 */
[----:B------:R-:W-:-:S04]  /*33b0*/  FFMA R7, R8, -7.5497894158615963534e-08, R7 ;  /* 0xb3a2216808077823 */ /* 0x000fc80000000007 */
[----:B------:R-:W-:Y:S01]  /*33c0*/  FFMA R8, R8, -5.3903029534742383927e-15, R7 ;  /* 0xa7c234c508087823 */ /* 0x000fe20000000007 */
[----:B------:R-:W-:-:S04]  /*33d0*/  IMAD.MOV.U32 R7, RZ, RZ, R0 ;  /* 0x000000ffff077224 */ /* 0x000fc800078e0000 */
[----:B------:R-:W-:Y:S01]  /*33e0*/  MOV R9, R8 ;  /* 0x0000000800097202 */ /* 0x000fe20000000f00 */
        /* <DEDUP_REMOVED lines=12> */
.L_x_67:
        /* <DEDUP_REMOVED lines=54> */
[----:B------:R-:W-:Y:S02]  /*3810*/  @P1 IMAD.MOV.U32 R11, RZ, RZ, R14 ;  /* 0x000000ffff0b1224 */ /* 0x000fe400078e000e */
[----:B------:R-:W-:Y:S01]  /*3820*/  @P0 IMAD.MOV.U32 R11, RZ, RZ, R15 ;  /* 0x000000ffff0b0224 */ /* 0x000fe200078e000f */
[----:B------:R-:W-:Y:S02]  /*3830*/  ISETP.EQ.AND P0, PT, R13, 0x8, PT ;  /* 0x000000080d00780c */ /* 0x000fe40003f02270 */
[----:B------:R-:W-:Y:S01]  /*3840*/  @P3 MOV R11, R16 ;  /* 0x00000010000b3202 */ /* 0x000fe20000000f00 */
[----:B------:R-:W-:Y:S01]  /*3850*/  @P5 IMAD.MOV.U32 R11, RZ, RZ, R17 ;  /* 0x000000ffff0b5224 */ /* 0x000fe200078e0011 */
[----:B------:R-:W-:Y:S01]  /*3860*/  LOP3.LUT R13, R12, 0x1f, RZ, 0xc0, !PT ;  /* 0x0000001f0c0d7812 */ /* 0x000fe200078ec0ff */
[----:B------:R-:W-:-:S03]  /*3870*/  @P4 IMAD.MOV.U32 R11, RZ, RZ, R18 ;  /* 0x000000ffff0b4224 */ /* 0x000fc600078e0012 */
[----:B------:R-:W-:-:S05]  /*3880*/  SHF.L.W.U32.HI R0, R10, R13, R0 ;  /* 0x0000000d0a007219 */ /* 0x000fca0000010e00 */
[----:B------:R-:W-:-:S05]  /*3890*/  @P0 IMAD.MOV.U32 R11, RZ, RZ, R9 ;  /* 0x000000ffff0b0224 */ /* 0x000fca00078e0009 */
[----:B------:R-:W-:-:S07]  /*38a0*/  SHF.L.W.U32.HI R10, R11, R13, R10 ;  /* 0x0000000d0b0a7219 */ /* 0x000fce0000010e0a */
.L_x_68:
        /* <DEDUP_REMOVED lines=18> */
.L_x_66:
        /* <DEDUP_REMOVED lines=17> */
[----:B------:R-:W-:-:S03]  /*3ae0*/  FMUL R9, R2, 1.70141183460469231732e+38 ;  /* 0x7f00000002097820 */ /* 0x000fc60000400000 */
[----:B------:R-:W-:-:S04]  /*3af0*/  @P1 FADD R0, RZ, -R0 ;  /* 0x80000000ff001221 */ /* 0x000fc80000000000 */
[----:B------:R-:W-:Y:S01]  /*3b00*/  FMUL R2, R9, R0 ;  /* 0x0000000009027220 */ /* 0x000fe20000400000 */
        /* <DEDUP_REMOVED lines=12> */
.L_x_70:
        /* <DEDUP_REMOVED lines=63> */
.L_x_71:
        /* <DEDUP_REMOVED lines=18> */
.L_x_69:
[----:B------:R-:W-:Y:S01]  /*40e0*/  FMUL R4, R8, R8 ;  /* 0x0000000808047220 */ /* 0x000fe20000400000 */
[C---:B------:R-:W-:Y:S01]  /*40f0*/  LOP3.LUT R0, R7.reuse, 0x1, RZ, 0xc0, !PT ;  /* 0x0000000107007812 */ /* 0x040fe200078ec0ff */
        /* <DEDUP_REMOVED lines=13> */
[----:B------:R-:W-:-:S03]  /*41d0*/  FMUL R0, R9, R9 ;  /* 0x0000000909007220 */ /* 0x000fc60000400000 */
[----:B------:R-:W-:-:S04]  /*41e0*/  @P1 FADD R5, RZ, -R5 ;  /* 0x80000005ff051221 */ /* 0x000fc80000000000 */
[----:B------:R-:W-:Y:S01]  /*41f0*/  FMUL R5, R5, R0 ;  /* 0x0000000005057220 */ /* 0x000fe20000400000 */
[----:B------:R-:W-:Y:S06]  /*4200*/  BRA `(.L_x_44) ;  /* 0x00000010001c7947 */ /* 0x000fec0003800000 */
.L_x_42:
        /* <DEDUP_REMOVED lines=8> */
[----:B------:R-:W-:Y:S02]  /*4290*/  @!P0 LOP3.LUT P2, RZ, R6, 0x7fffff, RZ, 0xc0, !PT ;  /* 0x007fffff06ff8812 */ /* 0x000fe4000784c0ff */
[----:B------:R-:W-:-:S04]  /*42a0*/  @!P0 LOP3.LUT R8, RZ, 0x80000000, R5, 0xb8, !PT ;  /* 0x80000000ff088812 */ /* 0x000fc800078eb805 */
[----:B------:R-:W-:Y:S01]  /*42b0*/  @!P0 FSEL R5, R5, R8, !P2 ;  /* 0x0000000805058208 */ /* 0x000fe20005000000 */
[----:B------:R-:W-:Y:S06]  /*42c0*/  @!P0 BRA `(.L_x_44) ;  /* 0x0000000c00ec8947 */ /* 0x000fec0003800000 */
[----:B------:R-:W-:-:S13]  /*42d0*/  ISETP.GT.U32.OR P0, PT, R0, 0x7f7fffff, !P1 ;  /* 0x7f7fffff0000780c */ /* 0x000fda0004f04470 */
[----:B------:R-:W-:-:S04]  /*42e0*/  @!P0 FADD R7, R5, -R5 ;  /* 0x8000000505078221 */ /* 0x000fc80000000000 */
[----:B------:R-:W-:Y:S01]  /*42f0*/  @!P0 FMUL R5, R2, R7 ;  /* 0x0000000702058220 */ /* 0x000fe20000400000 */
[----:B------:R-:W-:Y:S01]  /*4300*/  @!P0 IMAD.MOV.U32 R2, RZ, RZ, R7 ;  /* 0x000000ffff028224 */ /* 0x000fe200078e0007 */
[----:B------:R-:W-:Y:S06]  /*4310*/  @!P0 BRA `(.L_x_44) ;  /* 0x0000000c00d88947 */ /* 0x000fec0003800000 */
[----:B------:R-:W-:-:S04]  /*4320*/  LOP3.LUT P0, RZ, R6, 0x7fffff, RZ, 0xc0, !PT ;  /* 0x007fffff06ff7812 */ /* 0x000fc8000780c0ff */
[----:B------:R-:W-:-:S13]  /*4330*/  ISETP.LT.U32.OR P0, PT, R0, 0x7f800000, P0 ;  /* 0x7f8000000000780c */ /* 0x000fda0000701470 */
[----:B------:R-:W-:Y:S05]  /*4340*/  @P0 BRA `(.L_x_72) ;  /* 0x0000000c00b80947 */ /* 0x000fea0003800000 */
[----:B------:R-:W-:Y:S01]  /*4350*/  @P1 FADD R7, R5, -R5 ;  /* 0x8000000505071221 */ /* 0x000fe20000000000 */
[----:B------:R-:W-:-:S03]  /*4360*/  @P1 FMUL R0, R2, R2 ;  /* 0x0000000202001220 */ /* 0x000fc60000400000 */
[----:B------:R-:W-:Y:S01]  /*4370*/  @P1 FMUL R5, R2, R7 ;  /* 0x0000000702051220 */ /* 0x000fe20000400000 */
[----:B------:R-:W-:Y:S01]  /*4380*/  @P1 IMAD.MOV.U32 R2, RZ, RZ, R0 ;  /* 0x000000ffff021224 */ /* 0x000fe200078e0000 */
        /* <DEDUP_REMOVED lines=22> */
.L_x_74:
        /* <DEDUP_REMOVED lines=64> */
.L_x_75:
        /* <DEDUP_REMOVED lines=18> */
.L_x_73:
        /* <DEDUP_REMOVED lines=16> */
[----:B------:R-:W-:-:S04]  /*4b10*/  FFMA R9, R9, R11, R0 ;  /* 0x0000000b09097223 */ /* 0x000fc80000000000 */
        /* <DEDUP_REMOVED lines=14> */
.L_x_77:
        /* <DEDUP_REMOVED lines=63> */
.L_x_78:
        /* <DEDUP_REMOVED lines=18> */
.L_x_76:
        /* <DEDUP_REMOVED lines=16> */
[----:B------:R-:W-:Y:S01]  /*5210*/  FMUL R5, R5, +INF ;  /* 0x7f80000005057820 */ /* 0x000fe20000400000 */
[----:B------:R-:W-:Y:S06]  /*5220*/  BRA `(.L_x_44) ;  /* 0x0000000000147947 */ /* 0x000fec0003800000 */
.L_x_72:
[----:B------:R-:W-:Y:S01]  /*5230*/  FADD R3, R5, -R5 ;  /* 0x8000000505037221 */ /* 0x000fe20000000000 */
[C---:B------:R-:W-:Y:S01]  /*5240*/  FMUL R0, R2.reuse, R2 ;  /* 0x0000000202007220 */ /* 0x040fe20000400000 */
[----:B------:R-:W-:-:S03]  /*5250*/  FADD R5, R2, R2 ;  /* 0x0000000202057221 */ /* 0x000fc60000000000 */
[----:B------:R-:W-:Y:S01]  /*5260*/  FMUL R2, R0, R3 ;  /* 0x0000000300027220 */ /* 0x000fe20000400000 */
[----:B------:R-:W-:-:S07]  /*5270*/  FMUL R5, R3, R5 ;  /* 0x0000000503057220 */ /* 0x000fce0000400000 */
.L_x_44:
        /* <DEDUP_REMOVED lines=15> */
[----:B------:R-:W-:Y:S05]  /*5370*/  CALL.REL.NOINC `($__internal_1_$__cuda_sm20_sqrt_rn_f32_slowpath) ;  /* 0x0000000000387944 */ /* 0x000fea0003c00000 */
[----:B------:R-:W-:Y:S01]  /*5380*/  IMAD.MOV.U32 R0, RZ, RZ, R5 ;  /* 0x000000ffff007224 */ /* 0x000fe200078e0005 */
[----:B------:R-:W-:Y:S06]  /*5390*/  BRA `(.L_x_80) ;  /* 0x0000000000107947 */ /* 0x000fec0003800000 */
.L_x_79:
[----:B------:R-:W-:Y:S01]  /*53a0*/  FMUL.FTZ R0, R5, R6 ;  /* 0x0000000605007220 */ /* 0x000fe20000410000 */
[----:B------:R-:W-:-:S03]  /*53b0*/  FMUL.FTZ R6, R6, 0.5 ;  /* 0x3f00000006067820 */ /* 0x000fc60000410000 */
[----:B------:R-:W-:-:S04]  /*53c0*/  FFMA R5, -R0, R0, R5 ;  /* 0x0000000000057223 */ /* 0x000fc80000000105 */
[----:B------:R-:W-:-:S07]  /*53d0*/  FFMA R0, R5, R6, R0 ;  /* 0x0000000605007223 */ /* 0x000fce0000000000 */
.L_x_80:
        /* <DEDUP_REMOVED lines=8> */
        .weak           $__internal_1_$__cuda_sm20_sqrt_rn_f32_slowpath
        .type           $__internal_1_$__cuda_sm20_sqrt_rn_f32_slowpath,@function
        .size           $__internal_1_$__cuda_sm20_sqrt_rn_f32_slowpath,(.L_x_282 - $__internal_1_$__cuda_sm20_sqrt_rn_f32_slowpath)
$__internal_1_$__cuda_sm20_sqrt_rn_f32_slowpath:
        /* <DEDUP_REMOVED lines=20> */
.L_x_81:
[----:B------:R-:W-:Y:S02]  /*55a0*/  IMAD.MOV.U32 R6, RZ, RZ, R8 ;  /* 0x000000ffff067224 */ /* 0x000fe400078e0008 */
[----:B------:R-:W-:-:S04]  /*55b0*/  IMAD.MOV.U32 R7, RZ, RZ, 0x0 ;  /* 0x00000000ff077424 */ /* 0x000fc800078e00ff */
[----:B------:R-:W-:Y:S05]  /*55c0*/  RET.REL.NODEC R6 `(_Z18complex_sin_kernelPf) ;  /* 0xffffffa8068c7950 */ /* 0x000fea0003c3ffff */
.L_x_82:
        /* <DEDUP_REMOVED lines=11> */
.L_x_282:


//--------------------- .text._Z19complex_pow3_kernelPf --------------------------
	.section	.text._Z19complex_pow3_kernelPf,"ax",@progbits
	.align	128
        .global         _Z19complex_pow3_kernelPf
        .type           _Z19complex_pow3_kernelPf,@function
        .size           _Z19complex_pow3_kernelPf,(.L_x_284 - _Z19complex_pow3_kernelPf)
        .other          _Z19complex_pow3_kernelPf,@"STO_CUDA_ENTRY STV_DEFAULT"
_Z19complex_pow3_kernelPf:
.text._Z19complex_pow3_kernelPf:
[----:B------:R-:W0:Y:S01]  /*0000*/  LDC R1, c[0x0][0x37c] ;  /* 0x0000df00ff017b82 */ /* 0x000e220000000800 */
[----:B------:R-:W-:Y:S02]  /*0010*/  HFMA2 R2, -RZ, RZ, 0.66259765625, 2.662109375 ;  /* 0x394d4153ff027431 */ /* 0x000fe400000001ff */
[----:B------:R-:W-:Y:S01]  /*0020*/  IMAD.MOV.U32 R5, RZ, RZ, 0x3d5fedbc ;  /* 0x3d5fedbcff057424 */ /* 0x000fe200078e00ff */
[----:B0-----:R-:W-:Y:S01]  /*0030*/  IADD3 R1, PT, PT, R1, -0x20, RZ ;  /* 0xffffffe001017810 */ /* 0x001fe20007ffe0ff */
[----:B------:R-:W-:Y:S02]  /*0040*/  IMAD.MOV.U32 R4, RZ, RZ, 0x37cbac00 ;  /* 0x37cbac00ff047424 */ /* 0x000fe400078e00ff */
[C---:B------:R-:W-:Y:S02]  /*0050*/  FFMA R0, R5.reuse, -0.23381634056568145752, RZ ;  /* 0xbe6f6d8d05007823 */ /* 0x040fe400000000ff */
        /* <DEDUP_REMOVED lines=8> */
[----:B------:R-:W-:Y:S01]  /*00e0*/  FMUL R3, R3, 11.485690116882324219 ;  /* 0x4137c56303037820 */ /* 0x000fe20000400000 */
[----:B------:R-:W-:-:S04]  /*00f0*/  FMUL R0, R0, 11.485690116882324219 ;  /* 0x4137c56300007820 */ /* 0x000fc80000400000 */
[----:B------:R-:W-:Y:S02]  /*0100*/  FSETP.NAN.AND P0, PT, R3, R3, PT ;  /* 0x000000030300720b */ /* 0x000fe40003f08000 */
[----:B------:R-:W-:-:S13]  /*0110*/  FSETP.NUM.AND P1, PT, R0, R0, PT ;  /* 0x000000000000720b */ /* 0x000fda0003f27000 */
[----:B------:R-:W-:Y:S05]  /*0120*/  @!P0 BRA P1, `(.L_x_83) ;  /* 0x0000000400348947 */ /* 0x000fea0000800000 */
[C---:B------:R-:W-:Y:S02]  /*0130*/  FSETP.GEU.AND P0, PT, |R3|.reuse, 1.084202172485504434e-19, PT ;  /* 0x200000000300780b */ /* 0x040fe40003f0e200 */
[----:B------:R-:W-:Y:S02]  /*0140*/  FSETP.GT.AND P2, PT, |R3|, |R0|, PT ;  /* 0x400000000300720b */ /* 0x000fe40003f44200 */
[----:B------:R-:W-:-:S13]  /*0150*/  FSETP.GEU.OR P0, PT, |R0|, 1.084202172485504434e-19, P0 ;  /* 0x200000000000780b */ /* 0x000fda000070e600 */
[C---:B------:R-:W-:Y:S01]  /*0160*/  @!P0 FMUL R4, R3.reuse, 4 ;  /* 0x4080000003048820 */ /* 0x040fe20000400000 */
[----:B------:R-:W-:Y:S01]  /*0170*/  @!P0 FMUL R2, R0, 4 ;  /* 0x4080000000028820 */ /* 0x000fe20000400000 */
[----:B------:R-:W-:Y:S02]  /*0180*/  @P0 FMUL R7, R3, R3 ;  /* 0x0000000303070220 */ /* 0x000fe40000400000 */
[----:B------:R-:W-:-:S04]  /*0190*/  @!P0 FMUL R5, R4, R4 ;  /* 0x0000000404058220 */ /* 0x000fc80000400000 */
[----:B------:R-:W-:-:S04]  /*01a0*/  @!P0 FFMA R5, R2, R2, R5 ;  /* 0x0000000202058223 */ /* 0x000fc80000000005 */
[----:B------:R-:W-:Y:S01]  /*01b0*/  @!P0 FMUL R4, R5, 0.0625 ;  /* 0x3d80000005048820 */ /* 0x000fe20000400000 */
[----:B------:R-:W-:Y:S01]  /*01c0*/  @P0 FFMA R4, R0, R0, R7 ;  /* 0x0000000000040223 */ /* 0x000fe20000000007 */
[----:B------:R-:W-:-:S04]  /*01d0*/  MOV R5, 0x3e055027 ;  /* 0x3e05502700057802 */ /* 0x000fc80000000f00 */
[----:B------:R-:W-:-:S13]  /*01e0*/  FSETP.GEU.AND P0, PT, R4, 1.175494350822287508e-38, PT ;  /* 0x008000000400780b */ /* 0x000fda0003f0e000 */
[----:B------:R-:W-:-:S05]  /*01f0*/  @!P0 FMUL R4, R4, 8388608 ;  /* 0x4b00000004048820 */ /* 0x000fca0000400000 */
[C---:B------:R-:W-:Y:S02]  /*0200*/  IADD3 R2, PT, PT, R4.reuse, -0x3f2aaaab, RZ ;  /* 0xc0d5555504027810 */ /* 0x040fe40007ffe0ff */
[----:B------:R-:W-:Y:S02]  /*0210*/  FSETP.NEU.AND P3, PT, R4, RZ, PT ;  /* 0x000000ff0400720b */ /* 0x000fe40003f6d000 */
[----:B------:R-:W-:-:S05]  /*0220*/  LOP3.LUT R7, R2, 0xff800000, RZ, 0xc0, !PT ;  /* 0xff80000002077812 */ /* 0x000fca00078ec0ff */
[----:B------:R-:W-:Y:S01]  /*0230*/  IMAD.IADD R2, R4, 0x1, -R7 ;  /* 0x0000000104027824 */ /* 0x000fe200078e0a07 */
[----:B------:R-:W-:-:S03]  /*0240*/  I2FP.F32.S32 R7, R7 ;  /* 0x0000000700077245 */ /* 0x000fc60000201400 */
[----:B------:R-:W-:Y:S01]  /*0250*/  FADD R6, R2, -1 ;  /* 0xbf80000002067421 */ /* 0x000fe20000000000 */
[----:B------:R-:W-:Y:S02]  /*0260*/  FSEL R2, RZ, -23, P0 ;  /* 0xc1b80000ff027808 */ /* 0x000fe40000000000 */
[----:B------:R-:W-:Y:S01]  /*0270*/  ISETP.GT.U32.AND P0, PT, R4, 0x7f7fffff, PT ;  /* 0x7f7fffff0400780c */ /* 0x000fe20003f04070 */
[----:B------:R-:W-:Y:S02]  /*0280*/  FFMA R5, R6, -R5, 0.14084610342979431152 ;  /* 0x3e1039f606057423 */ /* 0x000fe40000000805 */
[----:B------:R-:W-:Y:S01]  /*0290*/  FFMA R7, R7, 1.1920928955078125e-07, R2 ;  /* 0x3400000007077823 */ /* 0x000fe20000000002 */
[----:B------:R-:W-:Y:S01]  /*02a0*/  FSEL R2, |R0|, |R3|, P2 ;  /* 0x4000000300027208 */ /* 0x000fe20001000200 */
[----:B------:R-:W-:-:S04]  /*02b0*/  FFMA R5, R6, R5, -0.12148627638816833496 ;  /* 0xbdf8cdcc06057423 */ /* 0x000fc80000000005 */
[----:B------:R-:W-:-:S04]  /*02c0*/  FFMA R5, R6, R5, 0.13980610668659210205 ;  /* 0x3e0f295506057423 */ /* 0x000fc80000000005 */
[----:B------:R-:W-:Y:S01]  /*02d0*/  FFMA R9, R6, R5, -0.16684235632419586182 ;  /* 0xbe2ad8b906097423 */ /* 0x000fe20000000005 */
[----:B------:R-:W-:-:S03]  /*02e0*/  FSEL R5, |R3|, |R0|, P2 ;  /* 0x4000000003057208 */ /* 0x000fc60001000200 */
[C---:B------:R-:W-:Y:S01]  /*02f0*/  FFMA R9, R6.reuse, R9, 0.20012299716472625732 ;  /* 0x3e4ced0b06097423 */ /* 0x040fe20000000009 */
[----:B------:R-:W0:Y:S03]  /*0300*/  MUFU.RCP R8, R5 ;  /* 0x0000000500087308 */ /* 0x000e260000001000 */
[----:B------:R-:W-:-:S04]  /*0310*/  FFMA R9, R6, R9, -0.24999669194221496582 ;  /* 0xbe7fff2206097423 */ /* 0x000fc80000000009 */
[C---:B------:R-:W-:Y:S01]  /*0320*/  FFMA R9, R6.reuse, R9, 0.33333182334899902344 ;  /* 0x3eaaaa7806097423 */ /* 0x040fe20000000009 */
[----:B------:R-:W1:Y:S03]  /*0330*/  FCHK P1, R2, R5 ;  /* 0x0000000502007302 */ /* 0x000e660000020000 */
[----:B------:R-:W-:-:S04]  /*0340*/  FFMA R9, R6, R9, -0.5 ;  /* 0xbf00000006097423 */ /* 0x000fc80000000009 */
[----:B------:R-:W-:Y:S01]  /*0350*/  FMUL R9, R6, R9 ;  /* 0x0000000906097220 */ /* 0x000fe20000400000 */
[----:B0-----:R-:W-:-:S03]  /*0360*/  FFMA R11, -R5, R8, 1 ;  /* 0x3f800000050b7423 */ /* 0x001fc60000000108 */
[----:B------:R-:W-:Y:S01]  /*0370*/  FFMA R6, R6, R9, R6 ;  /* 0x0000000906067223 */ /* 0x000fe20000000006 */
[----:B------:R-:W-:Y:S02]  /*0380*/  IMAD.MOV.U32 R9, RZ, RZ, 0x7f800000 ;  /* 0x7f800000ff097424 */ /* 0x000fe400078e00ff */
[----:B------:R-:W-:Y:S01]  /*0390*/  FFMA R11, R8, R11, R8 ;  /* 0x0000000b080b7223 */ /* 0x000fe20000000008 */
[----:B------:R-:W-:Y:S01]  /*03a0*/  FFMA R6, R7, 0.69314718246459960938, R6 ;  /* 0x3f31721807067823 */ /* 0x000fe20000000006 */
[----:B------:R-:W-:Y:S02]  /*03b0*/  @P0 FFMA R6, R4, R9, +INF ;  /* 0x7f80000004060423 */ /* 0x000fe40000000009 */
[----:B------:R-:W-:-:S04]  /*03c0*/  FFMA R8, R2, R11, RZ ;  /* 0x0000000b02087223 */ /* 0x000fc800000000ff */
[----:B------:R-:W-:Y:S01]  /*03d0*/  FFMA R4, -R5, R8, R2 ;  /* 0x0000000805047223 */ /* 0x000fe20000000102 */
[----:B------:R-:W-:-:S03]  /*03e0*/  FSEL R6, R6, -INF , P3 ;  /* 0xff80000006067808 */ /* 0x000fc60001800000 */
[----:B------:R-:W-:Y:S01]  /*03f0*/  FFMA R4, R11, R4, R8 ;  /* 0x000000040b047223 */ /* 0x000fe20000000008 */
[----:B-1----:R-:W-:Y:S06]  /*0400*/  @!P1 BRA `(.L_x_84) ;  /* 0x00000000000c9947 */ /* 0x002fec0003800000 */
[----:B------:R-:W-:Y:S02]  /*0410*/  MOV R4, R2 ;  /* 0x0000000200047202 */ /* 0x000fe40000000f00 */
[----:B------:R-:W-:-:S07]  /*0420*/  MOV R8, 0x440 ;  /* 0x0000044000087802 */ /* 0x000fce0000000f00 */
[----:B------:R-:W-:Y:S05]  /*0430*/  CALL.REL.NOINC `($__internal_3_$__cuda_sm3x_div_rn_noftz_f32_slowpath) ;  /* 0x0000004c00947944 */ /* 0x000fea0003c00000 */
.L_x_84:
[----:B------:R-:W-:Y:S02]  /*0440*/  IMAD.MOV.U32 R7, RZ, RZ, 0x3b33710b ;  /* 0x3b33710bff077424 */ /* 0x000fe400078e00ff */
[----:B------:R-:W-:Y:S01]  /*0450*/  FMUL R2, R4, R4 ;  /* 0x0000000404027220 */ /* 0x000fe20000400000 */
[----:B------:R-:W-:Y:S01]  /*0460*/  HFMA2 R8, -RZ, RZ, 1.857421875, -1409 ;  /* 0x3f6ee581ff087431 */ /* 0x000fe200000001ff */
[----:B------:R-:W-:Y:S02]  /*0470*/  ISETP.GE.AND P0, PT, R0, RZ, PT ;  /* 0x000000ff0000720c */ /* 0x000fe40003f06270 */
[----:B------:R-:W-:Y:S01]  /*0480*/  FFMA R7, R2, R7, -0.015681877732276916504 ;  /* 0xbc80774802077423 */ /* 0x000fe20000000007 */
[----:B------:R-:W-:Y:S02]  /*0490*/  FSETP.NEU.AND P3, PT, |R0|, |R3|, PT ;  /* 0x400000030000720b */ /* 0x000fe40003f6d200 */
[----:B------:R-:W-:Y:S01]  /*04a0*/  FSETP.NEU.AND P1, PT, R5, RZ, PT ;  /* 0x000000ff0500720b */ /* 0x000fe20003f2d000 */
[----:B------:R-:W-:-:S04]  /*04b0*/  FFMA R7, R2, R7, 0.042200751602649688721 ;  /* 0x3d2cdab202077423 */ /* 0x000fc80000000007 */
[----:B------:R-:W-:-:S04]  /*04c0*/  FFMA R7, R2, R7, -0.074792981147766113281 ;  /* 0xbd992d1002077423 */ /* 0x000fc80000000007 */
[----:B------:R-:W-:-:S04]  /*04d0*/  FFMA R7, R2, R7, 0.10640415549278259277 ;  /* 0x3dd9ea6c02077423 */ /* 0x000fc80000000007 */
[----:B------:R-:W-:-:S04]  /*04e0*/  FFMA R7, R2, R7, -0.14207722246646881104 ;  /* 0xbe117cb102077423 */ /* 0x000fc80000000007 */
[----:B------:R-:W-:-:S04]  /*04f0*/  FFMA R7, R2, R7, 0.19993925094604492188 ;  /* 0x3e4cbce002077423 */ /* 0x000fc80000000007 */
[----:B------:R-:W-:-:S04]  /*0500*/  FFMA R7, R2, R7, -0.33333197236061096191 ;  /* 0xbeaaaa7d02077423 */ /* 0x000fc80000000007 */
[----:B------:R-:W-:-:S04]  /*0510*/  FMUL R7, R2, R7 ;  /* 0x0000000702077220 */ /* 0x000fc80000400000 */
[----:B------:R-:W-:Y:S01]  /*0520*/  FFMA R7, R7, R4, R4 ;  /* 0x0000000407077223 */ /* 0x000fe20000000004 */
[----:B------:R-:W-:-:S03]  /*0530*/  FSEL R4, R8, 1.8663789033889770508, P2 ;  /* 0x3feee58108047808 */ /* 0x000fc60001000000 */
[----:B------:R-:W-:-:S05]  /*0540*/  FFMA R2, R8, 1.6832555532455444336, -R7 ;  /* 0x3fd774eb08027823 */ /* 0x000fca0000000807 */
[-C--:B------:R-:W-:Y:S02]  /*0550*/  FSEL R2, R2, R7.reuse, P2 ;  /* 0x0000000702027208 */ /* 0x080fe40001000000 */
[----:B------:R-:W-:-:S05]  /*0560*/  FSEL R7, R7, -R7, P2 ;  /* 0x8000000707077208 */ /* 0x000fca0001000000 */
[----:B------:R-:W-:Y:S01]  /*0570*/  @!P0 FFMA R2, R4, 1.6832555532455444336, R7 ;  /* 0x3fd774eb04028823 */ /* 0x000fe20000000007 */
[----:B------:R-:W-:-:S05]  /*0580*/  IMAD.MOV.U32 R4, RZ, RZ, 0x4016cbe4 ;  /* 0x4016cbe4ff047424 */ /* 0x000fca00078e00ff */
[----:B------:R-:W-:Y:S01]  /*0590*/  @!P3 FSEL R2, R4, 0.78539818525314331055, !P0 ;  /* 0x3f490fdb0402b808 */ /* 0x000fe20004000000 */
[----:B------:R-:W-:Y:S01]  /*05a0*/  FADD R4, |R0|, |R3| ;  /* 0x4000000300047221 */ /* 0x000fe20000000200 */
[----:B------:R-:W-:-:S04]  /*05b0*/  @!P1 FSEL R2, RZ, 3.1415927410125732422, P0 ;  /* 0x40490fdbff029808 */ /* 0x000fc80000000000 */
[----:B------:R-:W-:Y:S02]  /*05c0*/  FSETP.NAN.AND P0, PT, R4, R4, PT ;  /* 0x000000040400720b */ /* 0x000fe40003f08000 */
[----:B------:R-:W-:-:S04]  /*05d0*/  LOP3.LUT R5, R2, 0x80000000, R3, 0xb8, !PT ;  /* 0x8000000002057812 */ /* 0x000fc800078eb803 */
[----:B------:R-:W-:Y:S01]  /*05e0*/  FSEL R4, R4, R5, P0 ;  /* 0x0000000504047208 */ /* 0x000fe20000000000 */
[----:B------:R-:W-:Y:S06]  /*05f0*/  BRA `(.L_x_85) ;  /* 0x0000002400cc7947 */ /* 0x000fec0003800000 */
.L_x_83:
[----:B------:R-:W-:-:S04]  /*0600*/  FSETP.GEU.AND P3, PT, |R0|, |R3|, PT ;  /* 0x400000030000720b */ /* 0x000fc80003f6e200 */
[----:B------:R-:W-:Y:S02]  /*0610*/  FSEL R2, |R0|, |R3|, !P3 ;  /* 0x4000000300027208 */ /* 0x000fe40005800200 */
[----:B------:R-:W-:Y:S02]  /*0620*/  FSEL R7, |R3|, |R0|, !P3 ;  /* 0x4000000003077208 */ /* 0x000fe40005800200 */
[----:B------:R-:W-:-:S13]  /*0630*/  FSETP.GT.AND P0, PT, R2, 9.99999979021476795361e+33, PT ;  /* 0x77f684df0200780b */ /* 0x000fda0003f04000 */
[----:B------:R-:W-:Y:S05]  /*0640*/  @!P0 BRA `(.L_x_86) ;  /* 0x0000000400e88947 */ /* 0x000fea0003800000 */
[----:B------:R-:W-:Y:S01]  /*0650*/  MOV R5, 0x3ebc5ab2 ;  /* 0x3ebc5ab200057802 */ /* 0x000fe20000000f00 */
[----:B------:R-:W-:Y:S01]  /*0660*/  IMAD.MOV.U32 R4, RZ, RZ, 0x402df854 ;  /* 0x402df854ff047424 */ /* 0x000fe200078e00ff */
[----:B------:R-:W0:Y:S03]  /*0670*/  FCHK P0, R0, 2.7182817459106445312 ;  /* 0x402df85400007902 */ /* 0x000e260000000000 */
[----:B------:R-:W-:-:S04]  /*0680*/  FFMA R4, R5, -R4, 1 ;  /* 0x3f80000005047423 */ /* 0x000fc80000000804 */
[----:B------:R-:W-:-:S04]  /*0690*/  FFMA R5, R4, R5, 0.36787945032119750977 ;  /* 0x3ebc5ab204057423 */ /* 0x000fc80000000005 */
[----:B------:R-:W-:-:S04]  /*06a0*/  FFMA R6, R0, R5, RZ ;  /* 0x0000000500067223 */ /* 0x000fc800000000ff */
[----:B------:R-:W-:-:S04]  /*06b0*/  FFMA R4, R6, -2.7182817459106445312, R0 ;  /* 0xc02df85406047823 */ /* 0x000fc80000000000 */
[----:B------:R-:W-:Y:S01]  /*06c0*/  FFMA R6, R5, R4, R6 ;  /* 0x0000000405067223 */ /* 0x000fe20000000006 */
[----:B0-----:R-:W-:Y:S06]  /*06d0*/  @!P0 BRA `(.L_x_87) ;  /* 0x0000000000148947 */ /* 0x001fec0003800000 */
[----:B------:R-:W-:Y:S01]  /*06e0*/  MOV R4, R0 ;  /* 0x0000000000047202 */ /* 0x000fe20000000f00 */
[----:B------:R-:W-:Y:S01]  /*06f0*/  IMAD.MOV.U32 R5, RZ, RZ, 0x402df854 ;  /* 0x402df854ff057424 */ /* 0x000fe200078e00ff */
[----:B------:R-:W-:-:S07]  /*0700*/  MOV R8, 0x720 ;  /* 0x0000072000087802 */ /* 0x000fce0000000f00 */
[----:B------:R-:W-:Y:S05]  /*0710*/  CALL.REL.NOINC `($__internal_3_$__cuda_sm3x_div_rn_noftz_f32_slowpath) ;  /* 0x0000004800dc7944 */ /* 0x000fea0003c00000 */
[----:B------:R-:W-:-:S07]  /*0720*/  MOV R6, R4 ;  /* 0x0000000400067202 */ /* 0x000fce0000000f00 */
.L_x_87:
[----:B------:R-:W-:Y:S02]  /*0730*/  HFMA2 R5, -RZ, RZ, 2.087890625, -35456 ;  /* 0x402df854ff057431 */ /* 0x000fe400000001ff */
        /* <DEDUP_REMOVED lines=8> */
[----:B------:R-:W-:Y:S01]  /*07c0*/  IMAD.MOV.U32 R4, RZ, RZ, R3 ;  /* 0x000000ffff047224 */ /* 0x000fe200078e0003 */
[----:B------:R-:W-:Y:S02]  /*07d0*/  MOV R5, 0x402df854 ;  /* 0x402df85400057802 */ /* 0x000fe40000000f00 */
[----:B------:R-:W-:-:S07]  /*07e0*/  MOV R8, 0x800 ;  /* 0x0000080000087802 */ /* 0x000fce0000000f00 */
[----:B------:R-:W-:Y:S05]  /*07f0*/  CALL.REL.NOINC `($__internal_3_$__cuda_sm3x_div_rn_noftz_f32_slowpath) ;  /* 0x0000004800a47944 */ /* 0x000fea0003c00000 */
.L_x_88:
        /* <DEDUP_REMOVED lines=14> */
[----:B------:R-:W-:Y:S02]  /*08e0*/  MOV R4, R9 ;  /* 0x0000000900047202 */ /* 0x000fe40000000f00 */
[----:B------:R-:W-:-:S07]  /*08f0*/  MOV R12, 0x910 ;  /* 0x00000910000c7802 */ /* 0x000fce0000000f00 */
[----:B------:R-:W-:Y:S05]  /*0900*/  CALL.REL.NOINC `($__internal_2_$__cuda_sm20_sqrt_rn_f32_slowpath) ;  /* 0x0000004800007944 */ /* 0x000fea0003c00000 */
[----:B------:R-:W-:Y:S05]  /*0910*/  BRA `(.L_x_90) ;  /* 0x0000000000107947 */ /* 0x000fea0003800000 */
.L_x_89:
[----:B------:R-:W-:Y:S01]  /*0920*/  FMUL.FTZ R4, R9, R8 ;  /* 0x0000000809047220 */ /* 0x000fe20000410000 */
[----:B------:R-:W-:-:S03]  /*0930*/  FMUL.FTZ R8, R8, 0.5 ;  /* 0x3f00000008087820 */ /* 0x000fc60000410000 */
[----:B------:R-:W-:-:S04]  /*0940*/  FFMA R9, -R4, R4, R9 ;  /* 0x0000000404097223 */ /* 0x000fc80000000109 */
[----:B------:R-:W-:-:S07]  /*0950*/  FFMA R4, R9, R8, R4 ;  /* 0x0000000809047223 */ /* 0x000fce0000000004 */
.L_x_90:
[----:B------:R-:W-:Y:S02]  /*0960*/  FSETP.NEU.AND P0, PT, R10, RZ, PT ;  /* 0x000000ff0a00720b */ /* 0x000fe40003f0d000 */
[----:B------:R-:W-:-:S11]  /*0970*/  LOP3.LUT R9, R6, 0x800000, RZ, 0xfc, !PT ;  /* 0x0080000006097812 */ /* 0x000fd600078efcff */
[----:B------:R-:W-:Y:S01]  /*0980*/  @P0 FMUL R5, R9, R4 ;  /* 0x0000000409050220 */ /* 0x000fe20000400000 */
[----:B------:R-:W-:Y:S01]  /*0990*/  FSETP.NEU.AND P0, PT, R10, +INF , PT ;  /* 0x7f8000000a00780b */ /* 0x000fe20003f0d000 */
[----:B------:R-:W-:Y:S01]  /*09a0*/  IMAD.MOV.U32 R9, RZ, RZ, 0x3e055027 ;  /* 0x3e055027ff097424 */ /* 0x000fe200078e00ff */
[----:B------:R-:W0:Y:S02]  /*09b0*/  MUFU.RCP R10, R7 ;  /* 0x00000007000a7308 */ /* 0x000e240000001000 */
[----:B------:R-:W-:-:S04]  /*09c0*/  FSEL R5, R5, +INF , P0 ;  /* 0x7f80000005057808 */ /* 0x000fc80000000000 */
[----:B------:R-:W-:Y:S01]  /*09d0*/  FSETP.GEU.AND P0, PT, R5, 1.175494350822287508e-38, PT ;  /* 0x008000000500780b */ /* 0x000fe20003f0e000 */
[----:B0-----:R-:W-:-:S12]  /*09e0*/  FFMA R13, -R7, R10, 1 ;  /* 0x3f800000070d7423 */ /* 0x001fd8000000010a */
[----:B------:R-:W-:Y:S01]  /*09f0*/  @!P0 FMUL R5, R5, 8388608 ;  /* 0x4b00000005058820 */ /* 0x000fe20000400000 */
[----:B------:R-:W-:-:S03]  /*0a00*/  FFMA R13, R10, R13, R10 ;  /* 0x0000000d0a0d7223 */ /* 0x000fc6000000000a */
[C---:B------:R-:W-:Y:S01]  /*0a10*/  VIADD R4, R5.reuse, 0xc0d55555 ;  /* 0xc0d5555505047836 */ /* 0x040fe20000000000 */
[----:B------:R-:W-:-:S04]  /*0a20*/  FSETP.NEU.AND P1, PT, R5, RZ, PT ;  /* 0x000000ff0500720b */ /* 0x000fc80003f2d000 */
[----:B------:R-:W-:-:S04]  /*0a30*/  LOP3.LUT R6, R4, 0xff800000, RZ, 0xc0, !PT ;  /* 0xff80000004067812 */ /* 0x000fc800078ec0ff */
[----:B------:R-:W-:-:S05]  /*0a40*/  IADD3 R4, PT, PT, R5, -R6, RZ ;  /* 0x8000000605047210 */ /* 0x000fca0007ffe0ff */
[----:B------:R-:W-:Y:S01]  /*0a50*/  FADD R8, R4, -1 ;  /* 0xbf80000004087421 */ /* 0x000fe20000000000 */
[----:B------:R-:W-:Y:S02]  /*0a60*/  FSEL R4, RZ, -23, P0 ;  /* 0xc1b80000ff047808 */ /* 0x000fe40000000000 */
[----:B------:R-:W-:Y:S01]  /*0a70*/  ISETP.GT.U32.AND P0, PT, R5, 0x7f7fffff, PT ;  /* 0x7f7fffff0500780c */ /* 0x000fe20003f04070 */
[----:B------:R-:W-:-:S04]  /*0a80*/  FFMA R9, R8, -R9, 0.14084610342979431152 ;  /* 0x3e1039f608097423 */ /* 0x000fc80000000809 */
[----:B------:R-:W-:-:S04]  /*0a90*/  FFMA R9, R8, R9, -0.12148627638816833496 ;  /* 0xbdf8cdcc08097423 */ /* 0x000fc80000000009 */
[----:B------:R-:W-:-:S04]  /*0aa0*/  FFMA R9, R8, R9, 0.13980610668659210205 ;  /* 0x3e0f295508097423 */ /* 0x000fc80000000009 */
[----:B------:R-:W-:-:S04]  /*0ab0*/  FFMA R9, R8, R9, -0.16684235632419586182 ;  /* 0xbe2ad8b908097423 */ /* 0x000fc80000000009 */
[----:B------:R-:W-:-:S04]  /*0ac0*/  FFMA R9, R8, R9, 0.20012299716472625732 ;  /* 0x3e4ced0b08097423 */ /* 0x000fc80000000009 */
[----:B------:R-:W-:-:S04]  /*0ad0*/  FFMA R9, R8, R9, -0.24999669194221496582 ;  /* 0xbe7fff2208097423 */ /* 0x000fc80000000009 */
[----:B------:R-:W-:-:S04]  /*0ae0*/  FFMA R9, R8, R9, 0.33333182334899902344 ;  /* 0x3eaaaa7808097423 */ /* 0x000fc80000000009 */
[----:B------:R-:W-:Y:S01]  /*0af0*/  FFMA R11, R8, R9, -0.5 ;  /* 0xbf000000080b7423 */ /* 0x000fe20000000009 */
[----:B------:R-:W-:Y:S01]  /*0b00*/  I2FP.F32.S32 R9, R6 ;  /* 0x0000000600097245 */ /* 0x000fe20000201400 */
[----:B------:R-:W-:Y:S02]  /*0b10*/  FFMA R6, R2, R13, RZ ;  /* 0x0000000d02067223 */ /* 0x000fe400000000ff */
[C---:B------:R-:W-:Y:S02]  /*0b20*/  FMUL R11, R8.reuse, R11 ;  /* 0x0000000b080b7220 */ /* 0x040fe40000400000 */
[----:B------:R-:W-:Y:S02]  /*0b30*/  FFMA R4, R9, 1.1920928955078125e-07, R4 ;  /* 0x3400000009047823 */ /* 0x000fe40000000004 */
[----:B------:R-:W-:Y:S01]  /*0b40*/  FFMA R11, R8, R11, R8 ;  /* 0x0000000b080b7223 */ /* 0x000fe20000000008 */
[----:B------:R-:W-:-:S03]  /*0b50*/  MOV R8, 0x7f800000 ;  /* 0x7f80000000087802 */ /* 0x000fc60000000f00 */
[----:B------:R-:W-:Y:S02]  /*0b60*/  FFMA R4, R4, 0.69314718246459960938, R11 ;  /* 0x3f31721804047823 */ /* 0x000fe4000000000b */
[----:B------:R-:W-:Y:S01]  /*0b70*/  @P0 FFMA R4, R5, R8, +INF ;  /* 0x7f80000005040423 */ /* 0x000fe20000000008 */
[----:B------:R-:W0:Y:S01]  /*0b80*/  FCHK P0, R2, R7 ;  /* 0x0000000702007302 */ /* 0x000e220000000000 */
[----:B------:R-:W-:Y:S02]  /*0b90*/  FFMA R5, -R7, R6, R2 ;  /* 0x0000000607057223 */ /* 0x000fe40000000102 */
[----:B------:R-:W-:Y:S02]  /*0ba0*/  FADD R4, R4, 1 ;  /* 0x3f80000004047421 */ /* 0x000fe40000000000 */
[----:B------:R-:W-:-:S03]  /*0bb0*/  FFMA R5, R13, R5, R6 ;  /* 0x000000050d057223 */ /* 0x000fc60000000006 */
[----:B------:R-:W-:Y:S01]  /*0bc0*/  FSEL R6, R4, -INF , P1 ;  /* 0xff80000004067808 */ /* 0x000fe20000800000 */
[----:B0-----:R-:W-:Y:S06]  /*0bd0*/  @!P0 BRA `(.L_x_91) ;  /* 0x0000000000148947 */ /* 0x001fec0003800000 */
[----:B------:R-:W-:Y:S01]  /*0be0*/  IMAD.MOV.U32 R4, RZ, RZ, R2 ;  /* 0x000000ffff047224 */ /* 0x000fe200078e0002 */
[----:B------:R-:W-:Y:S02]  /*0bf0*/  MOV R5, R7 ;  /* 0x0000000700057202 */ /* 0x000fe40000000f00 */
[----:B------:R-:W-:-:S07]  /*0c00*/  MOV R8, 0xc20 ;  /* 0x00000c2000087802 */ /* 0x000fce0000000f00 */
[----:B------:R-:W-:Y:S05]  /*0c10*/  CALL.REL.NOINC `($__internal_3_$__cuda_sm3x_div_rn_noftz_f32_slowpath) ;  /* 0x00000044009c7944 */ /* 0x000fea0003c00000 */
[----:B------:R-:W-:-:S07]  /*0c20*/  IMAD.MOV.U32 R5, RZ, RZ, R4 ;  /* 0x000000ffff057224 */ /* 0x000fce00078e0004 */
.L_x_91:
[----:B------:R-:W-:Y:S02]  /*0c30*/  HFMA2 R9, -RZ, RZ, 0.89990234375, 10328 ;  /* 0x3b33710bff097431 */ /* 0x000fe400000001ff */
[----:B------:R-:W-:Y:S01]  /*0c40*/  FMUL R2, R5, R5 ;  /* 0x0000000505027220 */ /* 0x000fe20000400000 */
[C---:B------:R-:W-:Y:S02]  /*0c50*/  ISETP.GE.AND P1, PT, R0.reuse, RZ, PT ;  /* 0x000000ff0000720c */ /* 0x040fe40003f26270 */
[----:B------:R-:W-:Y:S02]  /*0c60*/  FSETP.NEU.AND P2, PT, |R0|, |R3|, PT ;  /* 0x400000030000720b */ /* 0x000fe40003f4d200 */
[----:B------:R-:W-:Y:S01]  /*0c70*/  FSETP.NEU.AND P0, PT, R7, RZ, PT ;  /* 0x000000ff0700720b */ /* 0x000fe20003f0d000 */
[----:B------:R-:W-:-:S04]  /*0c80*/  FFMA R9, R2, R9, -0.015681877732276916504 ;  /* 0xbc80774802097423 */ /* 0x000fc80000000009 */
[----:B------:R-:W-:-:S04]  /*0c90*/  FFMA R9, R2, R9, 0.042200751602649688721 ;  /* 0x3d2cdab202097423 */ /* 0x000fc80000000009 */
[----:B------:R-:W-:-:S04]  /*0ca0*/  FFMA R9, R2, R9, -0.074792981147766113281 ;  /* 0xbd992d1002097423 */ /* 0x000fc80000000009 */
[----:B------:R-:W-:-:S04]  /*0cb0*/  FFMA R9, R2, R9, 0.10640415549278259277 ;  /* 0x3dd9ea6c02097423 */ /* 0x000fc80000000009 */
[----:B------:R-:W-:-:S04]  /*0cc0*/  FFMA R9, R2, R9, -0.14207722246646881104 ;  /* 0xbe117cb102097423 */ /* 0x000fc80000000009 */
[----:B------:R-:W-:-:S04]  /*0cd0*/  FFMA R9, R2, R9, 0.19993925094604492188 ;  /* 0x3e4cbce002097423 */ /* 0x000fc80000000009 */
[----:B------:R-:W-:-:S04]  /*0ce0*/  FFMA R9, R2, R9, -0.33333197236061096191 ;  /* 0xbeaaaa7d02097423 */ /* 0x000fc80000000009 */
[----:B------:R-:W-:Y:S01]  /*0cf0*/  FMUL R2, R2, R9 ;  /* 0x0000000902027220 */ /* 0x000fe20000400000 */
[----:B------:R-:W-:-:S03]  /*0d00*/  IMAD.MOV.U32 R9, RZ, RZ, 0x3f6ee581 ;  /* 0x3f6ee581ff097424 */ /* 0x000fc600078e00ff */
[----:B------:R-:W-:Y:S02]  /*0d10*/  FFMA R2, R2, R5, R5 ;  /* 0x0000000502027223 */ /* 0x000fe40000000005 */
[C---:B------:R-:W-:Y:S02]  /*0d20*/  FSEL R4, R9.reuse, 1.8663789033889770508, !P3 ;  /* 0x3feee58109047808 */ /* 0x040fe40005800000 */
[----:B------:R-:W-:-:S05]  /*0d30*/  FFMA R5, R9, 1.6832555532455444336, -R2 ;  /* 0x3fd774eb09057823 */ /* 0x000fca0000000802 */
[-C--:B------:R-:W-:Y:S02]  /*0d40*/  FSEL R8, R5, R2.reuse, !P3 ;  /* 0x0000000205087208 */ /* 0x080fe40005800000 */
[----:B------:R-:W-:Y:S02]  /*0d50*/  FSEL R5, R2, -R2, !P3 ;  /* 0x8000000202057208 */ /* 0x000fe40005800000 */
[----:B------:R-:W-:-:S03]  /*0d60*/  MOV R2, 0x4016cbe4 ;  /* 0x4016cbe400027802 */ /* 0x000fc60000000f00 */
[----:B------:R-:W-:Y:S01]  /*0d70*/  @!P1 FFMA R8, R4, 1.6832555532455444336, R5 ;  /* 0x3fd774eb04089823 */ /* 0x000fe20000000005 */
[----:B------:R-:W-:Y:S01]  /*0d80*/  @!P2 FSEL R8, R2, 0.78539818525314331055, !P1 ;  /* 0x3f490fdb0208a808 */ /* 0x000fe20004800000 */
[----:B------:R-:W-:Y:S01]  /*0d90*/  FADD R5, |R0|, |R3| ;  /* 0x4000000300057221 */ /* 0x000fe20000000200 */
[----:B------:R-:W-:-:S04]  /*0da0*/  @!P0 FSEL R8, RZ, 3.1415927410125732422, P1 ;  /* 0x40490fdbff088808 */ /* 0x000fc80000800000 */
[----:B------:R-:W-:Y:S02]  /*0db0*/  FSETP.NAN.AND P0, PT, R5, R5, PT ;  /* 0x000000050500720b */ /* 0x000fe40003f08000 */
[----:B------:R-:W-:-:S04]  /*0dc0*/  LOP3.LUT R8, R8, 0x80000000, R3, 0xb8, !PT ;  /* 0x8000000008087812 */ /* 0x000fc800078eb803 */
[----:B------:R-:W-:Y:S01]  /*0dd0*/  FSEL R4, R5, R8, P0 ;  /* 0x0000000805047208 */ /* 0x000fe20000000000 */
[----:B------:R-:W-:Y:S06]  /*0de0*/  BRA `(.L_x_85) ;  /* 0x0000001c00d07947 */ /* 0x000fec0003800000 */
.L_x_86:
[----:B------:R-:W-:-:S13]  /*0df0*/  FSETP.NEU.AND P0, PT, R7, 1, PT ;  /* 0x3f8000000700780b */ /* 0x000fda0003f0d000 */
[----:B------:R-:W-:Y:S05]  /*0e00*/  @P0 BRA `(.L_x_92) ;  /* 0x0000000400b40947 */ /* 0x000fea0003800000 */
[----:B------:R-:W-:-:S13]  /*0e10*/  FSETP.GEU.AND P0, PT, R2, 9.999999682655225389e-20, PT ;  /* 0x1fec1e4a0200780b */ /* 0x000fda0003f0e000 */
[----:B------:R-:W-:Y:S05]  /*0e20*/  @P0 BRA `(.L_x_93) ;  /* 0x0000000000a00947 */ /* 0x000fea0003800000 */
[----:B------:R-:W-:Y:S01]  /*0e30*/  IMAD.MOV.U32 R7, RZ, RZ, 0x3f800000 ;  /* 0x3f800000ff077424 */ /* 0x000fe200078e00ff */
[----:B------:R-:W0:Y:S01]  /*0e40*/  FCHK P0, R2, 1 ;  /* 0x3f80000002007902 */ /* 0x000e220000000000 */
[C---:B------:R-:W-:Y:S02]  /*0e50*/  FMUL R5, R2.reuse, 0.5 ;  /* 0x3f00000002057820 */ /* 0x040fe40000400000 */
[----:B------:R-:W-:Y:S02]  /*0e60*/  FFMA R4, R7, -1, R7 ;  /* 0xbf80000007047823 */ /* 0x000fe40000000007 */
[----:B------:R-:W-:Y:S02]  /*0e70*/  FMUL R6, R2, R5 ;  /* 0x0000000502067220 */ /* 0x000fe40000400000 */
[----:B------:R-:W-:-:S04]  /*0e80*/  FFMA R7, R4, R7, 1 ;  /* 0x3f80000004077423 */ /* 0x000fc80000000007 */
[----:B------:R-:W-:-:S04]  /*0e90*/  FFMA R4, R2, R7, RZ ;  /* 0x0000000702047223 */ /* 0x000fc800000000ff */
[----:B------:R-:W-:-:S04]  /*0ea0*/  FFMA R8, R4, -1, R2 ;  /* 0xbf80000004087823 */ /* 0x000fc80000000002 */
[----:B------:R-:W-:Y:S01]  /*0eb0*/  FFMA R4, R7, R8, R4 ;  /* 0x0000000807047223 */ /* 0x000fe20000000004 */
[----:B0-----:R-:W-:Y:S06]  /*0ec0*/  @!P0 BRA `(.L_x_94) ;  /* 0x0000000000108947 */ /* 0x001fec0003800000 */
[----:B------:R-:W-:Y:S01]  /*0ed0*/  MOV R4, R2 ;  /* 0x0000000200047202 */ /* 0x000fe20000000f00 */
[----:B------:R-:W-:Y:S01]  /*0ee0*/  IMAD.MOV.U32 R5, RZ, RZ, 0x3f800000 ;  /* 0x3f800000ff057424 */ /* 0x000fe200078e00ff */
[----:B------:R-:W-:-:S07]  /*0ef0*/  MOV R8, 0xf10 ;  /* 0x00000f1000087802 */ /* 0x000fce0000000f00 */
[----:B------:R-:W-:Y:S05]  /*0f00*/  CALL.REL.NOINC `($__internal_3_$__cuda_sm3x_div_rn_noftz_f32_slowpath) ;  /* 0x0000004000e07944 */ /* 0x000fea0003c00000 */
.L_x_94:
[----:B------:R-:W-:Y:S02]  /*0f10*/  HFMA2 R5, -RZ, RZ, 0.89990234375, 10328 ;  /* 0x3b33710bff057431 */ /* 0x000fe400000001ff */
[----:B------:R-:W-:Y:S01]  /*0f20*/  FMUL R2, R4, R4 ;  /* 0x0000000404027220 */ /* 0x000fe20000400000 */
[----:B------:R-:W-:Y:S01]  /*0f30*/  IMAD.MOV.U32 R8, RZ, RZ, 0x3f6ee581 ;  /* 0x3f6ee581ff087424 */ /* 0x000fe200078e00ff */
[C---:B------:R-:W-:Y:S02]  /*0f40*/  ISETP.GE.AND P0, PT, R0.reuse, RZ, PT ;  /* 0x000000ff0000720c */ /* 0x040fe40003f06270 */
[----:B------:R-:W-:Y:S01]  /*0f50*/  FSETP.NEU.AND P1, PT, |R0|, |R3|, PT ;  /* 0x400000030000720b */ /* 0x000fe20003f2d200 */
[----:B------:R-:W-:-:S04]  /*0f60*/  FFMA R5, R2, R5, -0.015681877732276916504 ;  /* 0xbc80774802057423 */ /* 0x000fc80000000005 */
        /* <DEDUP_REMOVED lines=8> */
[----:B------:R-:W-:-:S03]  /*0ff0*/  MOV R4, 0x4016cbe4 ;  /* 0x4016cbe400047802 */ /* 0x000fc60000000f00 */
[C---:B------:R-:W-:Y:S01]  /*1000*/  FFMA R2, R8.reuse, 1.6832555532455444336, -R5 ;  /* 0x3fd774eb08027823 */ /* 0x040fe20000000805 */
[----:B------:R-:W-:-:S04]  /*1010*/  FSEL R8, R8, 1.8663789033889770508, !P3 ;  /* 0x3feee58108087808 */ /* 0x000fc80005800000 */
[-C--:B------:R-:W-:Y:S02]  /*1020*/  FSEL R2, R2, R5.reuse, !P3 ;  /* 0x0000000502027208 */ /* 0x080fe40005800000 */
[----:B------:R-:W-:-:S05]  /*1030*/  FSEL R5, R5, -R5, !P3 ;  /* 0x8000000505057208 */ /* 0x000fca0005800000 */
[----:B------:R-:W-:Y:S01]  /*1040*/  @!P0 FFMA R2, R8, 1.6832555532455444336, R5 ;  /* 0x3fd774eb08028823 */ /* 0x000fe20000000005 */
[----:B------:R-:W-:Y:S01]  /*1050*/  FADD R5, |R0|, |R3| ;  /* 0x4000000300057221 */ /* 0x000fe20000000200 */
[----:B------:R-:W-:-:S04]  /*1060*/  @!P1 FSEL R2, R4, 0.78539818525314331055, !P0 ;  /* 0x3f490fdb04029808 */ /* 0x000fc80004000000 */
[----:B------:R-:W-:Y:S02]  /*1070*/  FSETP.NAN.AND P0, PT, R5, R5, PT ;  /* 0x000000050500720b */ /* 0x000fe40003f08000 */
[----:B------:R-:W-:-:S04]  /*1080*/  LOP3.LUT R2, R2, 0x80000000, R3, 0xb8, !PT ;  /* 0x8000000002027812 */ /* 0x000fc800078eb803 */
[----:B------:R-:W-:Y:S01]  /*1090*/  FSEL R4, R5, R2, P0 ;  /* 0x0000000205047208 */ /* 0x000fe20000000000 */
[----:B------:R-:W-:Y:S06]  /*10a0*/  BRA `(.L_x_85) ;  /* 0x0000001c00207947 */ /* 0x000fec0003800000 */
.L_x_93:
[----:B------:R-:W-:Y:S01]  /*10b0*/  FMUL R4, R2, R2 ;  /* 0x0000000202047220 */ /* 0x000fe20000400000 */
[----:B------:R-:W-:Y:S01]  /*10c0*/  HFMA2 R10, -RZ, RZ, 1.875, 0 ;  /* 0x3f800000ff0a7431 */ /* 0x000fe200000001ff */
[----:B------:R-:W-:Y:S01]  /*10d0*/  MOV R9, 0x3d39bf78 ;  /* 0x3d39bf7800097802 */ /* 0x000fe20000000f00 */
[----:B------:R-:W0:Y:S01]  /*10e0*/  FCHK P2, R2, 1 ;  /* 0x3f80000002007902 */ /* 0x000e220000040000 */
[C---:B------:R-:W-:Y:S01]  /*10f0*/  FADD.RZ R5, R4.reuse, 1 ;  /* 0x3f80000004057421 */ /* 0x040fe2000000c000 */
[----:B------:R-:W-:-:S03]  /*1100*/  ISETP.GE.U32.AND P0, PT, R4, 0x7f800000, PT ;  /* 0x7f8000000400780c */ /* 0x000fc60003f06070 */
[----:B------:R-:W-:Y:S01]  /*1110*/  VIADD R5, R5, 0xc0c00000 ;  /* 0xc0c0000005057836 */ /* 0x000fe20000000000 */
[----:B------:R-:W-:Y:S01]  /*1120*/  ISETP.GT.AND P1, PT, R4, -0x40800000, P0 ;  /* 0xbf8000000400780c */ /* 0x000fe20000724270 */
[----:B------:R-:W-:-:S03]  /*1130*/  FFMA R8, R10, -R10, 1 ;  /* 0x3f8000000a087423 */ /* 0x000fc6000000080a */
[----:B------:R-:W-:-:S04]  /*1140*/  LOP3.LUT R5, R5, 0xff800000, RZ, 0xc0, !PT ;  /* 0xff80000005057812 */ /* 0x000fc800078ec0ff */
[----:B------:R-:W-:Y:S01]  /*1150*/  IADD3 R7, PT, PT, -R5, 0x40800000, RZ ;  /* 0x4080000005077810 */ /* 0x000fe20007ffe1ff */
[----:B------:R-:W-:Y:S01]  /*1160*/  IMAD.IADD R6, R4, 0x1, -R5 ;  /* 0x0000000104067824 */ /* 0x000fe200078e0a05 */
[----:B------:R-:W-:-:S03]  /*1170*/  I2FP.F32.S32 R5, R5 ;  /* 0x0000000500057245 */ /* 0x000fc60000201400 */
[----:B------:R-:W-:Y:S02]  /*1180*/  FFMA R7, R7, 0.25, -R10 ;  /* 0x3e80000007077823 */ /* 0x000fe4000000080a */
[----:B------:R-:W-:Y:S02]  /*1190*/  FMUL R5, R5, 1.1920928955078125e-07 ;  /* 0x3400000005057820 */ /* 0x000fe40000400000 */
[----:B------:R-:W-:-:S04]  /*11a0*/  FADD R6, R6, R7 ;  /* 0x0000000706067221 */ /* 0x000fc80000000000 */
[----:B------:R-:W-:Y:S01]  /*11b0*/  FFMA R7, R6, -R9, 0.10546888411045074463 ;  /* 0x3dd8001206077423 */ /* 0x000fe20000000809 */
[----:B------:R-:W-:-:S03]  /*11c0*/  @P0 IMAD.MOV.U32 R9, RZ, RZ, 0x7f800000 ;  /* 0x7f800000ff090424 */ /* 0x000fc600078e00ff */
[----:B------:R-:W-:-:S04]  /*11d0*/  FFMA R7, R6, R7, -0.13229703903198242188 ;  /* 0xbe0778e006077423 */ /* 0x000fc80000000007 */
[----:B------:R-:W-:-:S04]  /*11e0*/  FFMA R7, R6, R7, 0.14491446316242218018 ;  /* 0x3e14647506077423 */ /* 0x000fc80000000007 */
[----:B------:R-:W-:-:S04]  /*11f0*/  FFMA R7, R6, R7, -0.16641564667224884033 ;  /* 0xbe2a68dd06077423 */ /* 0x000fc80000000007 */
[----:B------:R-:W-:-:S04]  /*1200*/  FFMA R7, R6, R7, 0.19988867640495300293 ;  /* 0x3e4caf9e06077423 */ /* 0x000fc80000000007 */
[----:B------:R-:W-:-:S04]  /*1210*/  FFMA R7, R6, R7, -0.25000196695327758789 ;  /* 0xbe80004206077423 */ /* 0x000fc80000000007 */
[----:B------:R-:W-:-:S04]  /*1220*/  FFMA R7, R6, R7, 0.33333510160446166992 ;  /* 0x3eaaaae606077423 */ /* 0x000fc80000000007 */
[----:B------:R-:W-:-:S04]  /*1230*/  FFMA R7, R6, R7, -0.5 ;  /* 0xbf00000006077423 */ /* 0x000fc80000000007 */
[----:B------:R-:W-:-:S04]  /*1240*/  FMUL R7, R6, R7 ;  /* 0x0000000706077220 */ /* 0x000fc80000400000 */
[----:B------:R-:W-:Y:S01]  /*1250*/  FFMA R6, R6, R7, R6 ;  /* 0x0000000706067223 */ /* 0x000fe20000000006 */
[----:B------:R-:W-:-:S03]  /*1260*/  FFMA R7, R8, R10, 1 ;  /* 0x3f80000008077423 */ /* 0x000fc6000000000a */
[----:B------:R-:W-:Y:S01]  /*1270*/  FFMA R6, R5, 0.69314718246459960938, R6 ;  /* 0x3f31721805067823 */ /* 0x000fe20000000006 */
[C---:B------:R-:W-:Y:S01]  /*1280*/  @P1 FFMA R6, R4.reuse, R9, +INF ;  /* 0x7f80000004061423 */ /* 0x040fe20000000009 */
[----:B------:R-:W-:Y:S01]  /*1290*/  @P0 FSETP.NEU.AND P1, PT, R4, RZ, PT ;  /* 0x000000ff0400020b */ /* 0x000fe20003f2d000 */
[----:B------:R-:W-:-:S03]  /*12a0*/  FFMA R5, R2, R7, RZ ;  /* 0x0000000702057223 */ /* 0x000fc600000000ff */
[----:B------:R-:W-:Y:S01]  /*12b0*/  @P0 FSEL R6, R6, -RZ, P1 ;  /* 0x800000ff06060208 */ /* 0x000fe20000800000 */
[----:B------:R-:W-:-:S04]  /*12c0*/  FFMA R4, R5, -1, R2 ;  /* 0xbf80000005047823 */ /* 0x000fc80000000002 */
[----:B------:R-:W-:Y:S01]  /*12d0*/  FFMA R4, R7, R4, R5 ;  /* 0x0000000407047223 */ /* 0x000fe20000000005 */
[----:B------:R-:W-:Y:S01]  /*12e0*/  FMUL R6, R6, 0.5 ;  /* 0x3f00000006067820 */ /* 0x000fe20000400000 */
[----:B0-----:R-:W-:Y:S06]  /*12f0*/  @!P2 BRA `(.L_x_95) ;  /* 0x000000000010a947 */ /* 0x001fec0003800000 */
[----:B------:R-:W-:Y:S01]  /*1300*/  MOV R4, R2 ;  /* 0x0000000200047202 */ /* 0x000fe20000000f00 */
[----:B------:R-:W-:Y:S01]  /*1310*/  IMAD.MOV.U32 R5, RZ, RZ, 0x3f800000 ;  /* 0x3f800000ff057424 */ /* 0x000fe200078e00ff */
[----:B------:R-:W-:-:S07]  /*1320*/  MOV R8, 0x1340 ;  /* 0x0000134000087802 */ /* 0x000fce0000000f00 */
[----:B------:R-:W-:Y:S05]  /*1330*/  CALL.REL.NOINC `($__internal_3_$__cuda_sm3x_div_rn_noftz_f32_slowpath) ;  /* 0x0000003c00d47944 */ /* 0x000fea0003c00000 */
.L_x_95:
[----:B------:R-:W-:Y:S01]  /*1340*/  MOV R5, 0x3b33710b ;  /* 0x3b33710b00057802 */ /* 0x000fe20000000f00 */
[----:B------:R-:W-:Y:S01]  /*1350*/  FMUL R2, R4, R4 ;  /* 0x0000000404027220 */ /* 0x000fe20000400000 */
[----:B------:R-:W-:Y:S01]  /*1360*/  IMAD.MOV.U32 R8, RZ, RZ, 0x3f6ee581 ;  /* 0x3f6ee581ff087424 */ /* 0x000fe200078e00ff */
[----:B------:R-:W-:Y:S02]  /*1370*/  ISETP.GE.AND P0, PT, R0, RZ, PT ;  /* 0x000000ff0000720c */ /* 0x000fe40003f06270 */
[----:B------:R-:W-:Y:S01]  /*1380*/  FFMA R5, R2, R5, -0.015681877732276916504 ;  /* 0xbc80774802057423 */ /* 0x000fe20000000005 */
[----:B------:R-:W-:-:S03]  /*1390*/  FSETP.NEU.AND P1, PT, |R0|, |R3|, PT ;  /* 0x400000030000720b */ /* 0x000fc60003f2d200 */
        /* <DEDUP_REMOVED lines=20> */
.L_x_92:
[CC--:B------:R-:W-:Y:S01]  /*14e0*/  FMNMX R4, R7.reuse, R2.reuse, PT ;  /* 0x0000000207047209 */ /* 0x0c0fe20003800000 */
[----:B------:R-:W-:Y:S01]  /*14f0*/  FADD R6, |R0|, -RZ ;  /* 0x800000ff00067221 */ /* 0x000fe20000000200 */
[----:B------:R-:W-:Y:S01]  /*1500*/  FMNMX R5, R7, R2, !PT ;  /* 0x0000000207057209 */ /* 0x000fe20007800000 */
[----:B------:R-:W-:Y:S01]  /*1510*/  FADD R9, |R3|, -RZ ;  /* 0x800000ff03097221 */ /* 0x000fe20000000200 */
[----:B------:R-:W-:Y:S02]  /*1520*/  FSETP.GEU.AND P0, PT, R4, 9.9999999747524270788e-07, PT ;  /* 0x358637bd0400780b */ /* 0x000fe40003f0e000 */
[----:B------:R-:W-:-:S13]  /*1530*/  FSETP.LEU.AND P1, PT, R5, 1000000, PT ;  /* 0x497424000500780b */ /* 0x000fda0003f2b000 */
[----:B------:R-:W-:Y:S05]  /*1540*/  @P0 BRA P1, `(.L_x_96) ;  /* 0x00000004006c0947 */ /* 0x000fea0000800000 */
        /* <DEDUP_REMOVED lines=13> */
[----:B------:R-:W-:Y:S05]  /*1620*/  CALL.REL.NOINC `($__internal_2_$__cuda_sm20_sqrt_rn_f32_slowpath) ;  /* 0x0000003800b87944 */ /* 0x000fea0003c00000 */
[----:B------:R-:W-:Y:S05]  /*1630*/  BRA `(.L_x_98) ;  /* 0x0000000000107947 */ /* 0x000fea0003800000 */
.L_x_97:
[----:B------:R-:W-:Y:S01]  /*1640*/  FMUL.FTZ R11, R4, R9 ;  /* 0x00000009040b7220 */ /* 0x000fe20000410000 */
[----:B------:R-:W-:-:S03]  /*1650*/  FMUL.FTZ R9, R9, 0.5 ;  /* 0x3f00000009097820 */ /* 0x000fc60000410000 */
[----:B------:R-:W-:-:S04]  /*1660*/  FFMA R4, -R11, R11, R4 ;  /* 0x0000000b0b047223 */ /* 0x000fc80000000104 */
[----:B------:R-:W-:-:S07]  /*1670*/  FFMA R4, R4, R9, R11 ;  /* 0x0000000904047223 */ /* 0x000fce000000000b */
.L_x_98:
[----:B------:R-:W-:Y:S01]  /*1680*/  FSETP.NEU.AND P0, PT, R6, RZ, PT ;  /* 0x000000ff0600720b */ /* 0x000fe20003f0d000 */
[----:B------:R-:W-:Y:S01]  /*1690*/  FCHK P2, R2, R7 ;  /* 0x0000000702007302 */ /* 0x000fe20000040000 */
[----:B------:R-:W-:-:S07]  /*16a0*/  LOP3.LUT R9, R10, 0x800000, RZ, 0xfc, !PT ;  /* 0x008000000a097812 */ /* 0x000fce00078efcff */
[----:B------:R-:W0:Y:S04]  /*16b0*/  MUFU.RCP R10, R7 ;  /* 0x00000007000a7308 */ /* 0x000e280000001000 */
[----:B------:R-:W-:Y:S01]  /*16c0*/  @P0 FMUL R5, R9, R4 ;  /* 0x0000000409050220 */ /* 0x000fe20000400000 */
[----:B------:R-:W-:Y:S01]  /*16d0*/  FSETP.NEU.AND P0, PT, R6, +INF , PT ;  /* 0x7f8000000600780b */ /* 0x000fe20003f0d000 */
[----:B------:R-:W-:-:S03]  /*16e0*/  HFMA2 R9, -RZ, RZ, 1.5048828125, 33.21875 ;  /* 0x3e055027ff097431 */ /* 0x000fc600000001ff */
[----:B------:R-:W-:-:S04]  /*16f0*/  FSEL R5, R5, +INF , P0 ;  /* 0x7f80000005057808 */ /* 0x000fc80000000000 */
[----:B------:R-:W-:Y:S01]  /*1700*/  FSETP.GEU.AND P0, PT, R5, 1.175494350822287508e-38, PT ;  /* 0x008000000500780b */ /* 0x000fe20003f0e000 */
[----:B0-----:R-:W-:-:S04]  /*1710*/  FFMA R13, -R7, R10, 1 ;  /* 0x3f800000070d7423 */ /* 0x001fc8000000010a */
[----:B------:R-:W-:-:S08]  /*1720*/  FFMA R13, R10, R13, R10 ;  /* 0x0000000d0a0d7223 */ /* 0x000fd0000000000a */
[----:B------:R-:W-:-:S05]  /*1730*/  @!P0 FMUL R5, R5, 8388608 ;  /* 0x4b00000005058820 */ /* 0x000fca0000400000 */
[C---:B------:R-:W-:Y:S02]  /*1740*/  IADD3 R4, PT, PT, R5.reuse, -0x3f2aaaab, RZ ;  /* 0xc0d5555505047810 */ /* 0x040fe40007ffe0ff */
[----:B------:R-:W-:Y:S02]  /*1750*/  FSETP.NEU.AND P1, PT, R5, RZ, PT ;  /* 0x000000ff0500720b */ /* 0x000fe40003f2d000 */
[----:B------:R-:W-:-:S05]  /*1760*/  LOP3.LUT R6, R4, 0xff800000, RZ, 0xc0, !PT ;  /* 0xff80000004067812 */ /* 0x000fca00078ec0ff */
[----:B------:R-:W-:-:S04]  /*1770*/  IMAD.IADD R4, R5, 0x1, -R6 ;  /* 0x0000000105047824 */ /* 0x000fc800078e0a06 */
        /* <DEDUP_REMOVED lines=10> */
[C---:B------:R-:W-:Y:S01]  /*1820*/  FFMA R11, R8.reuse, R9, -0.5 ;  /* 0xbf000000080b7423 */ /* 0x040fe20000000009 */
[----:B------:R-:W-:Y:S01]  /*1830*/  I2FP.F32.S32 R9, R6 ;  /* 0x0000000600097245 */ /* 0x000fe20000201400 */
[----:B------:R-:W-:Y:S02]  /*1840*/  IMAD.MOV.U32 R6, RZ, RZ, 0x7f800000 ;  /* 0x7f800000ff067424 */ /* 0x000fe400078e00ff */
[C---:B------:R-:W-:Y:S02]  /*1850*/  FMUL R11, R8.reuse, R11 ;  /* 0x0000000b080b7220 */ /* 0x040fe40000400000 */
[----:B------:R-:W-:Y:S02]  /*1860*/  FFMA R4, R9, 1.1920928955078125e-07, R4 ;  /* 0x3400000009047823 */ /* 0x000fe40000000004 */
[----:B------:R-:W-:Y:S01]  /*1870*/  FFMA R11, R8, R11, R8 ;  /* 0x0000000b080b7223 */ /* 0x000fe20000000008 */
[----:B------:R-:W-:-:S03]  /*1880*/  FFMA R8, R2, R13, RZ ;  /* 0x0000000d02087223 */ /* 0x000fc600000000ff */
[----:B------:R-:W-:Y:S01]  /*1890*/  FFMA R4, R4, 0.69314718246459960938, R11 ;  /* 0x3f31721804047823 */ /* 0x000fe2000000000b */
[----:B------:R-:W-:Y:S01]  /*18a0*/  @P0 FFMA R4, R5, R6, +INF ;  /* 0x7f80000005040423 */ /* 0x000fe20000000006 */
[----:B------:R-:W-:-:S04]  /*18b0*/  FFMA R5, -R7, R8, R2 ;  /* 0x0000000807057223 */ /* 0x000fc80000000102 */
[----:B------:R-:W-:Y:S01]  /*18c0*/  FFMA R5, R13, R5, R8 ;  /* 0x000000050d057223 */ /* 0x000fe20000000008 */
[----:B------:R-:W-:Y:S01]  /*18d0*/  FSEL R6, R4, -INF , P1 ;  /* 0xff80000004067808 */ /* 0x000fe20000800000 */
[----:B------:R-:W-:Y:S06]  /*18e0*/  @!P2 BRA `(.L_x_99) ;  /* 0x000000000014a947 */ /* 0x000fec0003800000 */
[----:B------:R-:W-:Y:S01]  /*18f0*/  MOV R4, R2 ;  /* 0x0000000200047202 */ /* 0x000fe20000000f00 */
[----:B------:R-:W-:Y:S01]  /*1900*/  IMAD.MOV.U32 R5, RZ, RZ, R7 ;  /* 0x000000ffff057224 */ /* 0x000fe200078e0007 */
[----:B------:R-:W-:-:S07]  /*1910*/  MOV R8, 0x1930 ;  /* 0x0000193000087802 */ /* 0x000fce0000000f00 */
[----:B------:R-:W-:Y:S05]  /*1920*/  CALL.REL.NOINC `($__internal_3_$__cuda_sm3x_div_rn_noftz_f32_slowpath) ;  /* 0x0000003800587944 */ /* 0x000fea0003c00000 */
[----:B------:R-:W-:-:S07]  /*1930*/  MOV R5, R4 ;  /* 0x0000000400057202 */ /* 0x000fce0000000f00 */
.L_x_99:
[----:B------:R-:W-:Y:S02]  /*1940*/  IMAD.MOV.U32 R9, RZ, RZ, 0x3b33710b ;  /* 0x3b33710bff097424 */ /* 0x000fe400078e00ff */
[----:B------:R-:W-:Y:S01]  /*1950*/  FMUL R2, R5, R5 ;  /* 0x0000000505027220 */ /* 0x000fe20000400000 */
[C---:B------:R-:W-:Y:S02]  /*1960*/  ISETP.GE.AND P0, PT, R0.reuse, RZ, PT ;  /* 0x000000ff0000720c */ /* 0x040fe40003f06270 */
[----:B------:R-:W-:Y:S01]  /*1970*/  FSETP.NEU.AND P2, PT, |R0|, |R3|, PT ;  /* 0x400000030000720b */ /* 0x000fe20003f4d200 */
[----:B------:R-:W-:Y:S01]  /*1980*/  FFMA R9, R2, R9, -0.015681877732276916504 ;  /* 0xbc80774802097423 */ /* 0x000fe20000000009 */
[----:B------:R-:W-:-:S03]  /*1990*/  FSETP.NEU.AND P1, PT, R7, RZ, PT ;  /* 0x000000ff0700720b */ /* 0x000fc60003f2d000 */
[----:B------:R-:W-:-:S04]  /*19a0*/  FFMA R9, R2, R9, 0.042200751602649688721 ;  /* 0x3d2cdab202097423 */ /* 0x000fc80000000009 */
[----:B------:R-:W-:-:S04]  /*19b0*/  FFMA R9, R2, R9, -0.074792981147766113281 ;  /* 0xbd992d1002097423 */ /* 0x000fc80000000009 */
[----:B------:R-:W-:-:S04]  /*19c0*/  FFMA R9, R2, R9, 0.10640415549278259277 ;  /* 0x3dd9ea6c02097423 */ /* 0x000fc80000000009 */
[----:B------:R-:W-:-:S04]  /*19d0*/  FFMA R9, R2, R9, -0.14207722246646881104 ;  /* 0xbe117cb102097423 */ /* 0x000fc80000000009 */
[----:B------:R-:W-:-:S04]  /*19e0*/  FFMA R9, R2, R9, 0.19993925094604492188 ;  /* 0x3e4cbce002097423 */ /* 0x000fc80000000009 */
[----:B------:R-:W-:-:S04]  /*19f0*/  FFMA R9, R2, R9, -0.33333197236061096191 ;  /* 0xbeaaaa7d02097423 */ /* 0x000fc80000000009 */
[----:B------:R-:W-:Y:S01]  /*1a00*/  FMUL R2, R2, R9 ;  /* 0x0000000902027220 */ /* 0x000fe20000400000 */
[----:B------:R-:W-:-:S03]  /*1a10*/  MOV R9, 0x3f6ee581 ;  /* 0x3f6ee58100097802 */ /* 0x000fc60000000f00 */
[----:B------:R-:W-:-:S04]  /*1a20*/  FFMA R2, R2, R5, R5 ;  /* 0x0000000502027223 */ /* 0x000fc80000000005 */
[C---:B------:R-:W-:Y:S01]  /*1a30*/  FFMA R5, R9.reuse, 1.6832555532455444336, -R2 ;  /* 0x3fd774eb09057823 */ /* 0x040fe20000000802 */
[----:B------:R-:W-:-:S04]  /*1a40*/  FSEL R9, R9, 1.8663789033889770508, !P3 ;  /* 0x3feee58109097808 */ /* 0x000fc80005800000 */
[-C--:B------:R-:W-:Y:S01]  /*1a50*/  FSEL R4, R5, R2.reuse, !P3 ;  /* 0x0000000205047208 */ /* 0x080fe20005800000 */
[----:B------:R-:W-:Y:S01]  /*1a60*/  FADD R5, |R0|, |R3| ;  /* 0x4000000300057221 */ /* 0x000fe20000000200 */
[----:B------:R-:W-:-:S05]  /*1a70*/  FSEL R2, R2, -R2, !P3 ;  /* 0x8000000202027208 */ /* 0x000fca0005800000 */
[----:B------:R-:W-:Y:S01]  /*1a80*/  @!P0 FFMA R4, R9, 1.6832555532455444336, R2 ;  /* 0x3fd774eb09048823 */ /* 0x000fe20000000002 */
[----:B------:R-:W-:-:S05]  /*1a90*/  IMAD.MOV.U32 R2, RZ, RZ, 0x4016cbe4 ;  /* 0x4016cbe4ff027424 */ /* 0x000fca00078e00ff */
[----:B------:R-:W-:Y:S02]  /*1aa0*/  @!P2 FSEL R4, R2, 0.78539818525314331055, !P0 ;  /* 0x3f490fdb0204a808 */ /* 0x000fe40004000000 */
[----:B------:R-:W-:Y:S02]  /*1ab0*/  @!P1 FSEL R4, RZ, 3.1415927410125732422, P0 ;  /* 0x40490fdbff049808 */ /* 0x000fe40000000000 */
[----:B------:R-:W-:Y:S02]  /*1ac0*/  FSETP.NAN.AND P0, PT, R5, R5, PT ;  /* 0x000000050500720b */ /* 0x000fe40003f08000 */
[----:B------:R-:W-:-:S04]  /*1ad0*/  LOP3.LUT R4, R4, 0x80000000, R3, 0xb8, !PT ;  /* 0x8000000004047812 */ /* 0x000fc800078eb803 */
[----:B------:R-:W-:Y:S01]  /*1ae0*/  FSEL R4, R5, R4, P0 ;  /* 0x0000000405047208 */ /* 0x000fe20000000000 */
[----:B------:R-:W-:Y:S06]  /*1af0*/  BRA `(.L_x_85) ;  /* 0x00000010008c7947 */ /* 0x000fec0003800000 */
.L_x_96:
[----:B------:R-:W-:-:S13]  /*1b00*/  FSETP.GE.AND P0, PT, R7, 1, PT ;  /* 0x3f8000000700780b */ /* 0x000fda0003f06000 */
[----:B------:R-:W-:Y:S05]  /*1b10*/  @!P0 BRA `(.L_x_100) ;  /* 0x00000004001c8947 */ /* 0x000fea0003800000 */
[C---:B------:R-:W-:Y:S01]  /*1b20*/  FADD R4, R7.reuse, -1 ;  /* 0xbf80000007047421 */ /* 0x040fe20000000000 */
[----:B------:R-:W-:Y:S01]  /*1b30*/  FADD R5, R7, 1 ;  /* 0x3f80000007057421 */ /* 0x000fe20000000000 */
[----:B------:R-:W-:Y:S01]  /*1b40*/  IMAD.MOV.U32 R9, RZ, RZ, 0x3e800000 ;  /* 0x3e800000ff097424 */ /* 0x000fe200078e00ff */
[----:B------:R-:W-:Y:S01]  /*1b50*/  FCHK P2, R2, R7 ;  /* 0x0000000702007302 */ /* 0x000fe20000040000 */
[----:B------:R-:W-:Y:S02]  /*1b60*/  IMAD.MOV.U32 R11, RZ, RZ, 0x3d39bf78 ;  /* 0x3d39bf78ff0b7424 */ /* 0x000fe400078e00ff */
[----:B------:R-:W-:-:S04]  /*1b70*/  FMUL R5, R4, R5 ;  /* 0x0000000504057220 */ /* 0x000fc80000400000 */
[----:B------:R-:W-:-:S04]  /*1b80*/  FFMA R4, R2, R2, R5 ;  /* 0x0000000202047223 */ /* 0x000fc80000000005 */
[C---:B------:R-:W-:Y:S01]  /*1b90*/  FADD.RZ R5, R4.reuse, 1 ;  /* 0x3f80000004057421 */ /* 0x040fe2000000c000 */
[----:B------:R-:W-:-:S04]  /*1ba0*/  ISETP.GE.U32.AND P0, PT, R4, 0x7f800000, PT ;  /* 0x7f8000000400780c */ /* 0x000fc80003f06070 */
[----:B------:R-:W-:Y:S02]  /*1bb0*/  IADD3 R5, PT, PT, R5, -0x3f400000, RZ ;  /* 0xc0c0000005057810 */ /* 0x000fe40007ffe0ff */
[----:B------:R-:W-:Y:S02]  /*1bc0*/  ISETP.GT.AND P1, PT, R4, -0x40800000, P0 ;  /* 0xbf8000000400780c */ /* 0x000fe40000724270 */
[----:B------:R-:W-:-:S04]  /*1bd0*/  LOP3.LUT R5, R5, 0xff800000, RZ, 0xc0, !PT ;  /* 0xff80000005057812 */ /* 0x000fc800078ec0ff */
[----:B------:R-:W-:Y:S02]  /*1be0*/  IADD3 R8, PT, PT, -R5, 0x40800000, RZ ;  /* 0x4080000005087810 */ /* 0x000fe40007ffe1ff */
[-C--:B------:R-:W-:Y:S02]  /*1bf0*/  IADD3 R6, PT, PT, R4, -R5.reuse, RZ ;  /* 0x8000000504067210 */ /* 0x080fe40007ffe0ff */
[----:B------:R-:W-:Y:S01]  /*1c00*/  I2FP.F32.S32 R5, R5 ;  /* 0x0000000500057245 */ /* 0x000fe20000201400 */
[----:B------:R-:W-:Y:S02]  /*1c10*/  FFMA R9, R8, R9, -1 ;  /* 0xbf80000008097423 */ /* 0x000fe40000000009 */
[----:B------:R-:W0:Y:S02]  /*1c20*/  MUFU.RCP R8, R7 ;  /* 0x0000000700087308 */ /* 0x000e240000001000 */
[----:B------:R-:W-:Y:S01]  /*1c30*/  FADD R6, R6, R9 ;  /* 0x0000000906067221 */ /* 0x000fe20000000000 */
[----:B------:R-:W-:-:S03]  /*1c40*/  FMUL R5, R5, 1.1920928955078125e-07 ;  /* 0x3400000005057820 */ /* 0x000fc60000400000 */
[----:B------:R-:W-:-:S04]  /*1c50*/  FFMA R9, R6, -R11, 0.10546888411045074463 ;  /* 0x3dd8001206097423 */ /* 0x000fc8000000080b */
[----:B------:R-:W-:-:S04]  /*1c60*/  FFMA R9, R6, R9, -0.13229703903198242188 ;  /* 0xbe0778e006097423 */ /* 0x000fc80000000009 */
[----:B------:R-:W-:Y:S01]  /*1c70*/  FFMA R9, R6, R9, 0.14491446316242218018 ;  /* 0x3e14647506097423 */ /* 0x000fe20000000009 */
[----:B0-----:R-:W-:-:S03]  /*1c80*/  FFMA R11, -R7, R8, 1 ;  /* 0x3f800000070b7423 */ /* 0x001fc60000000108 */
[----:B------:R-:W-:Y:S01]  /*1c90*/  FFMA R9, R6, R9, -0.16641564667224884033 ;  /* 0xbe2a68dd06097423 */ /* 0x000fe20000000009 */
[----:B------:R-:W-:-:S03]  /*1ca0*/  FFMA R11, R8, R11, R8 ;  /* 0x0000000b080b7223 */ /* 0x000fc60000000008 */
[----:B------:R-:W-:Y:S01]  /*1cb0*/  FFMA R9, R6, R9, 0.19988867640495300293 ;  /* 0x3e4caf9e06097423 */ /* 0x000fe20000000009 */
[----:B------:R-:W-:-:S03]  /*1cc0*/  FFMA R8, R2, R11, RZ ;  /* 0x0000000b02087223 */ /* 0x000fc600000000ff */
[----:B------:R-:W-:-:S04]  /*1cd0*/  FFMA R9, R6, R9, -0.25000196695327758789 ;  /* 0xbe80004206097423 */ /* 0x000fc80000000009 */
[----:B------:R-:W-:-:S04]  /*1ce0*/  FFMA R9, R6, R9, 0.33333510160446166992 ;  /* 0x3eaaaae606097423 */ /* 0x000fc80000000009 */
[----:B------:R-:W-:-:S04]  /*1cf0*/  FFMA R9, R6, R9, -0.5 ;  /* 0xbf00000006097423 */ /* 0x000fc80000000009 */
[----:B------:R-:W-:-:S04]  /*1d00*/  FMUL R9, R6, R9 ;  /* 0x0000000906097220 */ /* 0x000fc80000400000 */
[----:B------:R-:W-:Y:S01]  /*1d10*/  FFMA R6, R6, R9, R6 ;  /* 0x0000000906067223 */ /* 0x000fe20000000006 */
[----:B------:R-:W-:-:S03]  /*1d20*/  @P0 MOV R9, 0x7f800000 ;  /* 0x7f80000000090802 */ /* 0x000fc60000000f00 */
[----:B------:R-:W-:Y:S02]  /*1d30*/  FFMA R6, R5, 0.69314718246459960938, R6 ;  /* 0x3f31721805067823 */ /* 0x000fe40000000006 */
[C---:B------:R-:W-:Y:S01]  /*1d40*/  @P1 FFMA R6, R4.reuse, R9, +INF ;  /* 0x7f80000004061423 */ /* 0x040fe20000000009 */
[----:B------:R-:W-:Y:S01]  /*1d50*/  @P0 FSETP.NEU.AND P1, PT, R4, RZ, PT ;  /* 0x000000ff0400020b */ /* 0x000fe20003f2d000 */
[----:B------:R-:W-:-:S03]  /*1d60*/  FFMA R4, -R7, R8, R2 ;  /* 0x0000000807047223 */ /* 0x000fc60000000102 */
[----:B------:R-:W-:Y:S01]  /*1d70*/  @P0 FSEL R6, R6, -RZ, P1 ;  /* 0x800000ff06060208 */ /* 0x000fe20000800000 */
[----:B------:R-:W-:-:S04]  /*1d80*/  FFMA R4, R11, R4, R8 ;  /* 0x000000040b047223 */ /* 0x000fc80000000008 */
[----:B------:R-:W-:Y:S01]  /*1d90*/  FMUL R6, R6, 0.5 ;  /* 0x3f00000006067820 */ /* 0x000fe20000400000 */
[----:B------:R-:W-:Y:S06]  /*1da0*/  @!P2 BRA `(.L_x_101) ;  /* 0x000000000010a947 */ /* 0x000fec0003800000 */
[----:B------:R-:W-:Y:S01]  /*1db0*/  IMAD.MOV.U32 R4, RZ, RZ, R2 ;  /* 0x000000ffff047224 */ /* 0x000fe200078e0002 */
[----:B------:R-:W-:Y:S02]  /*1dc0*/  MOV R5, R7 ;  /* 0x0000000700057202 */ /* 0x000fe40000000f00 */
[----:B------:R-:W-:-:S07]  /*1dd0*/  MOV R8, 0x1df0 ;  /* 0x00001df000087802 */ /* 0x000fce0000000f00 */
[----:B------:R-:W-:Y:S05]  /*1de0*/  CALL.REL.NOINC `($__internal_3_$__cuda_sm3x_div_rn_noftz_f32_slowpath) ;  /* 0x0000003400287944 */ /* 0x000fea0003c00000 */
.L_x_101:
[----:B------:R-:W-:Y:S02]  /*1df0*/  IMAD.MOV.U32 R5, RZ, RZ, 0x3b33710b ;  /* 0x3b33710bff057424 */ /* 0x000fe400078e00ff */
[----:B------:R-:W-:Y:S01]  /*1e00*/  FMUL R2, R4, R4 ;  /* 0x0000000404027220 */ /* 0x000fe20000400000 */
[----:B------:R-:W-:Y:S01]  /*1e10*/  HFMA2 R8, -RZ, RZ, 1.857421875, -1409 ;  /* 0x3f6ee581ff087431 */ /* 0x000fe200000001ff */
        /* <DEDUP_REMOVED lines=11> */
[----:B------:R-:W-:-:S03]  /*1ed0*/  IMAD.MOV.U32 R4, RZ, RZ, 0x4016cbe4 ;  /* 0x4016cbe4ff047424 */ /* 0x000fc600078e00ff */
        /* <DEDUP_REMOVED lines=11> */
.L_x_100:
[----:B------:R-:W-:-:S04]  /*1f90*/  FMUL R4, R2, R2 ;  /* 0x0000000202047220 */ /* 0x000fc80000400000 */
[----:B------:R-:W-:-:S05]  /*1fa0*/  FFMA R4, R7, R7, R4 ;  /* 0x0000000707047223 */ /* 0x000fca0000000004 */
[----:B------:R-:W-:-:S13]  /*1fb0*/  FSETP.GTU.AND P0, PT, R4, 0.69999998807907104492, PT ;  /* 0x3f3333330400780b */ /* 0x000fda0003f0c000 */
[----:B------:R-:W-:Y:S05]  /*1fc0*/  @P0 BRA `(.L_x_102) ;  /* 0x0000000400040947 */ /* 0x000fea0003800000 */
[----:B------:R-:W-:Y:S01]  /*1fd0*/  FSETP.GEU.AND P0, PT, R4, 1.175494350822287508e-38, PT ;  /* 0x008000000400780b */ /* 0x000fe20003f0e000 */
[----:B------:R-:W0:Y:S01]  /*1fe0*/  MUFU.RCP R10, R7 ;  /* 0x00000007000a7308 */ /* 0x000e220000001000 */
[----:B------:R-:W-:-:S07]  /*1ff0*/  MOV R11, 0x3e055027 ;  /* 0x3e055027000b7802 */ /* 0x000fce0000000f00 */
[----:B------:R-:W1:Y:S04]  /*2000*/  FCHK P1, R2, R7 ;  /* 0x0000000702007302 */ /* 0x000e680000020000 */
[----:B------:R-:W-:-:S05]  /*2010*/  @!P0 FMUL R4, R4, 8388608 ;  /* 0x4b00000004048820 */ /* 0x000fca0000400000 */
[----:B------:R-:W-:-:S04]  /*2020*/  IADD3 R5, PT, PT, R4, -0x3f2aaaab, RZ ;  /* 0xc0d5555504057810 */ /* 0x000fc80007ffe0ff */
[----:B------:R-:W-:-:S04]  /*2030*/  LOP3.LUT R9, R5, 0xff800000, RZ, 0xc0, !PT ;  /* 0xff80000005097812 */ /* 0x000fc800078ec0ff */
[----:B------:R-:W-:Y:S01]  /*2040*/  I2FP.F32.S32 R6, R9 ;  /* 0x0000000900067245 */ /* 0x000fe20000201400 */
[----:B------:R-:W-:Y:S02]  /*2050*/  IMAD.IADD R5, R4, 0x1, -R9 ;  /* 0x0000000104057824 */ /* 0x000fe400078e0a09 */
[----:B0-----:R-:W-:Y:S02]  /*2060*/  FFMA R9, -R7, R10, 1 ;  /* 0x3f80000007097423 */ /* 0x001fe4000000010a */
[----:B------:R-:W-:-:S04]  /*2070*/  FADD R8, R5, -1 ;  /* 0xbf80000005087421 */ /* 0x000fc80000000000 */
        /* <DEDUP_REMOVED lines=8> */
[----:B------:R-:W-:Y:S02]  /*2100*/  FSEL R5, RZ, -23, P0 ;  /* 0xc1b80000ff057808 */ /* 0x000fe40000000000 */
[----:B------:R-:W-:Y:S01]  /*2110*/  ISETP.GT.U32.AND P0, PT, R4, 0x7f7fffff, PT ;  /* 0x7f7fffff0400780c */ /* 0x000fe20003f04070 */
[----:B------:R-:W-:Y:S02]  /*2120*/  FMUL R11, R8, R11 ;  /* 0x0000000b080b7220 */ /* 0x000fe40000400000 */
[----:B------:R-:W-:Y:S02]  /*2130*/  FFMA R5, R6, 1.1920928955078125e-07, R5 ;  /* 0x3400000006057823 */ /* 0x000fe40000000005 */
[----:B------:R-:W-:Y:S01]  /*2140*/  FFMA R8, R8, R11, R8 ;  /* 0x0000000b08087223 */ /* 0x000fe20000000008 */
[----:B------:R-:W-:Y:S01]  /*2150*/  FFMA R11, R10, R9, R10 ;  /* 0x000000090a0b7223 */ /* 0x000fe2000000000a */
[----:B------:R-:W-:-:S02]  /*2160*/  IMAD.MOV.U32 R9, RZ, RZ, 0x7f800000 ;  /* 0x7f800000ff097424 */ /* 0x000fc400078e00ff */
[----:B------:R-:W-:Y:S01]  /*2170*/  FFMA R5, R5, 0.69314718246459960938, R8 ;  /* 0x3f31721805057823 */ /* 0x000fe20000000008 */
[----:B------:R-:W-:-:S03]  /*2180*/  FFMA R6, R2, R11, RZ ;  /* 0x0000000b02067223 */ /* 0x000fc600000000ff */
[C---:B------:R-:W-:Y:S01]  /*2190*/  @P0 FFMA R5, R4.reuse, R9, +INF ;  /* 0x7f80000004050423 */ /* 0x040fe20000000009 */
[----:B------:R-:W-:Y:S01]  /*21a0*/  FSETP.NEU.AND P0, PT, R4, RZ, PT ;  /* 0x000000ff0400720b */ /* 0x000fe20003f0d000 */
[----:B------:R-:W-:Y:S02]  /*21b0*/  FFMA R4, -R7, R6, R2 ;  /* 0x0000000607047223 */ /* 0x000fe40000000102 */
[----:B------:R-:W-:Y:S02]  /*21c0*/  FMUL R5, R5, 0.5 ;  /* 0x3f00000005057820 */ /* 0x000fe40000400000 */
[----:B------:R-:W-:-:S03]  /*21d0*/  FFMA R4, R11, R4, R6 ;  /* 0x000000040b047223 */ /* 0x000fc60000000006 */
[----:B------:R-:W-:Y:S01]  /*21e0*/  FSEL R6, R5, -INF , P0 ;  /* 0xff80000005067808 */ /* 0x000fe20000000000 */
[----:B-1----:R-:W-:Y:S06]  /*21f0*/  @!P1 BRA `(.L_x_103) ;  /* 0x0000000000109947 */ /* 0x002fec0003800000 */
[----:B------:R-:W-:Y:S01]  /*2200*/  MOV R4, R2 ;  /* 0x0000000200047202 */ /* 0x000fe20000000f00 */
[----:B------:R-:W-:Y:S01]  /*2210*/  IMAD.MOV.U32 R5, RZ, RZ, R7 ;  /* 0x000000ffff057224 */ /* 0x000fe200078e0007 */
[----:B------:R-:W-:-:S07]  /*2220*/  MOV R8, 0x2240 ;  /* 0x0000224000087802 */ /* 0x000fce0000000f00 */
[----:B------:R-:W-:Y:S05]  /*2230*/  CALL.REL.NOINC `($__internal_3_$__cuda_sm3x_div_rn_noftz_f32_slowpath) ;  /* 0x0000003000147944 */ /* 0x000fea0003c00000 */
.L_x_103:
        /* <DEDUP_REMOVED lines=26> */
.L_x_102:
[----:B------:R-:W-:Y:S02]  /*23e0*/  LOP3.LUT R6, R7, 0xffff0000, RZ, 0xc0, !PT ;  /* 0xffff000007067812 */ /* 0x000fe400078ec0ff */
[----:B------:R-:W-:-:S03]  /*23f0*/  LOP3.LUT R11, R2, 0xffff0000, RZ, 0xc0, !PT ;  /* 0xffff0000020b7812 */ /* 0x000fc600078ec0ff */
[--C-:B------:R-:W-:Y:S01]  /*2400*/  FADD R8, R7, -R6.reuse ;  /* 0x8000000607087221 */ /* 0x100fe20000000000 */
[----:B------:R-:W-:Y:S01]  /*2410*/  FADD R12, R6, R6 ;  /* 0x00000006060c7221 */ /* 0x000fe20000000000 */
[--C-:B------:R-:W-:Y:S01]  /*2420*/  FADD R10, R2, -R11.reuse ;  /* 0x8000000b020a7221 */ /* 0x100fe20000000000 */
[C---:B------:R-:W-:Y:S01]  /*2430*/  FADD R15, R11.reuse, R11 ;  /* 0x0000000b0b0f7221 */ /* 0x040fe20000000000 */
[----:B------:R-:W-:Y:S01]  /*2440*/  FMUL R4, R6, R6 ;  /* 0x0000000606047220 */ /* 0x000fe20000400000 */
[----:B------:R-:W-:Y:S01]  /*2450*/  LOP3.LUT R9, R8, 0xffff0000, RZ, 0xc0, !PT ;  /* 0xffff000008097812 */ /* 0x000fe200078ec0ff */
[----:B------:R-:W-:Y:S01]  /*2460*/  FMUL R5, R11, R11 ;  /* 0x0000000b0b057220 */ /* 0x000fe20000400000 */
[----:B------:R-:W-:-:S03]  /*2470*/  LOP3.LUT R13, R10, 0xffff0000, RZ, 0xc0, !PT ;  /* 0xffff00000a0d7812 */ /* 0x000fc600078ec0ff */
[--C-:B------:R-:W-:Y:S01]  /*2480*/  FADD R14, R8, -R9.reuse ;  /* 0x80000009080e7221 */ /* 0x100fe20000000000 */
[----:B------:R-:W-:Y:S01]  /*2490*/  FADD R17, R9, R9 ;  /* 0x0000000909117221 */ /* 0x000fe20000000000 */
[--C-:B------:R-:W-:Y:S01]  /*24a0*/  FADD R16, R10, -R13.reuse ;  /* 0x8000000d0a107221 */ /* 0x100fe20000000000 */
[----:B------:R-:W-:Y:S01]  /*24b0*/  FADD R19, R13, R13 ;  /* 0x0000000d0d137221 */ /* 0x000fe20000000000 */
[CC--:B------:R-:W-:Y:S01]  /*24c0*/  FMUL R8, R9.reuse, R12.reuse ;  /* 0x0000000c09087220 */ /* 0x0c0fe20000400000 */
[----:B------:R-:W-:Y:S01]  /*24d0*/  FMUL R6, R9, R9 ;  /* 0x0000000909067220 */ /* 0x000fe20000400000 */
[C---:B------:R-:W-:Y:S01]  /*24e0*/  FMUL R10, R13.reuse, R15 ;  /* 0x0000000f0d0a7220 */ /* 0x040fe20000400000 */
[----:B------:R-:W-:Y:S01]  /*24f0*/  FMUL R9, R13, R13 ;  /* 0x0000000d0d097220 */ /* 0x000fe20000400000 */
[----:B------:R-:W-:Y:S01]  /*2500*/  FMUL R11, R14, R12 ;  /* 0x0000000c0e0b7220 */ /* 0x000fe20000400000 */
[----:B------:R-:W-:Y:S01]  /*2510*/  FMUL R12, R16, R15 ;  /* 0x0000000f100c7220 */ /* 0x000fe20000400000 */
[C---:B------:R-:W-:Y:S01]  /*2520*/  FMUL R13, R14.reuse, R17 ;  /* 0x000000110e0d7220 */ /* 0x040fe20000400000 */
[----:B------:R-:W-:Y:S01]  /*2530*/  FMUL R14, R14, R14 ;  /* 0x0000000e0e0e7220 */ /* 0x000fe20000400000 */
[C---:B------:R-:W-:Y:S01]  /*2540*/  FMUL R15, R16.reuse, R19 ;  /* 0x00000013100f7220 */ /* 0x040fe20000400000 */
[----:B------:R-:W-:-:S07]  /*2550*/  FMUL R17, R16, R16 ;  /* 0x0000001010117220 */ /* 0x000fce0000400000 */
.L_x_104:
[----:B------:R-:W-:-:S04]  /*2560*/  FSETP.GEU.AND P0, PT, R4, R5, PT ;  /* 0x000000050400720b */ /* 0x000fc80003f0e000 */
[----:B------:R-:W-:Y:S02]  /*2570*/  FSEL R19, R5, R4, P0 ;  /* 0x0000000405137208 */ /* 0x000fe40000000000 */
[----:B------:R-:W-:Y:S02]  /*2580*/  FSEL R4, R4, R5, P0 ;  /* 0x0000000504047208 */ /* 0x000fe40000000000 */
[CC--:B------:R-:W-:Y:S02]  /*2590*/  FSETP.GEU.AND P4, PT, R19.reuse, R8.reuse, PT ;  /* 0x000000081300720b */ /* 0x0c0fe40003f8e000 */
[CC--:B------:R-:W-:Y:S02]  /*25a0*/  FSETP.GEU.AND P0, PT, R19.reuse, R8.reuse, P0 ;  /* 0x000000081300720b */ /* 0x0c0fe4000070e000 */
[----:B------:R-:W-:Y:S02]  /*25b0*/  FSEL R21, R8, R19, P4 ;  /* 0x0000001308157208 */ /* 0x000fe40002000000 */
[----:B------:R-:W-:-:S02]  /*25c0*/  FSEL R5, R19, R8, P4 ;  /* 0x0000000813057208 */ /* 0x000fc40002000000 */
[----:B------:R-:W-:-:S04]  /*25d0*/  FSETP.GEU.AND P6, PT, R21, R10, PT ;  /* 0x0000000a1500720b */ /* 0x000fc80003fce000 */
[----:B------:R-:W-:Y:S02]  /*25e0*/  FSEL R23, R10, R21, P6 ;  /* 0x000000150a177208 */ /* 0x000fe40003000000 */
[----:B------:R-:W-:Y:S02]  /*25f0*/  FSEL R8, R21, R10, P6 ;  /* 0x0000000a15087208 */ /* 0x000fe40003000000 */
[----:B------:R-:W-:-:S04]  /*2600*/  FSETP.GEU.AND P2, PT, R23, R6, PT ;  /* 0x000000061700720b */ /* 0x000fc80003f4e000 */
[----:B------:R-:W-:Y:S02]  /*2610*/  FSEL R16, R6, R23, P2 ;  /* 0x0000001706107208 */ /* 0x000fe40001000000 */
[----:B------:R-:W-:Y:S02]  /*2620*/  FSEL R23, R23, R6, P2 ;  /* 0x0000000617177208 */ /* 0x000fe40001000000 */
[CC--:B------:R-:W-:Y:S02]  /*2630*/  FSETP.GEU.AND P5, PT, R16.reuse, R9.reuse, PT ;  /* 0x000000091000720b */ /* 0x0c0fe40003fae000 */
[----:B------:R-:W-:Y:S01]  /*2640*/  FSETP.GEU.AND P2, PT, R21, R10, P2 ;  /* 0x0000000a1500720b */ /* 0x000fe2000174e000 */
[----:B------:R-:W-:Y:S01]  /*2650*/  IMAD.MOV.U32 R10, RZ, RZ, R23 ;  /* 0x000000ffff0a7224 */ /* 0x000fe200078e0017 */
[----:B------:R-:W-:Y:S02]  /*2660*/  FSEL R18, R9, R16, P5 ;  /* 0x0000001009127208 */ /* 0x000fe40002800000 */
[----:B------:R-:W-:-:S02]  /*2670*/  FSEL R6, R16, R9, P5 ;  /* 0x0000000910067208 */ /* 0x000fc40002800000 */
[----:B------:R-:W-:-:S04]  /*2680*/  FSETP.GEU.AND P1, PT, R18, R11, PT ;  /* 0x0000000b1200720b */ /* 0x000fc80003f2e000 */
[----:B------:R-:W-:Y:S02]  /*2690*/  FSEL R25, R11, R18, P1 ;  /* 0x000000120b197208 */ /* 0x000fe40000800000 */
[----:B------:R-:W-:Y:S02]  /*26a0*/  FSEL R18, R18, R11, P1 ;  /* 0x0000000b12127208 */ /* 0x000fe40000800000 */
[CC--:B------:R-:W-:Y:S02]  /*26b0*/  FSETP.GEU.AND P4, PT, R25.reuse, R12.reuse, PT ;  /* 0x0000000c1900720b */ /* 0x0c0fe40003f8e000 */
[----:B------:R-:W-:Y:S02]  /*26c0*/  FSETP.GEU.AND P1, PT, R16, R9, P1 ;  /* 0x000000091000720b */ /* 0x000fe40000f2e000 */
[----:B------:R-:W-:Y:S02]  /*26d0*/  FSEL R20, R12, R25, P4 ;  /* 0x000000190c147208 */ /* 0x000fe40002000000 */
[----:B------:R-:W-:-:S02]  /*26e0*/  FSETP.GEU.AND P1, PT, R25, R12, P1 ;  /* 0x0000000c1900720b */ /* 0x000fc40000f2e000 */
[CC--:B------:R-:W-:Y:S02]  /*26f0*/  FSETP.GEU.AND P6, PT, R20.reuse, R13.reuse, PT ;  /* 0x0000000d1400720b */ /* 0x0c0fe40003fce000 */
[----:B------:R-:W-:Y:S02]  /*2700*/  FSETP.GEU.AND P1, PT, R20, R13, P1 ;  /* 0x0000000d1400720b */ /* 0x000fe40000f2e000 */
[----:B------:R-:W-:Y:S02]  /*2710*/  FSEL R22, R13, R20, P6 ;  /* 0x000000140d167208 */ /* 0x000fe40003000000 */
[----:B------:R-:W-:Y:S02]  /*2720*/  FSEL R11, R25, R12, P4 ;  /* 0x0000000c190b7208 */ /* 0x000fe40002000000 */
[CC--:B------:R-:W-:Y:S02]  /*2730*/  FSETP.GEU.AND P5, PT, R22.reuse, R15.reuse, PT ;  /* 0x0000000f1600720b */ /* 0x0c0fe40003fae000 */
[----:B------:R-:W-:-:S02]  /*2740*/  FSETP.GEU.AND P1, PT, R22, R15, P1 ;  /* 0x0000000f1600720b */ /* 0x000fc40000f2e000 */
[----:B------:R-:W-:Y:S02]  /*2750*/  FSEL R9, R15, R22, P5 ;  /* 0x000000160f097208 */ /* 0x000fe40002800000 */
[----:B------:R-:W-:Y:S02]  /*2760*/  FSEL R12, R20, R13, P6 ;  /* 0x0000000d140c7208 */ /* 0x000fe40003000000 */
[CC--:B------:R-:W-:Y:S02]  /*2770*/  FSETP.GEU.AND P4, PT, R9.reuse, R14.reuse, PT ;  /* 0x0000000e0900720b */ /* 0x0c0fe40003f8e000 */
[----:B------:R-:W-:Y:S02]  /*2780*/  FSETP.GEU.AND P1, PT, R9, R14, P1 ;  /* 0x0000000e0900720b */ /* 0x000fe40000f2e000 */
[----:B------:R-:W-:Y:S02]  /*2790*/  FSEL R24, R14, R9, P4 ;  /* 0x000000090e187208 */ /* 0x000fe40002000000 */
[----:B------:R-:W-:-:S02]  /*27a0*/  FSEL R13, R22, R15, P5 ;  /* 0x0000000f160d7208 */ /* 0x000fc40002800000 */
[CC--:B------:R-:W-:Y:S02]  /*27b0*/  FSETP.GEU.AND P1, PT, R24.reuse, R17.reuse, P1 ;  /* 0x000000111800720b */ /* 0x0c0fe40000f2e000 */
[CC--:B------:R-:W-:Y:S02]  /*27c0*/  FSETP.GEU.AND P6, PT, R24.reuse, R17.reuse, PT ;  /* 0x000000111800720b */ /* 0x0c0fe40003fce000 */
[----:B------:R-:W-:Y:S02]  /*27d0*/  PLOP3.LUT P0, PT, P0, P1, P2, 0x80, 0x0 ;  /* 0x000000000000781c */ /* 0x000fe40000703020 */
[----:B------:R-:W-:Y:S02]  /*27e0*/  FSEL R16, R17, R24, P6 ;  /* 0x0000001811107208 */ /* 0x000fe40003000000 */
[----:B------:R-:W-:Y:S02]  /*27f0*/  FSEL R15, R9, R14, P4 ;  /* 0x0000000e090f7208 */ /* 0x000fe40002000000 */
[----:B------:R-:W-:Y:S01]  /*2800*/  FSEL R14, R24, R17, P6 ;  /* 0x00000011180e7208 */ /* 0x000fe20003000000 */
[----:B------:R-:W-:Y:S01]  /*2810*/  IMAD.MOV.U32 R17, RZ, RZ, R16 ;  /* 0x000000ffff117224 */ /* 0x000fe200078e0010 */
[----:B------:R-:W-:-:S05]  /*2820*/  MOV R9, R18 ;  /* 0x0000001200097202 */ /* 0x000fca0000000f00 */
[----:B------:R-:W-:Y:S05]  /*2830*/  @!P0 BRA `(.L_x_104) ;  /* 0xfffffffc00488947 */ /* 0x000fea000383ffff */
[----:B------:R-:W-:Y:S01]  /*2840*/  FADD R4, R4, -1 ;  /* 0xbf80000004047421 */ /* 0x000fe20000000000 */
[----:B------:R-:W-:Y:S03]  /*2850*/  FCHK P2, R2, R7 ;  /* 0x0000000702007302 */ /* 0x000fe60000040000 */
[----:B------:R-:W-:-:S04]  /*2860*/  FADD R5, R5, R4 ;  /* 0x0000000405057221 */ /* 0x000fc80000000000 */
[----:B------:R-:W-:-:S04]  /*2870*/  FADD R5, R8, R5 ;  /* 0x0000000508057221 */ /* 0x000fc80000000000 */
[----:B------:R-:W-:-:S04]  /*2880*/  FADD R5, R10, R5 ;  /* 0x000000050a057221 */ /* 0x000fc80000000000 */
[----:B------:R-:W-:-:S04]  /*2890*/  FADD R6, R6, R5 ;  /* 0x0000000506067221 */ /* 0x000fc80000000000 */
[----:B------:R-:W-:Y:S01]  /*28a0*/  FADD R6, R9, R6 ;  /* 0x0000000609067221 */ /* 0x000fe20000000000 */
[----:B------:R-:W-:-:S03]  /*28b0*/  IMAD.MOV.U32 R9, RZ, RZ, 0x3e800000 ;  /* 0x3e800000ff097424 */ /* 0x000fc600078e00ff */
[----:B------:R-:W-:-:S04]  /*28c0*/  FADD R11, R11, R6 ;  /* 0x000000060b0b7221 */ /* 0x000fc80000000000 */
[----:B------:R-:W-:Y:S01]  /*28d0*/  FADD R12, R12, R11 ;  /* 0x0000000b0c0c7221 */ /* 0x000fe20000000000 */
[----:B------:R-:W-:-:S03]  /*28e0*/  IMAD.MOV.U32 R11, RZ, RZ, 0x3d39bf78 ;  /* 0x3d39bf78ff0b7424 */ /* 0x000fc600078e00ff */
[----:B------:R-:W-:-:S04]  /*28f0*/  FADD R12, R13, R12 ;  /* 0x0000000c0d0c7221 */ /* 0x000fc80000000000 */
[----:B------:R-:W-:-:S04]  /*2900*/  FADD R15, R15, R12 ;  /* 0x0000000c0f0f7221 */ /* 0x000fc80000000000 */
[----:B------:R-:W-:-:S04]  /*2910*/  FADD R15, R14, R15 ;  /* 0x0000000f0e0f7221 */ /* 0x000fc80000000000 */
[----:B------:R-:W-:-:S04]  /*2920*/  FADD R16, R16, R15 ;  /* 0x0000000f10107221 */ /* 0x000fc80000000000 */
        /* <DEDUP_REMOVED lines=26> */
[----:B------:R-:W-:Y:S01]  /*2ad0*/  FFMA R4, R5, 0.69314718246459960938, R4 ;  /* 0x3f31721805047823 */ /* 0x000fe20000000004 */
[----:B------:R-:W-:Y:S01]  /*2ae0*/  FFMA R5, -R7, R6, R2 ;  /* 0x0000000607057223 */ /* 0x000fe20000000102 */
[C---:B------:R-:W-:Y:S01]  /*2af0*/  @P1 FFMA R4, R16.reuse, R9, +INF ;  /* 0x7f80000010041423 */ /* 0x040fe20000000009 */
[----:B------:R-:W-:Y:S02]  /*2b00*/  @P0 FSETP.NEU.AND P1, PT, R16, RZ, PT ;  /* 0x000000ff1000020b */ /* 0x000fe40003f2d000 */
[----:B------:R-:W-:Y:S02]  /*2b10*/  FFMA R5, R11, R5, R6 ;  /* 0x000000050b057223 */ /* 0x000fe40000000006 */
[----:B------:R-:W-:-:S05]  /*2b20*/  @P0 FSEL R4, R4, -RZ, P1 ;  /* 0x800000ff04040208 */ /* 0x000fca0000800000 */
[----:B------:R-:W-:Y:S01]  /*2b30*/  FMUL R6, R4, 0.5 ;  /* 0x3f00000004067820 */ /* 0x000fe20000400000 */
[----:B------:R-:W-:Y:S06]  /*2b40*/  @!P2 BRA `(.L_x_105) ;  /* 0x000000000014a947 */ /* 0x000fec0003800000 */
[----:B------:R-:W-:Y:S01]  /*2b50*/  IMAD.MOV.U32 R4, RZ, RZ, R2 ;  /* 0x000000ffff047224 */ /* 0x000fe200078e0002 */
[----:B------:R-:W-:Y:S02]  /*2b60*/  MOV R5, R7 ;  /* 0x0000000700057202 */ /* 0x000fe40000000f00 */
[----:B------:R-:W-:-:S07]  /*2b70*/  MOV R8, 0x2b90 ;  /* 0x00002b9000087802 */ /* 0x000fce0000000f00 */
[----:B------:R-:W-:Y:S05]  /*2b80*/  CALL.REL.NOINC `($__internal_3_$__cuda_sm3x_div_rn_noftz_f32_slowpath) ;  /* 0x0000002400c07944 */ /* 0x000fea0003c00000 */
[----:B------:R-:W-:-:S07]  /*2b90*/  IMAD.MOV.U32 R5, RZ, RZ, R4 ;  /* 0x000000ffff057224 */ /* 0x000fce00078e0004 */
.L_x_105:
[----:B------:R-:W-:Y:S02]  /*2ba0*/  HFMA2 R7, -RZ, RZ, 0.89990234375, 10328 ;  /* 0x3b33710bff077431 */ /* 0x000fe400000001ff */
[----:B------:R-:W-:Y:S01]  /*2bb0*/  FMUL R2, R5, R5 ;  /* 0x0000000505027220 */ /* 0x000fe20000400000 */
        /* <DEDUP_REMOVED lines=11> */
[----:B------:R-:W-:-:S04]  /*2c70*/  FFMA R2, R2, R5, R5 ;  /* 0x0000000502027223 */ /* 0x000fc80000000005 */
[C---:B------:R-:W-:Y:S01]  /*2c80*/  FFMA R5, R7.reuse, 1.6832555532455444336, -R2 ;  /* 0x3fd774eb07057823 */ /* 0x040fe20000000802 */
[----:B------:R-:W-:-:S04]  /*2c90*/  FSEL R7, R7, 1.8663789033889770508, !P3 ;  /* 0x3feee58107077808 */ /* 0x000fc80005800000 */
[-C--:B------:R-:W-:Y:S01]  /*2ca0*/  FSEL R4, R5, R2.reuse, !P3 ;  /* 0x0000000205047208 */ /* 0x080fe20005800000 */
[----:B------:R-:W-:Y:S01]  /*2cb0*/  FADD R5, |R0|, |R3| ;  /* 0x4000000300057221 */ /* 0x000fe20000000200 */
[----:B------:R-:W-:-:S05]  /*2cc0*/  FSEL R2, R2, -R2, !P3 ;  /* 0x8000000202027208 */ /* 0x000fca0005800000 */
[----:B------:R-:W-:Y:S01]  /*2cd0*/  @!P0 FFMA R4, R7, 1.6832555532455444336, R2 ;  /* 0x3fd774eb07048823 */ /* 0x000fe20000000002 */
[----:B------:R-:W-:-:S04]  /*2ce0*/  MOV R2, 0x4016cbe4 ;  /* 0x4016cbe400027802 */ /* 0x000fc80000000f00 */
[----:B------:R-:W-:Y:S02]  /*2cf0*/  @!P1 FSEL R4, R2, 0.78539818525314331055, !P0 ;  /* 0x3f490fdb02049808 */ /* 0x000fe40004000000 */
[----:B------:R-:W-:Y:S02]  /*2d00*/  FSETP.NAN.AND P0, PT, R5, R5, PT ;  /* 0x000000050500720b */ /* 0x000fe40003f08000 */
[----:B------:R-:W-:-:S04]  /*2d10*/  LOP3.LUT R4, R4, 0x80000000, R3, 0xb8, !PT ;  /* 0x8000000004047812 */ /* 0x000fc800078eb803 */
[----:B------:R-:W-:-:S07]  /*2d20*/  FSEL R4, R5, R4, P0 ;  /* 0x0000000405047208 */ /* 0x000fce0000000000 */
.L_x_85:
[CC--:B------:R-:W-:Y:S01]  /*2d30*/  FMUL R2, R0.reuse, R4.reuse ;  /* 0x0000000400027220 */ /* 0x0c0fe20000400000 */
[C---:B------:R-:W-:Y:S01]  /*2d40*/  FMUL R7, R3.reuse, R4 ;  /* 0x0000000403077220 */ /* 0x040fe20000400000 */
[----:B------:R-:W0:Y:S02]  /*2d50*/  LDCU.64 UR6, c[0x0][0x358] ;  /* 0x00006b00ff0677ac */ /* 0x000e240008000a00 */
[-C--:B------:R-:W-:Y:S01]  /*2d60*/  FFMA R5, R3, R6.reuse, R2 ;  /* 0x0000000603057223 */ /* 0x080fe20000000002 */
[----:B------:R-:W-:-:S04]  /*2d70*/  FFMA R7, R0, R6, -R7 ;  /* 0x0000000600077223 */ /* 0x000fc80000000807 */
[----:B------:R-:W-:-:S13]  /*2d80*/  LOP3.LUT P0, R2, R5, 0x7fffffff, RZ, 0xc0, !PT ;  /* 0x7fffffff05027812 */ /* 0x000fda000780c0ff */
[----:B0-----:R-:W-:Y:S05]  /*2d90*/  @P0 BRA `(.L_x_106) ;  /* 0x00000000002c0947 */ /* 0x001fea0003800000 */
[----:B------:R-:W-:Y:S02]  /*2da0*/  HFMA2 R3, -RZ, RZ, 3.7421875, 0 ;  /* 0x437c0000ff037431 */ /* 0x000fe400000001ff */
[----:B------:R-:W-:-:S04]  /*2db0*/  IMAD.MOV.U32 R0, RZ, RZ, 0x3bbb989d ;  /* 0x3bbb989dff007424 */ /* 0x000fc800078e00ff */
[----:B------:R-:W-:-:S04]  /*2dc0*/  FFMA.SAT R0, R7, R0, 0.5 ;  /* 0x3f00000007007423 */ /* 0x000fc80000002000 */
[----:B------:R-:W-:-:S04]  /*2dd0*/  FFMA.RM R0, R0, R3, 12582913 ;  /* 0x4b40000100007423 */ /* 0x000fc80000004003 */
[C---:B------:R-:W-:Y:S01]  /*2de0*/  FADD R2, R0.reuse, -12583039 ;  /* 0xcb40007f00027421 */ /* 0x040fe20000000000 */
[----:B------:R-:W-:-:S03]  /*2df0*/  IMAD.SHL.U32 R0, R0, 0x800000, RZ ;  /* 0x0080000000007824 */ /* 0x000fc600078e00ff */
[----:B------:R-:W-:-:S04]  /*2e00*/  FFMA R2, R7, 1.4426950216293334961, -R2 ;  /* 0x3fb8aa3b07027823 */ /* 0x000fc80000000802 */
[----:B------:R-:W-:-:S04]  /*2e10*/  FFMA R2, R7, 1.925963033500011079e-08, R2 ;  /* 0x32a5706007027823 */ /* 0x000fc80000000002 */
[----:B------:R-:W0:Y:S02]  /*2e20*/  MUFU.EX2 R3, R2 ;  /* 0x0000000200037308 */ /* 0x000e240000000800 */
[----:B0-----:R-:W-:Y:S01]  /*2e30*/  FMUL R16, R0, R3 ;  /* 0x0000000300107220 */ /* 0x001fe20000400000 */
[----:B------:R-:W-:Y:S06]  /*2e40*/  BRA `(.L_x_107) ;  /* 0x0000002000347947 */ /* 0x000fec0003800000 */
.L_x_106:
[----:B------:R-:W-:-:S13]  /*2e50*/  LOP3.LUT P0, R0, R7, 0x7fffffff, RZ, 0xc0, !PT ;  /* 0x7fffffff07007812 */ /* 0x000fda000780c0ff */
        /* <DEDUP_REMOVED lines=8> */
[----:B------:R-:W-:-:S04]  /*2ee0*/  FFMA R7, R2, -5.3903029534742383927e-15, R3 ;  /* 0xa7c234c502077823 */ /* 0x000fc80000000003 */
[----:B------:R-:W-:Y:S01]  /*2ef0*/  IMAD.MOV.U32 R2, RZ, RZ, R7 ;  /* 0x000000ffff027224 */ /* 0x000fe200078e0007 */
[----:B------:R-:W-:Y:S06]  /*2f00*/  @!P0 BRA `(.L_x_109) ;  /* 0x0000000000dc8947 */ /* 0x000fec0003800000 */
[----:B------:R-:W-:-:S13]  /*2f10*/  FSETP.NEU.AND P0, PT, |R5|, +INF , PT ;  /* 0x7f8000000500780b */ /* 0x000fda0003f0d200 */
[----:B------:R-:W-:Y:S01]  /*2f20*/  @!P0 FMUL R2, RZ, R5 ;  /* 0x00000005ff028220 */ /* 0x000fe20000400000 */
[----:B------:R-:W-:Y:S01]  /*2f30*/  @!P0 MOV R0, RZ ;  /* 0x000000ff00008202 */ /* 0x000fe20000000f00 */
[----:B------:R-:W-:Y:S06]  /*2f40*/  @!P0 BRA `(.L_x_109) ;  /* 0x0000000000cc8947 */ /* 0x000fec0003800000 */
[----:B------:R-:W-:Y:S02]  /*2f50*/  IMAD.SHL.U32 R2, R5, 0x100, RZ ;  /* 0x0000010005027824 */ /* 0x000fe400078e00ff */
[----:B------:R-:W-:Y:S02]  /*2f60*/  HFMA2 R6, -RZ, RZ, 0, 0 ;  /* 0x00000000ff067431 */ /* 0x000fe400000001ff */
[----:B------:R-:W-:Y:S01]  /*2f70*/  IMAD.MOV.U32 R13, RZ, RZ, RZ ;  /* 0x000000ffff0d7224 */ /* 0x000fe200078e00ff */
[----:B------:R-:W-:Y:S01]  /*2f80*/  MOV R0, R1 ;  /* 0x0000000100007202 */ /* 0x000fe20000000f00 */
[----:B------:R-:W0:Y:S01]  /*2f90*/  LDCU.64 UR8, c[0x4][0xe0] ;  /* 0x01001c00ff0877ac */ /* 0x000e220008000a00 */
[----:B------:R-:W-:Y:S01]  /*2fa0*/  LOP3.LUT R15, R2, 0x80000000, RZ, 0xfc, !PT ;  /* 0x80000000020f7812 */ /* 0x000fe200078efcff */
[----:B------:R-:W-:-:S06]  /*2fb0*/  UMOV UR4, URZ ;  /* 0x000000ff00047c82 */ /* 0x000fcc0008000000 */
.L_x_110:
[----:B0-----:R-:W-:Y:S01]  /*2fc0*/  IMAD.U32 R8, RZ, RZ, UR8 ;  /* 0x00000008ff087e24 */ /* 0x001fe2000f8e00ff */
[----:B------:R-:W-:-:S05]  /*2fd0*/  MOV R9, UR9 ;  /* 0x0000000900097c02 */ /* 0x000fca0008000f00 */
[----:B------:R-:W2:Y:S01]  /*2fe0*/  LDG.E.CONSTANT R2, desc[UR6][R8.64] ;  /* 0x0000000608027981 */ /* 0x000ea2000c1e9900 */
[----:B------:R-:W-:Y:S02]  /*2ff0*/  UIADD3 UR8, UP0, UPT, UR8, 0x4, URZ ;  /* 0x0000000408087890 */ /* 0x000fe4000ff1e0ff */
[----:B------:R-:W-:Y:S02]  /*3000*/  UIADD3 UR4, UPT, UPT, UR4, 0x1, URZ ;  /* 0x0000000104047890 */ /* 0x000fe4000fffe0ff */
[----:B------:R-:W-:Y:S02]  /*3010*/  UIADD3.X UR9, UPT, UPT, URZ, UR9, URZ, UP0, !UPT ;  /* 0x00000009ff097290 */ /* 0x000fe400087fe4ff */
[----:B------:R-:W-:Y:S01]  /*3020*/  UISETP.NE.AND UP0, UPT, UR4, 0x6, UPT ;  /* 0x000000060400788c */ /* 0x000fe2000bf05270 */
[----:B--2---:R-:W-:-:S03]  /*3030*/  IMAD.WIDE.U32 R2, R2, R15, RZ ;  /* 0x0000000f02027225 */ /* 0x004fc600078e00ff */
[----:B------:R-:W-:-:S05]  /*3040*/  IADD3 R11, P0, PT, R2, R6, RZ ;  /* 0x00000006020b7210 */ /* 0x000fca0007f1e0ff */
[----:B------:R0:W-:Y:S01]  /*3050*/  STL [R0], R11 ;  /* 0x0000000b00007387 */ /* 0x0001e20000100800 */
[----:B------:R-:W-:Y:S01]  /*3060*/  IMAD.X R6, R3, 0x1, R13, P0 ;  /* 0x0000000103067824 */ /* 0x000fe200000e060d */
[----:B0-----:R-:W-:Y:S01]  /*3070*/  IADD3 R0, PT, PT, R0, 0x4, RZ ;  /* 0x0000000400007810 */ /* 0x001fe20007ffe0ff */
[----:B------:R-:W-:Y:S06]  /*3080*/  BRA.U UP0, `(.L_x_110) ;  /* 0xfffffffd00cc7547 */ /* 0x000fec000b83ffff */
[----:B------:R-:W-:Y:S01]  /*3090*/  SHF.R.U32.HI R4, RZ, 0x17, R5 ;  /* 0x00000017ff047819 */ /* 0x000fe20000011605 */
[----:B------:R0:W-:Y:S03]  /*30a0*/  STL [R1+0x18], R6 ;  /* 0x0000180601007387 */ /* 0x0001e60000100800 */
[C---:B------:R-:W-:Y:S02]  /*30b0*/  LOP3.LUT R0, R4.reuse, 0xe0, RZ, 0xc0, !PT ;  /* 0x000000e004007812 */ /* 0x040fe400078ec0ff */
[----:B------:R-:W-:-:S03]  /*30c0*/  LOP3.LUT P0, RZ, R4, 0x1f, RZ, 0xc0, !PT ;  /* 0x0000001f04ff7812 */ /* 0x000fc6000780c0ff */
[----:B------:R-:W-:-:S05]  /*30d0*/  VIADD R0, R0, 0xffffff80 ;  /* 0xffffff8000007836 */ /* 0x000fca0000000000 */
[----:B------:R-:W-:-:S05]  /*30e0*/  SHF.R.U32.HI R0, RZ, 0x5, R0 ;  /* 0x00000005ff007819 */ /* 0x000fca0000011600 */
[----:B------:R-:W-:-:S05]  /*30f0*/  IMAD R11, R0, -0x4, R1 ;  /* 0xfffffffc000b7824 */ /* 0x000fca00078e0201 */
[----:B------:R-:W2:Y:S04]  /*3100*/  LDL R0, [R11+0x18] ;  /* 0x000018000b007983 */ /* 0x000ea80000100800 */
[----:B------:R-:W2:Y:S04]  /*3110*/  LDL R3, [R11+0x14] ;  /* 0x000014000b037983 */ /* 0x000ea80000100800 */
[----:B------:R-:W3:Y:S01]  /*3120*/  @P0 LDL R2, [R11+0x10] ;  /* 0x000010000b020983 */ /* 0x000ee20000100800 */
[----:B------:R-:W-:Y:S01]  /*3130*/  LOP3.LUT R4, R4, 0x1f, RZ, 0xc0, !PT ;  /* 0x0000001f04047812 */ /* 0x000fe200078ec0ff */
[----:B------:R-:W-:Y:S01]  /*3140*/  UMOV UR4, 0x54442d19 ;  /* 0x54442d1900047882 */ /* 0x000fe20000000000 */
[----:B------:R-:W-:-:S02]  /*3150*/  UMOV UR5, 0x3bf921fb ;  /* 0x3bf921fb00057882 */ /* 0x000fc40000000000 */
[-C--:B--2---:R-:W-:Y:S02]  /*3160*/  @P0 SHF.L.W.U32.HI R0, R3, R4.reuse, R0 ;  /* 0x0000000403000219 */ /* 0x084fe40000010e00 */
[----:B---3--:R-:W-:Y:S02]  /*3170*/  @P0 SHF.L.W.U32.HI R3, R2, R4, R3 ;  /* 0x0000000402030219 */ /* 0x008fe40000010e03 */
[----:B------:R-:W-:Y:S02]  /*3180*/  ISETP.GE.AND P0, PT, R5, RZ, PT ;  /* 0x000000ff0500720c */ /* 0x000fe40003f06270 */
[C---:B------:R-:W-:Y:S02]  /*3190*/  SHF.L.W.U32.HI R2, R3.reuse, 0x2, R0 ;  /* 0x0000000203027819 */ /* 0x040fe40000010e00 */
[----:B------:R-:W-:Y:S02]  /*31a0*/  SHF.L.U32 R3, R3, 0x2, RZ ;  /* 0x0000000203037819 */ /* 0x000fe400000006ff */
[----:B------:R-:W-:-:S04]  /*31b0*/  SHF.R.S32.HI R4, RZ, 0x1f, R2 ;  /* 0x0000001fff047819 */ /* 0x000fc80000011402 */
[C---:B------:R-:W-:Y:S02]  /*31c0*/  LOP3.LUT R8, R4.reuse, R3, RZ, 0x3c, !PT ;  /* 0x0000000304087212 */ /* 0x040fe400078e3cff */
[----:B------:R-:W-:Y:S02]  /*31d0*/  LOP3.LUT R9, R4, R2, RZ, 0x3c, !PT ;  /* 0x0000000204097212 */ /* 0x000fe400078e3cff */
[----:B------:R-:W-:Y:S02]  /*31e0*/  SHF.R.U32.HI R3, RZ, 0x1e, R0 ;  /* 0x0000001eff037819 */ /* 0x000fe40000011600 */
[C---:B------:R-:W-:Y:S02]  /*31f0*/  LOP3.LUT R4, R2.reuse, R5, RZ, 0x3c, !PT ;  /* 0x0000000502047212 */ /* 0x040fe400078e3cff */
[----:B------:R-:W1:Y:S01]  /*3200*/  I2F.F64.S64 R8, R8 ;  /* 0x0000000800087312 */ /* 0x000e620000301c00 */
[----:B------:R-:W-:Y:S02]  /*3210*/  LEA.HI R0, R2, R3, RZ, 0x1 ;  /* 0x0000000302007211 */ /* 0x000fe400078f08ff */
[----:B------:R-:W-:-:S03]  /*3220*/  ISETP.GE.AND P1, PT, R4, RZ, PT ;  /* 0x000000ff0400720c */ /* 0x000fc60003f26270 */
[----:B------:R-:W-:-:S05]  /*3230*/  IMAD.MOV R2, RZ, RZ, -R0 ;  /* 0x000000ffff027224 */ /* 0x000fca00078e0a00 */
[----:B------:R-:W-:Y:S01]  /*3240*/  @!P0 MOV R0, R2 ;  /* 0x0000000200008202 */ /* 0x000fe20000000f00 */
[----:B-1----:R-:W-:-:S10]  /*3250*/  DMUL R12, R8, UR4 ;  /* 0x00000004080c7c28 */ /* 0x002fd40008000000 */
[----:B------:R-:W1:Y:S02]  /*3260*/  F2F.F32.F64 R12, R12 ;  /* 0x0000000c000c7310 */ /* 0x000e640000301000 */
[----:B01----:R-:W-:-:S07]  /*3270*/  FSEL R2, -R12, R12, !P1 ;  /* 0x0000000c0c027208 */ /* 0x003fce0004800100 */
.L_x_109:
[----:B------:R-:W-:Y:S02]  /*3280*/  IMAD.MOV.U32 R11, RZ, RZ, 0x37cbac00 ;  /* 0x37cbac00ff0b7424 */ /* 0x000fe400078e00ff */
[----:B------:R-:W-:Y:S01]  /*3290*/  FMUL R3, R2, R2 ;  /* 0x0000000202037220 */ /* 0x000fe20000400000 */
[C---:B------:R-:W-:Y:S01]  /*32a0*/  LOP3.LUT R6, R0.reuse, 0x1, RZ, 0xc0, !PT ;  /* 0x0000000100067812 */ /* 0x040fe200078ec0ff */
[----:B------:R-:W-:Y:S01]  /*32b0*/  VIADD R0, R0, 0x1 ;  /* 0x0000000100007836 */ /* 0x000fe20000000000 */
[----:B------:R-:W-:Y:S01]  /*32c0*/  MOV R13, 0x3e2aaaa8 ;  /* 0x3e2aaaa8000d7802 */ /* 0x000fe20000000f00 */
[----:B------:R-:W-:Y:S01]  /*32d0*/  FFMA R4, R3, R11, -0.0013887860113754868507 ;  /* 0xbab607ed03047423 */ /* 0x000fe2000000000b */
[----:B------:R-:W-:Y:S02]  /*32e0*/  ISETP.NE.U32.AND P0, PT, R6, 0x1, PT ;  /* 0x000000010600780c */ /* 0x000fe40003f05070 */
[----:B------:R-:W-:Y:S02]  /*32f0*/  MOV R6, 0x3c0885e4 ;  /* 0x3c0885e400067802 */ /* 0x000fe40000000f00 */
[----:B------:R-:W-:-:S02]  /*3300*/  FSEL R4, R4, -0.00019574658654164522886, P0 ;  /* 0xb94d415304047808 */ /* 0x000fc40000000000 */
[----:B------:R-:W-:Y:S02]  /*3310*/  FSEL R6, R6, 0.041666727513074874878, !P0 ;  /* 0x3d2aaabb06067808 */ /* 0x000fe40004000000 */
        /* <DEDUP_REMOVED lines=8> */
[----:B------:R-:W-:Y:S02]  /*33a0*/  @P1 FADD R16, RZ, -R16 ;  /* 0x80000010ff101221 */ /* 0x000fe40000000000 */
[----:B------:R-:W-:Y:S05]  /*33b0*/  @!P0 BRA `(.L_x_111) ;  /* 0x0000000000dc8947 */ /* 0x000fea0003800000 */
[----:B------:R-:W-:-:S13]  /*33c0*/  FSETP.NEU.AND P0, PT, |R5|, +INF , PT ;  /* 0x7f8000000500780b */ /* 0x000fda0003f0d200 */
[----:B------:R-:W-:Y:S01]  /*33d0*/  @!P0 FMUL R7, RZ, R5 ;  /* 0x00000005ff078220 */ /* 0x000fe20000400000 */
[----:B------:R-:W-:Y:S01]  /*33e0*/  @!P0 IMAD.MOV.U32 R10, RZ, RZ, RZ ;  /* 0x000000ffff0a8224 */ /* 0x000fe200078e00ff */
[----:B------:R-:W-:Y:S06]  /*33f0*/  @!P0 BRA `(.L_x_111) ;  /* 0x0000000000cc8947 */ /* 0x000fec0003800000 */
[----:B------:R-:W-:Y:S01]  /*3400*/  SHF.L.U32 R2, R5, 0x8, RZ ;  /* 0x0000000805027819 */ /* 0x000fe200000006ff */
[----:B------:R-:W-:Y:S02]  /*3410*/  HFMA2 R13, -RZ, RZ, 0, 0 ;  /* 0x00000000ff0d7431 */ /* 0x000fe400000001ff */
[----:B------:R-:W-:Y:S01]  /*3420*/  IMAD.MOV.U32 R6, RZ, RZ, RZ ;  /* 0x000000ffff067224 */ /* 0x000fe200078e00ff */
[----:B------:R-:W0:Y:S01]  /*3430*/  LDCU.64 UR8, c[0x4][0xe0] ;  /* 0x01001c00ff0877ac */ /* 0x000e220008000a00 */
[----:B------:R-:W-:Y:S01]  /*3440*/  IMAD.MOV.U32 R0, RZ, RZ, R1 ;  /* 0x000000ffff007224 */ /* 0x000fe200078e0001 */
[----:B------:R-:W-:Y:S01]  /*3450*/  LOP3.LUT R15, R2, 0x80000000, RZ, 0xfc, !PT ;  /* 0x80000000020f7812 */ /* 0x000fe200078efcff */
[----:B------:R-:W-:-:S06]  /*3460*/  UMOV UR4, URZ ;  /* 0x000000ff00047c82 */ /* 0x000fcc0008000000 */
.L_x_112:
[----:B0-----:R-:W-:Y:S01]  /*3470*/  MOV R8, UR8 ;  /* 0x0000000800087c02 */ /* 0x001fe20008000f00 */
[----:B------:R-:W-:-:S05]  /*3480*/  IMAD.U32 R9, RZ, RZ, UR9 ;  /* 0x00000009ff097e24 */ /* 0x000fca000f8e00ff */
[----:B------:R-:W2:Y:S01]  /*3490*/  LDG.E.CONSTANT R2, desc[UR6][R8.64] ;  /* 0x0000000608027981 */ /* 0x000ea2000c1e9900 */
[----:B------:R-:W-:Y:S02]  /*34a0*/  UIADD3 UR8, UP0, UPT, UR8, 0x4, URZ ;  /* 0x0000000408087890 */ /* 0x000fe4000ff1e0ff */
[----:B------:R-:W-:Y:S02]  /*34b0*/  UIADD3 UR4, UPT, UPT, UR4, 0x1, URZ ;  /* 0x0000000104047890 */ /* 0x000fe4000fffe0ff */
[----:B------:R-:W-:Y:S02]  /*34c0*/  UIADD3.X UR9, UPT, UPT, URZ, UR9, URZ, UP0, !UPT ;  /* 0x00000009ff097290 */ /* 0x000fe400087fe4ff */
[----:B------:R-:W-:Y:S01]  /*34d0*/  UISETP.NE.AND UP0, UPT, UR4, 0x6, UPT ;  /* 0x000000060400788c */ /* 0x000fe2000bf05270 */
[----:B--2---:R-:W-:-:S03]  /*34e0*/  IMAD.WIDE.U32 R2, R2, R15, RZ ;  /* 0x0000000f02027225 */ /* 0x004fc600078e00ff */
[----:B------:R-:W-:-:S04]  /*34f0*/  IADD3 R7, P0, PT, R2, R6, RZ ;  /* 0x0000000602077210 */ /* 0x000fc80007f1e0ff */
[----:B------:R-:W-:Y:S01]  /*3500*/  IADD3.X R6, PT, PT, R3, R13, RZ, P0, !PT ;  /* 0x0000000d03067210 */ /* 0x000fe200007fe4ff */
[----:B------:R0:W-:Y:S02]  /*3510*/  STL [R0], R7 ;  /* 0x0000000700007387 */ /* 0x0001e40000100800 */
[----:B0-----:R-:W-:Y:S01]  /*3520*/  VIADD R0, R0, 0x4 ;  /* 0x0000000400007836 */ /* 0x001fe20000000000 */
[----:B------:R-:W-:Y:S06]  /*3530*/  BRA.U UP0, `(.L_x_112) ;  /* 0xfffffffd00cc7547 */ /* 0x000fec000b83ffff */
[----:B------:R-:W-:Y:S01]  /*3540*/  SHF.R.U32.HI R4, RZ, 0x17, R5 ;  /* 0x00000017ff047819 */ /* 0x000fe20000011605 */
[----:B------:R0:W-:Y:S03]  /*3550*/  STL [R1+0x18], R6 ;  /* 0x0000180601007387 */ /* 0x0001e60000100800 */
[C---:B------:R-:W-:Y:S02]  /*3560*/  LOP3.LUT R0, R4.reuse, 0xe0, RZ, 0xc0, !PT ;  /* 0x000000e004007812 */ /* 0x040fe400078ec0ff */
[----:B------:R-:W-:Y:S02]  /*3570*/  LOP3.LUT P0, RZ, R4, 0x1f, RZ, 0xc0, !PT ;  /* 0x0000001f04ff7812 */ /* 0x000fe4000780c0ff */
[----:B------:R-:W-:-:S04]  /*3580*/  IADD3 R0, PT, PT, R0, -0x80, RZ ;  /* 0xffffff8000007810 */ /* 0x000fc80007ffe0ff */
[----:B------:R-:W-:-:S05]  /*3590*/  SHF.R.U32.HI R0, RZ, 0x5, R0 ;  /* 0x00000005ff007819 */ /* 0x000fca0000011600 */
[----:B------:R-:W-:-:S05]  /*35a0*/  IMAD R7, R0, -0x4, R1 ;  /* 0xfffffffc00077824 */ /* 0x000fca00078e0201 */
[----:B------:R-:W2:Y:S04]  /*35b0*/  LDL R0, [R7+0x18] ;  /* 0x0000180007007983 */ /* 0x000ea80000100800 */
[----:B------:R-:W2:Y:S04]  /*35c0*/  LDL R3, [R7+0x14] ;  /* 0x0000140007037983 */ /* 0x000ea80000100800 */
[----:B------:R-:W3:Y:S01]  /*35d0*/  @P0 LDL R2, [R7+0x10] ;  /* 0x0000100007020983 */ /* 0x000ee20000100800 */
[----:B------:R-:W-:Y:S01]  /*35e0*/  LOP3.LUT R4, R4, 0x1f, RZ, 0xc0, !PT ;  /* 0x0000001f04047812 */ /* 0x000fe200078ec0ff */
[----:B------:R-:W-:Y:S01]  /*35f0*/  UMOV UR4, 0x54442d19 ;  /* 0x54442d1900047882 */ /* 0x000fe20000000000 */
[----:B------:R-:W-:Y:S01]  /*3600*/  UMOV UR5, 0x3bf921fb ;  /* 0x3bf921fb00057882 */ /* 0x000fe20000000000 */
[----:B------:R-:W-:-:S02]  /*3610*/  ISETP.GE.AND P1, PT, R5, RZ, PT ;  /* 0x000000ff0500720c */ /* 0x000fc40003f26270 */
[-C--:B--2---:R-:W-:Y:S02]  /*3620*/  @P0 SHF.L.W.U32.HI R0, R3, R4.reuse, R0 ;  /* 0x0000000403000219 */ /* 0x084fe40000010e00 */
[----:B---3--:R-:W-:-:S04]  /*3630*/  @P0 SHF.L.W.U32.HI R3, R2, R4, R3 ;  /* 0x0000000402030219 */ /* 0x008fc80000010e03 */
[C---:B------:R-:W-:Y:S01]  /*3640*/  SHF.L.W.U32.HI R2, R3.reuse, 0x2, R0 ;  /* 0x0000000203027819 */ /* 0x040fe20000010e00 */
[----:B------:R-:W-:-:S03]  /*3650*/  IMAD.SHL.U32 R3, R3, 0x4, RZ ;  /* 0x0000000403037824 */ /* 0x000fc600078e00ff */
[----:B------:R-:W-:Y:S02]  /*3660*/  SHF.R.S32.HI R4, RZ, 0x1f, R2 ;  /* 0x0000001fff047819 */ /* 0x000fe40000011402 */
[----:B------:R-:W-:Y:S02]  /*3670*/  LOP3.LUT R5, R2, R5, RZ, 0x3c, !PT ;  /* 0x0000000502057212 */ /* 0x000fe400078e3cff */
[C---:B------:R-:W-:Y:S02]  /*3680*/  LOP3.LUT R8, R4.reuse, R3, RZ, 0x3c, !PT ;  /* 0x0000000304087212 */ /* 0x040fe400078e3cff */
[----:B------:R-:W-:Y:S02]  /*3690*/  LOP3.LUT R9, R4, R2, RZ, 0x3c, !PT ;  /* 0x0000000204097212 */ /* 0x000fe400078e3cff */
[----:B------:R-:W-:Y:S02]  /*36a0*/  SHF.R.U32.HI R3, RZ, 0x1e, R0 ;  /* 0x0000001eff037819 */ /* 0x000fe40000011600 */
[----:B------:R-:W-:-:S02]  /*36b0*/  ISETP.GE.AND P0, PT, R5, RZ, PT ;  /* 0x000000ff0500720c */ /* 0x000fc40003f06270 */
[----:B------:R-:W1:Y:S01]  /*36c0*/  I2F.F64.S64 R8, R8 ;  /* 0x0000000800087312 */ /* 0x000e620000301c00 */
[----:B------:R-:W-:-:S04]  /*36d0*/  LEA.HI R10, R2, R3, RZ, 0x1 ;  /* 0x00000003020a7211 */ /* 0x000fc800078f08ff */
[----:B------:R-:W-:-:S05]  /*36e0*/  IADD3 R0, PT, PT, -R10, RZ, RZ ;  /* 0x000000ff0a007210 */ /* 0x000fca0007ffe1ff */
[----:B------:R-:W-:Y:S01]  /*36f0*/  @!P1 IMAD.MOV.U32 R10, RZ, RZ, R0 ;  /* 0x000000ffff0a9224 */ /* 0x000fe200078e0000 */
[----:B-1----:R-:W-:-:S10]  /*3700*/  DMUL R12, R8, UR4 ;  /* 0x00000004080c7c28 */ /* 0x002fd40008000000 */
[----:B------:R-:W1:Y:S02]  /*3710*/  F2F.F32.F64 R12, R12 ;  /* 0x0000000c000c7310 */ /* 0x000e640000301000 */
[----:B01----:R-:W-:-:S07]  /*3720*/  FSEL R7, -R12, R12, !P0 ;  /* 0x0000000c0c077208 */ /* 0x003fce0004000100 */
.L_x_111:
        /* <DEDUP_REMOVED lines=15> */
[----:B------:R-:W-:Y:S01]  /*3820*/  @P1 FADD R5, RZ, -R5 ;  /* 0x80000005ff051221 */ /* 0x000fe20000000000 */
[----:B------:R-:W-:Y:S06]  /*3830*/  BRA `(.L_x_107) ;  /* 0x0000001400b87947 */ /* 0x000fec0003800000 */
.L_x_108:
[----:B------:R-:W-:-:S13]  /*3840*/  ISETP.GE.U32.AND P0, PT, R2, 0x7f800000, PT ;  /* 0x7f8000000200780c */ /* 0x000fda0003f06070 */
[----:B------:R-:W-:Y:S05]  /*3850*/  @!P0 BRA `(.L_x_113) ;  /* 0x0000000000208947 */ /* 0x000fea0003800000 */
[----:B------:R-:W-:-:S13]  /*3860*/  ISETP.NE.AND P1, PT, R0, 0x7f800000, PT ;  /* 0x7f8000000000780c */ /* 0x000fda0003f25270 */
[----:B------:R-:W-:Y:S01]  /*3870*/  @P1 FADD R5, R5, -R5 ;  /* 0x8000000505051221 */ /* 0x000fe20000000000 */
[----:B------:R-:W-:-:S03]  /*3880*/  @!P1 ISETP.GT.AND P0, PT, R7, -0x1, PT ;  /* 0xffffffff0700980c */ /* 0x000fc60003f04270 */
[----:B------:R-:W-:Y:S01]  /*3890*/  @!P1 FADD R0, R5, -R5 ;  /* 0x8000000505009221 */ /* 0x000fe20000000000 */
[----:B------:R-:W-:Y:S02]  /*38a0*/  @P1 MOV R16, R5 ;  /* 0x0000000500101202 */ /* 0x000fe40000000f00 */
[----:B------:R-:W-:Y:S02]  /*38b0*/  @!P1 FSEL R16, R7, RZ, P0 ;  /* 0x000000ff07109208 */ /* 0x000fe40000000000 */
[----:B------:R-:W-:Y:S01]  /*38c0*/  @!P1 FSEL R5, R0, RZ, P0 ;  /* 0x000000ff00059208 */ /* 0x000fe20000000000 */
[----:B------:R-:W-:Y:S06]  /*38d0*/  BRA `(.L_x_107) ;  /* 0x0000001400907947 */ /* 0x000fec0003800000 */
.L_x_113:
[----:B------:R-:W-:-:S05]  /*38e0*/  VIADD R0, R7, 0xbd4e8de8 ;  /* 0xbd4e8de807007836 */ /* 0x000fca0000000000 */
[----:B------:R-:W-:-:S13]  /*38f0*/  ISETP.GT.U32.AND P0, PT, R0, 0x8e8e5c, PT ;  /* 0x008e8e5c0000780c */ /* 0x000fda0003f04070 */
[----:B------:R-:W-:Y:S05]  /*3900*/  @P0 BRA `(.L_x_114) ;  /* 0x0000000800e40947 */ /* 0x000fea0003800000 */
[----:B------:R-:W-:Y:S02]  /*3910*/  HFMA2 R0, -RZ, RZ, 0.96630859375, -0.0022525787353515625 ;  /* 0x3bbb989dff007431 */ /* 0x000fe400000001ff */
[----:B------:R-:W-:Y:S01]  /*3920*/  FADD R7, R7, -162.88958740234375 ;  /* 0xc322e3bc07077421 */ /* 0x000fe20000000000 */
[----:B------:R-:W-:Y:S01]  /*3930*/  IMAD.MOV.U32 R3, RZ, RZ, 0x437c0000 ;  /* 0x437c0000ff037424 */ /* 0x000fe200078e00ff */
[----:B------:R-:W-:Y:S02]  /*3940*/  FSETP.GE.AND P0, PT, |R5|, 105615, PT ;  /* 0x47ce47800500780b */ /* 0x000fe40003f06200 */
[----:B------:R-:W-:-:S04]  /*3950*/  FFMA.SAT R0, R7, R0, 0.5 ;  /* 0x3f00000007007423 */ /* 0x000fc80000002000 */
[----:B------:R-:W-:-:S04]  /*3960*/  FFMA.RM R0, R0, R3, 12582913 ;  /* 0x4b40000100007423 */ /* 0x000fc80000004003 */
[C---:B------:R-:W-:Y:S01]  /*3970*/  FADD R2, R0.reuse, -12583039 ;  /* 0xcb40007f00027421 */ /* 0x040fe20000000000 */
[----:B------:R-:W-:-:S03]  /*3980*/  SHF.L.U32 R0, R0, 0x17, RZ ;  /* 0x0000001700007819 */ /* 0x000fc600000006ff */
        /* <DEDUP_REMOVED lines=16> */
[----:B------:R-:W-:Y:S01]  /*3a90*/  LOP3.LUT R7, R0, 0x7fffff, RZ, 0xc0, !PT ;  /* 0x007fffff00077812 */ /* 0x000fe200078ec0ff */
[----:B------:R-:W-:Y:S01]  /*3aa0*/  IMAD.MOV.U32 R0, RZ, RZ, R12 ;  /* 0x000000ffff007224 */ /* 0x000fe200078e000c */
[----:B------:R-:W-:Y:S02]  /*3ab0*/  PRMT R10, R4, 0x9910, RZ ;  /* 0x00009910040a7816 */ /* 0x000fe400000000ff */
[----:B------:R-:W-:Y:S02]  /*3ac0*/  LOP3.LUT R7, R7, 0x7f000000, RZ, 0xfc, !PT ;  /* 0x7f00000007077812 */ /* 0x000fe400078efcff */
[----:B------:R-:W-:Y:S02]  /*3ad0*/  IADD3 R11, PT, PT, R3, -R10, RZ ;  /* 0x8000000a030b7210 */ /* 0x000fe40007ffe0ff */
        /* <DEDUP_REMOVED lines=8> */
[----:B------:R-:W-:Y:S01]  /*3b60*/  MOV R6, RZ ;  /* 0x000000ff00067202 */ /* 0x000fe20000000f00 */
[----:B------:R-:W-:Y:S01]  /*3b70*/  IMAD.MOV.U32 R17, RZ, RZ, RZ ;  /* 0x000000ffff117224 */ /* 0x000fe200078e00ff */
[----:B------:R-:W-:Y:S01]  /*3b80*/  MOV R0, R1 ;  /* 0x0000000100007202 */ /* 0x000fe20000000f00 */
[----:B------:R-:W0:Y:S01]  /*3b90*/  LDCU.64 UR8, c[0x4][0xe0] ;  /* 0x01001c00ff0877ac */ /* 0x000e220008000a00 */
[----:B------:R-:W-:Y:S01]  /*3ba0*/  LOP3.LUT R19, R2, 0x80000000, RZ, 0xfc, !PT ;  /* 0x8000000002137812 */ /* 0x000fe200078efcff */
[----:B------:R-:W-:-:S06]  /*3bb0*/  UMOV UR4, URZ ;  /* 0x000000ff00047c82 */ /* 0x000fcc0008000000 */
.L_x_116:
        /* <DEDUP_REMOVED lines=44> */
.L_x_115:
        /* <DEDUP_REMOVED lines=33> */
.L_x_118:
        /* <DEDUP_REMOVED lines=28> */
[----:B---3--:R-:W-:Y:S02]  /*4250*/  @P0 SHF.L.W.U32.HI R3, R2, R4, R3 ;  /* 0x0000000402030219 */ /* 0x008fe40000010e03 */
[--C-:B------:R-:W-:Y:S02]  /*4260*/  SHF.R.U32.HI R13, RZ, 0x1e, R0.reuse ;  /* 0x0000001eff0d7819 */ /* 0x100fe40000011600 */
[C---:B------:R-:W-:Y:S01]  /*4270*/  SHF.L.W.U32.HI R2, R3.reuse, 0x2, R0 ;  /* 0x0000000203027819 */ /* 0x040fe20000010e00 */
[----:B------:R-:W-:-:S03]  /*4280*/  IMAD.SHL.U32 R3, R3, 0x4, RZ ;  /* 0x0000000403037824 */ /* 0x000fc600078e00ff */
[----:B------:R-:W-:Y:S02]  /*4290*/  SHF.R.S32.HI R4, RZ, 0x1f, R2 ;  /* 0x0000001fff047819 */ /* 0x000fe40000011402 */
[----:B------:R-:W-:Y:S02]  /*42a0*/  LEA.HI R13, R2, R13, RZ, 0x1 ;  /* 0x0000000d020d7211 */ /* 0x000fe400078f08ff */
[C---:B------:R-:W-:Y:S02]  /*42b0*/  LOP3.LUT R8, R4.reuse, R3, RZ, 0x3c, !PT ;  /* 0x0000000304087212 */ /* 0x040fe400078e3cff */
[----:B------:R-:W-:Y:S02]  /*42c0*/  LOP3.LUT R9, R4, R2, RZ, 0x3c, !PT ;  /* 0x0000000204097212 */ /* 0x000fe400078e3cff */
[----:B------:R-:W-:Y:S02]  /*42d0*/  LOP3.LUT R5, R2, R5, RZ, 0x3c, !PT ;  /* 0x0000000502057212 */ /* 0x000fe400078e3cff */
[----:B------:R-:W-:-:S02]  /*42e0*/  IADD3 R0, PT, PT, -R13, RZ, RZ ;  /* 0x000000ff0d007210 */ /* 0x000fc40007ffe1ff */
[----:B------:R-:W1:Y:S01]  /*42f0*/  I2F.F64.S64 R8, R8 ;  /* 0x0000000800087312 */ /* 0x000e620000301c00 */
[----:B------:R-:W-:Y:S02]  /*4300*/  ISETP.GE.AND P0, PT, R5, RZ, PT ;  /* 0x000000ff0500720c */ /* 0x000fe40003f06270 */
[----:B------:R-:W-:Y:S01]  /*4310*/  @!P1 IMAD.MOV.U32 R13, RZ, RZ, R0 ;  /* 0x000000ffff0d9224 */ /* 0x000fe200078e0000 */
[----:B-1----:R-:W-:-:S10]  /*4320*/  DMUL R18, R8, UR4 ;  /* 0x0000000408127c28 */ /* 0x002fd40008000000 */
[----:B------:R-:W1:Y:S02]  /*4330*/  F2F.F32.F64 R18, R18 ;  /* 0x0000001200127310 */ /* 0x000e640000301000 */
[----:B01----:R-:W-:-:S07]  /*4340*/  FSEL R12, -R18, R18, !P0 ;  /* 0x00000012120c7208 */ /* 0x003fce0004000100 */
.L_x_117:
[----:B------:R-:W-:Y:S01]  /*4350*/  FMUL R3, R12, R12 ;  /* 0x0000000c0c037220 */ /* 0x000fe20000400000 */
[----:B------:R-:W-:Y:S01]  /*4360*/  LOP3.LUT R0, R13, 0x1, RZ, 0xc0, !PT ;  /* 0x000000010d007812 */ /* 0x000fe200078ec0ff */
[----:B------:R-:W-:Y:S01]  /*4370*/  IMAD.MOV.U32 R9, RZ, RZ, 0x3effffff ;  /* 0x3effffffff097424 */ /* 0x000fe200078e00ff */
[----:B------:R-:W-:Y:S01]  /*4380*/  MOV R2, 0x3d2aaabb ;  /* 0x3d2aaabb00027802 */ /* 0x000fe20000000f00 */
[----:B------:R-:W-:Y:S01]  /*4390*/  FFMA R14, R3, R14, -0.0013887860113754868507 ;  /* 0xbab607ed030e7423 */ /* 0x000fe2000000000e */
[----:B------:R-:W-:Y:S01]  /*43a0*/  ISETP.NE.U32.AND P0, PT, R0, 0x1, PT ;  /* 0x000000010000780c */ /* 0x000fe20003f05070 */
[----:B------:R-:W-:Y:S01]  /*43b0*/  FMUL R16, R11, R16 ;  /* 0x000000100b107220 */ /* 0x000fe20000400000 */
        /* <DEDUP_REMOVED lines=10> */
[----:B------:R-:W-:-:S04]  /*4460*/  FMUL R7, R7, R0 ;  /* 0x0000000007077220 */ /* 0x000fc80000400000 */
[----:B------:R-:W-:-:S04]  /*4470*/  FMUL R10, R10, R7 ;  /* 0x000000070a0a7220 */ /* 0x000fc80000400000 */
[----:B------:R-:W-:Y:S01]  /*4480*/  FMUL R5, R11, R10 ;  /* 0x0000000a0b057220 */ /* 0x000fe20000400000 */
[----:B------:R-:W-:Y:S06]  /*4490*/  BRA `(.L_x_107) ;  /* 0x0000000800a07947 */ /* 0x000fec0003800000 */
.L_x_114:
        /* <DEDUP_REMOVED lines=21> */
.L_x_120:
        /* <DEDUP_REMOVED lines=44> */
.L_x_119:
        /* <DEDUP_REMOVED lines=10> */
[----:B------:R-:W-:Y:S02]  /*4950*/  FSEL R0, R0, 1, !P0 ;  /* 0x3f80000000007808 */ /* 0x000fe40004000000 */
[----:B------:R-:W-:Y:S01]  /*4960*/  FSEL R13, -R13, -0.4999999701976776123, !P0 ;  /* 0xbeffffff0d0d7808 */ /* 0x000fe20004000100 */
[----:B------:R-:W-:Y:S01]  /*4970*/  FFMA R2, R3, R4, R2 ;  /* 0x0000000403027223 */ /* 0x000fe20000000002 */
[----:B------:R-:W-:Y:S01]  /*4980*/  FSETP.GE.AND P0, PT, |R5|, 105615, PT ;  /* 0x47ce47800500780b */ /* 0x000fe20003f06200 */
[C---:B------:R-:W-:Y:S01]  /*4990*/  FFMA R9, R3.reuse, R0, RZ ;  /* 0x0000000003097223 */ /* 0x040fe200000000ff */
[----:B------:R-:W-:Y:S01]  /*49a0*/  LOP3.LUT P1, RZ, R8, 0x2, RZ, 0xc0, !PT ;  /* 0x0000000208ff7812 */ /* 0x000fe2000782c0ff */
[----:B------:R-:W-:-:S04]  /*49b0*/  FFMA R2, R3, R2, R13 ;  /* 0x0000000203027223 */ /* 0x000fc8000000000d */
[----:B------:R-:W-:-:S08]  /*49c0*/  FFMA R16, R9, R2, R0 ;  /* 0x0000000209107223 */ /* 0x000fd00000000000 */
[----:B------:R-:W-:Y:S01]  /*49d0*/  @P1 FADD R16, RZ, -R16 ;  /* 0x80000010ff101221 */ /* 0x000fe20000000000 */
        /* <DEDUP_REMOVED lines=8> */
[----:B------:R-:W-:Y:S01]  /*4a60*/  MOV R0, R1 ;  /* 0x0000000100007202 */ /* 0x000fe20000000f00 */
[----:B------:R-:W0:Y:S01]  /*4a70*/  LDCU.64 UR8, c[0x4][0xe0] ;  /* 0x01001c00ff0877ac */ /* 0x000e220008000a00 */
[----:B------:R-:W-:Y:S01]  /*4a80*/  LOP3.LUT R15, R2, 0x80000000, RZ, 0xfc, !PT ;  /* 0x80000000020f7812 */ /* 0x000fe200078efcff */
[----:B------:R-:W-:-:S06]  /*4a90*/  UMOV UR4, URZ ;  /* 0x000000ff00047c82 */ /* 0x000fcc0008000000 */
.L_x_122:
        /* <DEDUP_REMOVED lines=31> */
[----:B------:R-:W-:Y:S02]  /*4c90*/  SHF.R.S32.HI R4, RZ, 0x1f, R2 ;  /* 0x0000001fff047819 */ /* 0x000fe40000011402 */
[----:B------:R-:W-:Y:S02]  /*4ca0*/  LOP3.LUT R5, R2, R5, RZ, 0x3c, !PT ;  /* 0x0000000502057212 */ /* 0x000fe400078e3cff */
[C---:B------:R-:W-:Y:S02]  /*4cb0*/  LOP3.LUT R8, R4.reuse, R3, RZ, 0x3c, !PT ;  /* 0x0000000304087212 */ /* 0x040fe400078e3cff */
[----:B------:R-:W-:-:S02]  /*4cc0*/  LOP3.LUT R9, R4, R2, RZ, 0x3c, !PT ;  /* 0x0000000204097212 */ /* 0x000fc400078e3cff */
[----:B------:R-:W-:Y:S02]  /*4cd0*/  SHF.R.U32.HI R3, RZ, 0x1e, R0 ;  /* 0x0000001eff037819 */ /* 0x000fe40000011600 */
[----:B------:R-:W-:Y:S02]  /*4ce0*/  ISETP.GE.AND P0, PT, R5, RZ, PT ;  /* 0x000000ff0500720c */ /* 0x000fe40003f06270 */
[----:B------:R-:W1:Y:S01]  /*4cf0*/  I2F.F64.S64 R8, R8 ;  /* 0x0000000800087312 */ /* 0x000e620000301c00 */
[----:B------:R-:W-:-:S05]  /*4d00*/  LEA.HI R10, R2, R3, RZ, 0x1 ;  /* 0x00000003020a7211 */ /* 0x000fca00078f08ff */
[----:B------:R-:W-:-:S05]  /*4d10*/  IMAD.MOV R0, RZ, RZ, -R10 ;  /* 0x000000ffff007224 */ /* 0x000fca00078e0a0a */
[----:B------:R-:W-:Y:S01]  /*4d20*/  @!P1 MOV R10, R0 ;  /* 0x00000000000a9202 */ /* 0x000fe20000000f00 */
[----:B-1----:R-:W-:-:S10]  /*4d30*/  DMUL R14, R8, UR4 ;  /* 0x00000004080e7c28 */ /* 0x002fd40008000000 */
[----:B------:R-:W1:Y:S02]  /*4d40*/  F2F.F32.F64 R14, R14 ;  /* 0x0000000e000e7310 */ /* 0x000e640000301000 */
[----:B01----:R-:W-:-:S07]  /*4d50*/  FSEL R11, -R14, R14, !P0 ;  /* 0x0000000e0e0b7208 */ /* 0x003fce0004000100 */
.L_x_121:
[----:B------:R-:W-:Y:S01]  /*4d60*/  MOV R0, 0x3bbb989d ;  /* 0x3bbb989d00007802 */ /* 0x000fe20000000f00 */
[----:B------:R-:W-:Y:S01]  /*4d70*/  IMAD.MOV.U32 R3, RZ, RZ, 0x437c0000 ;  /* 0x437c0000ff037424 */ /* 0x000fe200078e00ff */
[----:B------:R-:W-:Y:S02]  /*4d80*/  LOP3.LUT R4, R10, 0x1, RZ, 0xc0, !PT ;  /* 0x000000010a047812 */ /* 0x000fe400078ec0ff */
[----:B------:R-:W-:Y:S01]  /*4d90*/  MOV R5, 0x3effffff ;  /* 0x3effffff00057802 */ /* 0x000fe20000000f00 */
[----:B------:R-:W-:Y:S01]  /*4da0*/  FFMA.SAT R0, R7, R0, 0.5 ;  /* 0x3f00000007007423 */ /* 0x000fe20000002000 */
[----:B------:R-:W-:Y:S02]  /*4db0*/  ISETP.NE.U32.AND P0, PT, R4, 0x1, PT ;  /* 0x000000010400780c */ /* 0x000fe40003f05070 */
[----:B------:R-:W-:Y:S01]  /*4dc0*/  MOV R4, 0x3d2aaabb ;  /* 0x3d2aaabb00047802 */ /* 0x000fe20000000f00 */
[----:B------:R-:W-:Y:S01]  /*4dd0*/  FFMA.RM R2, R0, R3, 12582913 ;  /* 0x4b40000100027423 */ /* 0x000fe20000004003 */
[----:B------:R-:W-:Y:S01]  /*4de0*/  FMUL R3, R11, R11 ;  /* 0x0000000b0b037220 */ /* 0x000fe20000400000 */
[----:B------:R-:W-:-:S02]  /*4df0*/  FSEL R5, -R5, -0.16666662693023681641, !P0 ;  /* 0xbe2aaaa805057808 */ /* 0x000fc40004000100 */
[C---:B------:R-:W-:Y:S01]  /*4e00*/  FADD R0, R2.reuse, -12583039 ;  /* 0xcb40007f02007421 */ /* 0x040fe20000000000 */
[----:B------:R-:W-:Y:S01]  /*4e10*/  FFMA R12, R3, R12, -0.0013887860113754868507 ;  /* 0xbab607ed030c7423 */ /* 0x000fe2000000000c */
[----:B------:R-:W-:Y:S02]  /*4e20*/  IMAD.SHL.U32 R2, R2, 0x800000, RZ ;  /* 0x0080000002027824 */ /* 0x000fe400078e00ff */
[C---:B------:R-:W-:Y:S02]  /*4e30*/  FFMA R0, R7.reuse, 1.4426950216293334961, -R0 ;  /* 0x3fb8aa3b07007823 */ /* 0x040fe40000000800 */
[----:B------:R-:W-:Y:S02]  /*4e40*/  FSEL R12, R12, -0.00019574658654164522886, !P0 ;  /* 0xb94d41530c0c7808 */ /* 0x000fe40004000000 */
[----:B------:R-:W-:Y:S01]  /*4e50*/  FFMA R7, R7, 1.925963033500011079e-08, R0 ;  /* 0x32a5706007077823 */ /* 0x000fe20000000000 */
[----:B------:R-:W-:-:S05]  /*4e60*/  FSEL R0, R4, 0.0083327032625675201416, !P0 ;  /* 0x3c0885e404007808 */ /* 0x000fca0004000000 */
[----:B------:R-:W0:Y:S01]  /*4e70*/  MUFU.EX2 R7, R7 ;  /* 0x0000000700077308 */ /* 0x000e220000000800 */
[----:B------:R-:W-:Y:S01]  /*4e80*/  FFMA R12, R3, R12, R0 ;  /* 0x0000000c030c7223 */ /* 0x000fe20000000000 */
[----:B------:R-:W-:Y:S02]  /*4e90*/  FSEL R0, R11, 1, P0 ;  /* 0x3f8000000b007808 */ /* 0x000fe40000000000 */
[----:B------:R-:W-:Y:S01]  /*4ea0*/  LOP3.LUT P0, RZ, R10, 0x2, RZ, 0xc0, !PT ;  /* 0x000000020aff7812 */ /* 0x000fe2000780c0ff */
[C---:B------:R-:W-:Y:S02]  /*4eb0*/  FFMA R5, R3.reuse, R12, R5 ;  /* 0x0000000c03057223 */ /* 0x040fe40000000005 */
[----:B------:R-:W-:-:S04]  /*4ec0*/  FFMA R3, R3, R0, RZ ;  /* 0x0000000003037223 */ /* 0x000fc800000000ff */
[----:B------:R-:W-:-:S06]  /*4ed0*/  FFMA R5, R3, R5, R0 ;  /* 0x0000000503057223 */ /* 0x000fcc0000000000 */
[----:B------:R-:W-:Y:S01]  /*4ee0*/  @P0 FADD R5, RZ, -R5 ;  /* 0x80000005ff050221 */ /* 0x000fe20000000000 */
[----:B0-----:R-:W-:-:S04]  /*4ef0*/  FMUL R2, R2, R7 ;  /* 0x0000000702027220 */ /* 0x001fc80000400000 */
[C---:B------:R-:W-:Y:S01]  /*4f00*/  FMUL R5, R2.reuse, R5 ;  /* 0x0000000502057220 */ /* 0x040fe20000400000 */
[----:B------:R-:W-:-:S07]  /*4f10*/  FMUL R16, R2, R16 ;  /* 0x0000001002107220 */ /* 0x000fce0000400000 */
.L_x_107:
        /* <DEDUP_REMOVED lines=10> */
[----:B------:R0:W1:Y:S01]  /*4fc0*/  MUFU.RSQ R4, R5 ;  /* 0x0000000500047308 */ /* 0x0000620000001400 */
[----:B------:R-:W-:-:S04]  /*4fd0*/  IADD3 R6, PT, PT, R5, -0xd000000, RZ ;  /* 0xf300000005067810 */ /* 0x000fc80007ffe0ff */
[----:B------:R-:W-:-:S13]  /*4fe0*/  ISETP.GT.U32.AND P0, PT, R6, 0x727fffff, PT ;  /* 0x727fffff0600780c */ /* 0x000fda0003f04070 */
[----:B01----:R-:W-:Y:S05]  /*4ff0*/  @!P0 BRA `(.L_x_123) ;  /* 0x0000000000148947 */ /* 0x003fea0003800000 */
[----:B------:R-:W-:Y:S02]  /*5000*/  MOV R4, R5 ;  /* 0x0000000500047202 */ /* 0x000fe40000000f00 */
[----:B------:R-:W-:-:S07]  /*5010*/  MOV R12, 0x5030 ;  /* 0x00005030000c7802 */ /* 0x000fce0000000f00 */
[----:B------:R-:W-:Y:S05]  /*5020*/  CALL.REL.NOINC `($__internal_2_$__cuda_sm20_sqrt_rn_f32_slowpath) ;  /* 0x0000000000387944 */ /* 0x000fea0003c00000 */
[----:B------:R-:W-:Y:S01]  /*5030*/  IMAD.MOV.U32 R6, RZ, RZ, R4 ;  /* 0x000000ffff067224 */ /* 0x000fe200078e0004 */
[----:B------:R-:W-:Y:S06]  /*5040*/  BRA `(.L_x_124) ;  /* 0x0000000000107947 */ /* 0x000fec0003800000 */
.L_x_123:
[----:B------:R-:W-:Y:S01]  /*5050*/  FMUL.FTZ R6, R5, R4 ;  /* 0x0000000405067220 */ /* 0x000fe20000410000 */
[----:B------:R-:W-:-:S03]  /*5060*/  FMUL.FTZ R4, R4, 0.5 ;  /* 0x3f00000004047820 */ /* 0x000fc60000410000 */
[----:B------:R-:W-:-:S04]  /*5070*/  FFMA R5, -R6, R6, R5 ;  /* 0x0000000606057223 */ /* 0x000fc80000000105 */
[----:B------:R-:W-:-:S07]  /*5080*/  FFMA R6, R5, R4, R6 ;  /* 0x0000000405067223 */ /* 0x000fce0000000006 */
.L_x_124:
        /* <DEDUP_REMOVED lines=8> */
        .weak           $__internal_2_$__cuda_sm20_sqrt_rn_f32_slowpath
        .type           $__internal_2_$__cuda_sm20_sqrt_rn_f32_slowpath,@function
        .size           $__internal_2_$__cuda_sm20_sqrt_rn_f32_slowpath,($__internal_3_$__cuda_sm3x_div_rn_noftz_f32_slowpath - $__internal_2_$__cuda_sm20_sqrt_rn_f32_slowpath)
$__internal_2_$__cuda_sm20_sqrt_rn_f32_slowpath:
[----:B------:R-:W-:-:S13]  /*5110*/  LOP3.LUT P0, RZ, R4, 0x7fffffff, RZ, 0xc0, !PT ;  /* 0x7fffffff04ff7812 */ /* 0x000fda000780c0ff */
[----:B------:R-:W-:Y:S01]  /*5120*/  @!P0 MOV R8, R4 ;  /* 0x0000000400088202 */ /* 0x000fe20000000f00 */
[----:B------:R-:W-:Y:S06]  /*5130*/  @!P0 BRA `(.L_x_125) ;  /* 0x0000000000448947 */ /* 0x000fec0003800000 */
[----:B------:R-:W-:-:S13]  /*5140*/  FSETP.GEU.FTZ.AND P0, PT, R4, RZ, PT ;  /* 0x000000ff0400720b */ /* 0x000fda0003f1e000 */
        /* <DEDUP_REMOVED lines=16> */
.L_x_125:
[----:B------:R-:W-:Y:S01]  /*5250*/  MOV R4, R8 ;  /* 0x0000000800047202 */ /* 0x000fe20000000f00 */
[----:B------:R-:W-:Y:S01]  /*5260*/  IMAD.MOV.U32 R9, RZ, RZ, 0x0 ;  /* 0x00000000ff097424 */ /* 0x000fe200078e00ff */
[----:B------:R-:W-:-:S04]  /*5270*/  MOV R8, R12 ;  /* 0x0000000c00087202 */ /* 0x000fc80000000f00 */
[----:B------:R-:W-:Y:S05]  /*5280*/  RET.REL.NODEC R8 `(_Z19complex_pow3_kernelPf) ;  /* 0xffffffac085c7950 */ /* 0x000fea0003c3ffff */
        .weak           $__internal_3_$__cuda_sm3x_div_rn_noftz_f32_slowpath
        .type           $__internal_3_$__cuda_sm3x_div_rn_noftz_f32_slowpath,@function
        .size           $__internal_3_$__cuda_sm3x_div_rn_noftz_f32_slowpath,(.L_x_284 - $__internal_3_$__cuda_sm3x_div_rn_noftz_f32_slowpath)
$__internal_3_$__cuda_sm3x_div_rn_noftz_f32_slowpath:
[--C-:B------:R-:W-:Y:S01]  /*5290*/  SHF.R.U32.HI R10, RZ, 0x17, R5.reuse ;  /* 0x00000017ff0a7819 */ /* 0x100fe20000011605 */
[----:B------:R-:W-:Y:S01]  /*52a0*/  IMAD.MOV.U32 R11, RZ, RZ, R5 ;  /* 0x000000ffff0b7224 */ /* 0x000fe200078e0005 */
[----:B------:R-:W-:Y:S02]  /*52b0*/  SHF.R.U32.HI R9, RZ, 0x17, R4 ;  /* 0x00000017ff097819 */ /* 0x000fe40000011604 */
[----:B------:R-:W-:Y:S02]  /*52c0*/  LOP3.LUT R10, R10, 0xff, RZ, 0xc0, !PT ;  /* 0x000000ff0a0a7812 */ /* 0x000fe400078ec0ff */
[----:B------:R-:W-:Y:S02]  /*52d0*/  LOP3.LUT R14, R9, 0xff, RZ, 0xc0, !PT ;  /* 0x000000ff090e7812 */ /* 0x000fe400078ec0ff */
[----:B------:R-:W-:Y:S02]  /*52e0*/  IADD3 R13, PT, PT, R10, -0x1, RZ ;  /* 0xffffffff0a0d7810 */ /* 0x000fe40007ffe0ff */
[----:B------:R-:W-:-:S02]  /*52f0*/  IADD3 R12, PT, PT, R14, -0x1, RZ ;  /* 0xffffffff0e0c7810 */ /* 0x000fc40007ffe0ff */
[----:B------:R-:W-:-:S04]  /*5300*/  ISETP.GT.U32.AND P0, PT, R13, 0xfd, PT ;  /* 0x000000fd0d00780c */ /* 0x000fc80003f04070 */
[----:B------:R-:W-:-:S13]  /*5310*/  ISETP.GT.U32.OR P0, PT, R12, 0xfd, P0 ;  /* 0x000000fd0c00780c */ /* 0x000fda0000704470 */
[----:B------:R-:W-:Y:S01]  /*5320*/  @!P0 MOV R9, RZ ;  /* 0x000000ff00098202 */ /* 0x000fe20000000f00 */
[----:B------:R-:W-:Y:S06]  /*5330*/  @!P0 BRA `(.L_x_126) ;  /* 0x00000000005c8947 */ /* 0x000fec0003800000 */
[----:B------:R-:W-:Y:S02]  /*5340*/  FSETP.GTU.FTZ.AND P0, PT, |R4|, +INF , PT ;  /* 0x7f8000000400780b */ /* 0x000fe40003f1c200 */
[----:B------:R-:W-:-:S04]  /*5350*/  FSETP.GTU.FTZ.AND P1, PT, |R5|, +INF , PT ;  /* 0x7f8000000500780b */ /* 0x000fc80003f3c200 */
[----:B------:R-:W-:-:S13]  /*5360*/  PLOP3.LUT P0, PT, P0, P1, PT, 0xf8, 0x8f ;  /* 0x00000000008f781c */ /* 0x000fda0000703f70 */
[----:B------:R-:W-:Y:S05]  /*5370*/  @P0 BRA `(.L_x_127) ;  /* 0x0000000400440947 */ /* 0x000fea0003800000 */
[----:B------:R-:W-:-:S13]  /*5380*/  LOP3.LUT P0, RZ, R11, 0x7fffffff, R4, 0xc8, !PT ;  /* 0x7fffffff0bff7812 */ /* 0x000fda000780c804 */
[----:B------:R-:W-:Y:S05]  /*5390*/  @!P0 BRA `(.L_x_128) ;  /* 0x0000000400348947 */ /* 0x000fea0003800000 */
[C---:B------:R-:W-:Y:S02]  /*53a0*/  FSETP.NEU.FTZ.AND P1, PT, |R4|.reuse, +INF , PT ;  /* 0x7f8000000400780b */ /* 0x040fe40003f3d200 */
[----:B------:R-:W-:Y:S02]  /*53b0*/  FSETP.NEU.FTZ.AND P4, PT, |R5|, +INF , PT ;  /* 0x7f8000000500780b */ /* 0x000fe40003f9d200 */
[----:B------:R-:W-:-:S11]  /*53c0*/  FSETP.NEU.FTZ.AND P0, PT, |R4|, +INF , PT ;  /* 0x7f8000000400780b */ /* 0x000fd60003f1d200 */
[----:B------:R-:W-:Y:S05]  /*53d0*/  @!P4 BRA !P1, `(.L_x_128) ;  /* 0x000000040024c947 */ /* 0x000fea0004800000 */
[----:B------:R-:W-:-:S04]  /*53e0*/  LOP3.LUT P1, RZ, R4, 0x7fffffff, RZ, 0xc0, !PT ;  /* 0x7fffffff04ff7812 */ /* 0x000fc8000782c0ff */
[----:B------:R-:W-:-:S13]  /*53f0*/  PLOP3.LUT P1, PT, P4, P1, PT, 0x2f, 0xf2 ;  /* 0x0000000000f2781c */ /* 0x000fda0002722577 */
[----:B------:R-:W-:Y:S05]  /*5400*/  @P1 BRA `(.L_x_129) ;  /* 0x0000000400101947 */ /* 0x000fea0003800000 */
[----:B------:R-:W-:-:S04]  /*5410*/  LOP3.LUT P1, RZ, R11, 0x7fffffff, RZ, 0xc0, !PT ;  /* 0x7fffffff0bff7812 */ /* 0x000fc8000782c0ff */
[----:B------:R-:W-:-:S13]  /*5420*/  PLOP3.LUT P0, PT, P0, P1, PT, 0x2f, 0xf2 ;  /* 0x0000000000f2781c */ /* 0x000fda0000702577 */
[----:B------:R-:W-:Y:S05]  /*5430*/  @P0 BRA `(.L_x_130) ;  /* 0x0000000000f80947 */ /* 0x000fea0003800000 */
[----:B------:R-:W-:Y:S02]  /*5440*/  ISETP.GE.AND P0, PT, R12, RZ, PT ;  /* 0x000000ff0c00720c */ /* 0x000fe40003f06270 */
[----:B------:R-:W-:-:S11]  /*5450*/  ISETP.GE.AND P1, PT, R13, RZ, PT ;  /* 0x000000ff0d00720c */ /* 0x000fd60003f26270 */
[----:B------:R-:W-:Y:S01]  /*5460*/  @P0 MOV R9, RZ ;  /* 0x000000ff00090202 */ /* 0x000fe20000000f00 */
[----:B------:R-:W-:Y:S02]  /*5470*/  @!P0 IMAD.MOV.U32 R9, RZ, RZ, -0x40 ;  /* 0xffffffc0ff098424 */ /* 0x000fe400078e00ff */
[----:B------:R-:W-:Y:S01]  /*5480*/  @!P0 FFMA R4, R4, 1.84467440737095516160e+19, RZ ;  /* 0x5f80000004048823 */ /* 0x000fe200000000ff */
[----:B------:R-:W-:Y:S02]  /*5490*/  @!P1 FFMA R11, R5, 1.84467440737095516160e+19, RZ ;  /* 0x5f800000050b9823 */ /* 0x000fe400000000ff */
[----:B------:R-:W-:-:S07]  /*54a0*/  @!P1 IADD3 R9, PT, PT, R9, 0x40, RZ ;  /* 0x0000004009099810 */ /* 0x000fce0007ffe0ff */
.L_x_126:
[----:B------:R-:W-:-:S04]  /*54b0*/  LEA R12, R10, 0xc0800000, 0x17 ;  /* 0xc08000000a0c7811 */ /* 0x000fc800078eb8ff */
[----:B------:R-:W-:Y:S01]  /*54c0*/  IADD3 R12, PT, PT, -R12, R11, RZ ;  /* 0x0000000b0c0c7210 */ /* 0x000fe20007ffe1ff */
[----:B------:R-:W-:-:S03]  /*54d0*/  VIADD R11, R14, 0xffffff81 ;  /* 0xffffff810e0b7836 */ /* 0x000fc60000000000 */
[----:B------:R0:W1:Y:S01]  /*54e0*/  MUFU.RCP R13, R12 ;  /* 0x0000000c000d7308 */ /* 0x0000620000001000 */
[----:B------:R-:W-:Y:S01]  /*54f0*/  FADD.FTZ R15, -R12, -RZ ;  /* 0x800000ff0c0f7221 */ /* 0x000fe20000010100 */
[C---:B------:R-:W-:Y:S01]  /*5500*/  IMAD R4, R11.reuse, -0x800000, R4 ;  /* 0xff8000000b047824 */ /* 0x040fe200078e0204 */
[----:B0-----:R-:W-:-:S04]  /*5510*/  IADD3 R12, PT, PT, R11, 0x7f, -R10 ;  /* 0x0000007f0b0c7810 */ /* 0x001fc80007ffe80a */
[----:B------:R-:W-:Y:S01]  /*5520*/  IADD3 R9, PT, PT, R12, R9, RZ ;  /* 0x000000090c097210 */ /* 0x000fe20007ffe0ff */
[----:B-1----:R-:W-:-:S04]  /*5530*/  FFMA R14, R13, R15, 1 ;  /* 0x3f8000000d0e7423 */ /* 0x002fc8000000000f */
[----:B------:R-:W-:-:S04]  /*5540*/  FFMA R16, R13, R14, R13 ;  /* 0x0000000e0d107223 */ /* 0x000fc8000000000d */
[----:B------:R-:W-:-:S04]  /*5550*/  FFMA R13, R4, R16, RZ ;  /* 0x00000010040d7223 */ /* 0x000fc800000000ff */
[----:B------:R-:W-:-:S04]  /*5560*/  FFMA R14, R15, R13, R4 ;  /* 0x0000000d0f0e7223 */ /* 0x000fc80000000004 */
[----:B------:R-:W-:-:S04]  /*5570*/  FFMA R13, R16, R14, R13 ;  /* 0x0000000e100d7223 */ /* 0x000fc8000000000d */
[----:B------:R-:W-:-:S04]  /*5580*/  FFMA R14, R15, R13, R4 ;  /* 0x0000000d0f0e7223 */ /* 0x000fc80000000004 */
[----:B------:R-:W-:-:S05]  /*5590*/  FFMA R4, R16, R14, R13 ;  /* 0x0000000e10047223 */ /* 0x000fca000000000d */
[----:B------:R-:W-:-:S04]  /*55a0*/  SHF.R.U32.HI R10, RZ, 0x17, R4 ;  /* 0x00000017ff0a7819 */ /* 0x000fc80000011604 */
[----:B------:R-:W-:-:S04]  /*55b0*/  LOP3.LUT R10, R10, 0xff, RZ, 0xc0, !PT ;  /* 0x000000ff0a0a7812 */ /* 0x000fc800078ec0ff */
[----:B------:R-:W-:-:S05]  /*55c0*/  IADD3 R15, PT, PT, R10, R9, RZ ;  /* 0x000000090a0f7210 */ /* 0x000fca0007ffe0ff */
[----:B------:R-:W-:-:S05]  /*55d0*/  VIADD R10, R15, 0xffffffff ;  /* 0xffffffff0f0a7836 */ /* 0x000fca0000000000 */
[----:B------:R-:W-:-:S13]  /*55e0*/  ISETP.GE.U32.AND P0, PT, R10, 0xfe, PT ;  /* 0x000000fe0a00780c */ /* 0x000fda0003f06070 */
[----:B------:R-:W-:Y:S05]  /*55f0*/  @!P0 BRA `(.L_x_131) ;  /* 0x0000000000808947 */ /* 0x000fea0003800000 */
[----:B------:R-:W-:-:S13]  /*5600*/  ISETP.GT.AND P0, PT, R15, 0xfe, PT ;  /* 0x000000fe0f00780c */ /* 0x000fda0003f04270 */
[----:B------:R-:W-:Y:S05]  /*5610*/  @P0 BRA `(.L_x_132) ;  /* 0x00000000006c0947 */ /* 0x000fea0003800000 */
[----:B------:R-:W-:-:S13]  /*5620*/  ISETP.GE.AND P0, PT, R15, 0x1, PT ;  /* 0x000000010f00780c */ /* 0x000fda0003f06270 */
[----:B------:R-:W-:Y:S05]  /*5630*/  @P0 BRA `(.L_x_133) ;  /* 0x0000000000980947 */ /* 0x000fea0003800000 */
[----:B------:R-:W-:Y:S02]  /*5640*/  ISETP.GE.AND P0, PT, R15, -0x18, PT ;  /* 0xffffffe80f00780c */ /* 0x000fe40003f06270 */
[----:B------:R-:W-:-:S11]  /*5650*/  LOP3.LUT R4, R4, 0x80000000, RZ, 0xc0, !PT ;  /* 0x8000000004047812 */ /* 0x000fd600078ec0ff */
[----:B------:R-:W-:Y:S05]  /*5660*/  @!P0 BRA `(.L_x_133) ;  /* 0x00000000008c8947 */ /* 0x000fea0003800000 */
[CCC-:B------:R-:W-:Y:S01]  /*5670*/  FFMA.RZ R9, R16.reuse, R14.reuse, R13.reuse ;  /* 0x0000000e10097223 */ /* 0x1c0fe2000000c00d */
[C---:B------:R-:W-:Y:S01]  /*5680*/  IADD3 R12, PT, PT, R15.reuse, 0x20, RZ ;  /* 0x000000200f0c7810 */ /* 0x040fe20007ffe0ff */
[CCC-:B------:R-:W-:Y:S01]  /*5690*/  FFMA.RM R10, R16.reuse, R14.reuse, R13.reuse ;  /* 0x0000000e100a7223 */ /* 0x1c0fe2000000400d */
[----:B------:R-:W-:Y:S02]  /*56a0*/  ISETP.NE.AND P4, PT, R15, RZ, PT ;  /* 0x000000ff0f00720c */ /* 0x000fe40003f85270 */
[----:B------:R-:W-:Y:S01]  /*56b0*/  LOP3.LUT R11, R9, 0x7fffff, RZ, 0xc0, !PT ;  /* 0x007fffff090b7812 */ /* 0x000fe200078ec0ff */
[----:B------:R-:W-:Y:S01]  /*56c0*/  FFMA.RP R9, R16, R14, R13 ;  /* 0x0000000e10097223 */ /* 0x000fe2000000800d */
[----:B------:R-:W-:Y:S02]  /*56d0*/  ISETP.NE.AND P1, PT, R15, RZ, PT ;  /* 0x000000ff0f00720c */ /* 0x000fe40003f25270 */
[----:B------:R-:W-:Y:S02]  /*56e0*/  LOP3.LUT R11, R11, 0x800000, RZ, 0xfc, !PT ;  /* 0x008000000b0b7812 */ /* 0x000fe400078efcff */
[----:B------:R-:W-:-:S02]  /*56f0*/  IADD3 R13, PT, PT, -R15, RZ, RZ ;  /* 0x000000ff0f0d7210 */ /* 0x000fc40007ffe1ff */
[----:B------:R-:W-:Y:S02]  /*5700*/  SHF.L.U32 R12, R11, R12, RZ ;  /* 0x0000000c0b0c7219 */ /* 0x000fe400000006ff */
[----:B------:R-:W-:Y:S02]  /*5710*/  FSETP.NEU.FTZ.AND P0, PT, R9, R10, PT ;  /* 0x0000000a0900720b */ /* 0x000fe40003f1d000 */
[----:B------:R-:W-:Y:S02]  /*5720*/  SEL R10, R13, RZ, P4 ;  /* 0x000000ff0d0a7207 */ /* 0x000fe40002000000 */
[----:B------:R-:W-:Y:S02]  /*5730*/  ISETP.NE.AND P1, PT, R12, RZ, P1 ;  /* 0x000000ff0c00720c */ /* 0x000fe40000f25270 */
[----:B------:R-:W-:Y:S02]  /*5740*/  SHF.R.U32.HI R10, RZ, R10, R11 ;  /* 0x0000000aff0a7219 */ /* 0x000fe4000001160b */
[----:B------:R-:W-:-:S02]  /*5750*/  PLOP3.LUT P0, PT, P0, P1, PT, 0xf8, 0x8f ;  /* 0x00000000008f781c */ /* 0x000fc40000703f70 */
[----:B------:R-:W-:Y:S02]  /*5760*/  SHF.R.U32.HI R12, RZ, 0x1, R10 ;  /* 0x00000001ff0c7819 */ /* 0x000fe4000001160a */
[----:B------:R-:W-:-:S04]  /*5770*/  SEL R9, RZ, 0x1, !P0 ;  /* 0x00000001ff097807 */ /* 0x000fc80004000000 */
[----:B------:R-:W-:-:S04]  /*5780*/  LOP3.LUT R9, R9, 0x1, R12, 0xf8, !PT ;  /* 0x0000000109097812 */ /* 0x000fc800078ef80c */
[----:B------:R-:W-:-:S05]  /*5790*/  LOP3.LUT R9, R9, R10, RZ, 0xc0, !PT ;  /* 0x0000000a09097212 */ /* 0x000fca00078ec0ff */
[----:B------:R-:W-:-:S05]  /*57a0*/  IMAD.IADD R9, R12, 0x1, R9 ;  /* 0x000000010c097824 */ /* 0x000fca00078e0209 */
[----:B------:R-:W-:Y:S01]  /*57b0*/  LOP3.LUT R4, R9, R4, RZ, 0xfc, !PT ;  /* 0x0000000409047212 */ /* 0x000fe200078efcff */
[----:B------:R-:W-:Y:S06]  /*57c0*/  BRA `(.L_x_133) ;  /* 0x0000000000347947 */ /* 0x000fec0003800000 */
.L_x_132:
[----:B------:R-:W-:-:S04]  /*57d0*/  LOP3.LUT R4, R4, 0x80000000, RZ, 0xc0, !PT ;  /* 0x8000000004047812 */ /* 0x000fc800078ec0ff */
[----:B------:R-:W-:Y:S01]  /*57e0*/  LOP3.LUT R4, R4, 0x7f800000, RZ, 0xfc, !PT ;  /* 0x7f80000004047812 */ /* 0x000fe200078efcff */
[----:B------:R-:W-:Y:S06]  /*57f0*/  BRA `(.L_x_133) ;  /* 0x0000000000287947 */ /* 0x000fec0003800000 */
.L_x_131:
[----:B------:R-:W-:Y:S01]  /*5800*/  LEA R4, R9, R4, 0x17 ;  /* 0x0000000409047211 */ /* 0x000fe200078eb8ff */
[----:B------:R-:W-:Y:S06]  /*5810*/  BRA `(.L_x_133) ;  /* 0x0000000000207947 */ /* 0x000fec0003800000 */
.L_x_130:
[----:B------:R-:W-:-:S04]  /*5820*/  LOP3.LUT R4, R11, 0x80000000, R4, 0x48, !PT ;  /* 0x800000000b047812 */ /* 0x000fc800078e4804 */
[----:B------:R-:W-:Y:S01]  /*5830*/  LOP3.LUT R4, R4, 0x7f800000, RZ, 0xfc, !PT ;  /* 0x7f80000004047812 */ /* 0x000fe200078efcff */
[----:B------:R-:W-:Y:S06]  /*5840*/  BRA `(.L_x_133) ;  /* 0x0000000000147947 */ /* 0x000fec0003800000 */
.L_x_129:
[----:B------:R-:W-:Y:S01]  /*5850*/  LOP3.LUT R4, R11, 0x80000000, R4, 0x48, !PT ;  /* 0x800000000b047812 */ /* 0x000fe200078e4804 */
[----:B------:R-:W-:Y:S06]  /*5860*/  BRA `(.L_x_133) ;  /* 0x00000000000c7947 */ /* 0x000fec0003800000 */
.L_x_128:
[----:B------:R-:W0:Y:S01]  /*5870*/  MUFU.RSQ R4, -QNAN ;  /* 0xffc0000000047908 */ /* 0x000e220000001400 */
[----:B------:R-:W-:Y:S05]  /*5880*/  BRA `(.L_x_133) ;  /* 0x0000000000047947 */ /* 0x000fea0003800000 */
.L_x_127:
[----:B------:R-:W-:-:S07]  /*5890*/  FADD.FTZ R4, R4, R5 ;  /* 0x0000000504047221 */ /* 0x000fce0000010000 */
.L_x_133:
[----:B------:R-:W-:-:S04]  /*58a0*/  HFMA2 R9, -RZ, RZ, 0, 0 ;  /* 0x00000000ff097431 */ /* 0x000fc800000001ff */
[----:B0-----:R-:W-:Y:S05]  /*58b0*/  RET.REL.NODEC R8 `(_Z19complex_pow3_kernelPf) ;  /* 0xffffffa408d07950 */ /* 0x001fea0003c3ffff */
.L_x_134:
        /* <DEDUP_REMOVED lines=12> */
.L_x_284:


//--------------------- .text._Z19complex_pow2_kernelPf --------------------------
	.section	.text._Z19complex_pow2_kernelPf,"ax",@progbits
	.align	128
        .global         _Z19complex_pow2_kernelPf
        .type           _Z19complex_pow2_kernelPf,@function
        .size           _Z19complex_pow2_kernelPf,(.L_x_286 - _Z19complex_pow2_kernelPf)
        .other          _Z19complex_pow2_kernelPf,@"STO_CUDA_ENTRY STV_DEFAULT"
_Z19complex_pow2_kernelPf:
.text._Z19complex_pow2_kernelPf:
        /* <DEDUP_REMOVED lines=13> */
[----:B------:R-:W-:-:S04]  /*00d0*/  FADD R0, RZ, -R0 ;  /* 0x80000000ff007221 */ /* 0x000fc80000000000 */
[----:B------:R-:W-:Y:S01]  /*00e0*/  FMUL R3, R0, 11.485690116882324219 ;  /* 0x4137c56300037820 */ /* 0x000fe20000400000 */
[----:B------:R-:W-:-:S04]  /*00f0*/  FMUL R0, R4, 11.485690116882324219 ;  /* 0x4137c56304007820 */ /* 0x000fc80000400000 */
[----:B------:R-:W-:Y:S02]  /*0100*/  FSETP.NUM.AND P1, PT, R3, R3, PT ;  /* 0x000000030300720b */ /* 0x000fe40003f27000 */
[----:B------:R-:W-:-:S13]  /*0110*/  FSETP.NAN.AND P0, PT, R0, R0, PT ;  /* 0x000000000000720b */ /* 0x000fda0003f08000 */
[----:B------:R-:W-:Y:S05]  /*0120*/  @!P0 BRA P1, `(.L_x_135) ;  /* 0x0000000400348947 */ /* 0x000fea0000800000 */
[C---:B------:R-:W-:Y:S02]  /*0130*/  FSETP.GEU.AND P0, PT, |R0|.reuse, 1.084202172485504434e-19, PT ;  /* 0x200000000000780b */ /* 0x040fe40003f0e200 */
[----:B------:R-:W-:Y:S02]  /*0140*/  FSETP.GT.AND P2, PT, |R0|, |R3|, PT ;  /* 0x400000030000720b */ /* 0x000fe40003f44200 */
[----:B------:R-:W-:-:S13]  /*0150*/  FSETP.GEU.OR P0, PT, |R3|, 1.084202172485504434e-19, P0 ;  /* 0x200000000300780b */ /* 0x000fda000070e600 */
[----:B------:R-:W-:Y:S01]  /*0160*/  @!P0 FMUL R4, R0, 4 ;  /* 0x4080000000048820 */ /* 0x000fe20000400000 */
[----:B------:R-:W-:-:S03]  /*0170*/  @!P0 FMUL R2, R3, 4 ;  /* 0x4080000003028820 */ /* 0x000fc60000400000 */
[----:B------:R-:W-:-:S04]  /*0180*/  @!P0 FMUL R5, R4, R4 ;  /* 0x0000000404058220 */ /* 0x000fc80000400000 */
[----:B------:R-:W-:Y:S01]  /*0190*/  @!P0 FFMA R5, R2, R2, R5 ;  /* 0x0000000202058223 */ /* 0x000fe20000000005 */
[----:B------:R-:W-:-:S03]  /*01a0*/  @P0 FMUL R2, R0, R0 ;  /* 0x0000000000020220 */ /* 0x000fc60000400000 */
        /* <DEDUP_REMOVED lines=13> */
[C---:B------:R-:W-:Y:S02]  /*0280*/  FFMA R5, R6.reuse, -R5, 0.14084610342979431152 ;  /* 0x3e1039f606057423 */ /* 0x040fe40000000805 */
        /* <DEDUP_REMOVED lines=26> */
[----:B------:R-:W-:Y:S05]  /*0430*/  CALL.REL.NOINC `($__internal_5_$__cuda_sm3x_div_rn_noftz_f32_slowpath) ;  /* 0x0000004c00807944 */ /* 0x000fea0003c00000 */
.L_x_136:
[----:B------:R-:W-:Y:S02]  /*0440*/  IMAD.MOV.U32 R9, RZ, RZ, 0x3b33710b ;  /* 0x3b33710bff097424 */ /* 0x000fe400078e00ff */
[----:B------:R-:W-:Y:S01]  /*0450*/  FMUL R2, R4, R4 ;  /* 0x0000000404027220 */ /* 0x000fe20000400000 */
[----:B------:R-:W-:Y:S01]  /*0460*/  HFMA2 R6, -RZ, RZ, 1.857421875, -1409 ;  /* 0x3f6ee581ff067431 */ /* 0x000fe200000001ff */
[C---:B------:R-:W-:Y:S02]  /*0470*/  ISETP.GE.AND P0, PT, R3.reuse, RZ, PT ;  /* 0x000000ff0300720c */ /* 0x040fe40003f06270 */
[C---:B------:R-:W-:Y:S01]  /*0480*/  FFMA R9, R2.reuse, R9, -0.015681877732276916504 ;  /* 0xbc80774802097423 */ /* 0x040fe20000000009 */
[C---:B------:R-:W-:Y:S01]  /*0490*/  FSETP.NEU.AND P3, PT, |R3|.reuse, |R0|, PT ;  /* 0x400000000300720b */ /* 0x040fe20003f6d200 */
[----:B------:R-:W-:Y:S01]  /*04a0*/  FADD R3, |R3|, |R0| ;  /* 0x4000000003037221 */ /* 0x000fe20000000200 */
        /* <DEDUP_REMOVED lines=11> */
[-C--:B------:R-:W-:Y:S01]  /*0560*/  FSEL R11, R2, R9.reuse, P2 ;  /* 0x00000009020b7208 */ /* 0x080fe20001000000 */
[----:B------:R-:W-:Y:S01]  /*0570*/  IMAD.MOV.U32 R2, RZ, RZ, 0x4016cbe4 ;  /* 0x4016cbe4ff027424 */ /* 0x000fe200078e00ff */
[----:B------:R-:W-:-:S05]  /*0580*/  FSEL R9, R9, -R9, P2 ;  /* 0x8000000909097208 */ /* 0x000fca0001000000 */
[----:B------:R-:W-:Y:S01]  /*0590*/  @!P0 FFMA R11, R4, 1.6832555532455444336, R9 ;  /* 0x3fd774eb040b8823 */ /* 0x000fe20000000009 */
[----:B------:R-:W-:Y:S02]  /*05a0*/  @!P3 FSEL R11, R2, 0.78539818525314331055, !P0 ;  /* 0x3f490fdb020bb808 */ /* 0x000fe40004000000 */
[----:B------:R-:W-:Y:S02]  /*05b0*/  @!P1 FSEL R11, RZ, 3.1415927410125732422, P0 ;  /* 0x40490fdbff0b9808 */ /* 0x000fe40000000000 */
[----:B------:R-:W-:Y:S02]  /*05c0*/  FSETP.NAN.AND P0, PT, R3, R3, PT ;  /* 0x000000030300720b */ /* 0x000fe40003f08000 */
[----:B------:R-:W-:-:S04]  /*05d0*/  LOP3.LUT R0, R11, 0x80000000, R0, 0xb8, !PT ;  /* 0x800000000b007812 */ /* 0x000fc800078eb800 */
[----:B------:R-:W-:Y:S01]  /*05e0*/  FSEL R5, R3, R0, P0 ;  /* 0x0000000003057208 */ /* 0x000fe20000000000 */
[----:B------:R-:W-:Y:S06]  /*05f0*/  BRA `(.L_x_137) ;  /* 0x0000002400cc7947 */ /* 0x000fec0003800000 */
.L_x_135:
        /* <DEDUP_REMOVED lines=17> */
[----:B------:R-:W-:Y:S05]  /*0710*/  CALL.REL.NOINC `($__internal_5_$__cuda_sm3x_div_rn_noftz_f32_slowpath) ;  /* 0x0000004800c87944 */ /* 0x000fea0003c00000 */
[----:B------:R-:W-:-:S07]  /*0720*/  MOV R6, R4 ;  /* 0x0000000400067202 */ /* 0x000fce0000000f00 */
.L_x_139:
        /* <DEDUP_REMOVED lines=12> */
[----:B------:R-:W-:Y:S05]  /*07f0*/  CALL.REL.NOINC `($__internal_5_$__cuda_sm3x_div_rn_noftz_f32_slowpath) ;  /* 0x0000004800907944 */ /* 0x000fea0003c00000 */
.L_x_140:
        /* <DEDUP_REMOVED lines=16> */
[----:B------:R-:W-:Y:S05]  /*0900*/  CALL.REL.NOINC `($__internal_4_$__cuda_sm20_sqrt_rn_f32_slowpath) ;  /* 0x0000004400f07944 */ /* 0x000fea0003c00000 */
[----:B------:R-:W-:Y:S05]  /*0910*/  BRA `(.L_x_142) ;  /* 0x0000000000107947 */ /* 0x000fea0003800000 */
.L_x_141:
[----:B------:R-:W-:Y:S01]  /*0920*/  FMUL.FTZ R4, R11, R8 ;  /* 0x000000080b047220 */ /* 0x000fe20000410000 */
[----:B------:R-:W-:-:S03]  /*0930*/  FMUL.FTZ R8, R8, 0.5 ;  /* 0x3f00000008087820 */ /* 0x000fc60000410000 */
[----:B------:R-:W-:-:S04]  /*0940*/  FFMA R11, -R4, R4, R11 ;  /* 0x00000004040b7223 */ /* 0x000fc8000000010b */
[----:B------:R-:W-:-:S07]  /*0950*/  FFMA R4, R11, R8, R4 ;  /* 0x000000080b047223 */ /* 0x000fce0000000004 */
.L_x_142:
[----:B------:R-:W-:Y:S01]  /*0960*/  FSETP.NEU.AND P0, PT, R7, RZ, PT ;  /* 0x000000ff0700720b */ /* 0x000fe20003f0d000 */
[----:B------:R-:W0:Y:S01]  /*0970*/  MUFU.RCP R10, R9 ;  /* 0x00000009000a7308 */ /* 0x000e220000001000 */
[----:B------:R-:W-:-:S11]  /*0980*/  LOP3.LUT R11, R6, 0x800000, RZ, 0xfc, !PT ;  /* 0x00800000060b7812 */ /* 0x000fd600078efcff */
[----:B------:R-:W-:Y:S01]  /*0990*/  @P0 FMUL R5, R11, R4 ;  /* 0x000000040b050220 */ /* 0x000fe20000400000 */
[----:B------:R-:W-:Y:S01]  /*09a0*/  FSETP.NEU.AND P0, PT, R7, +INF , PT ;  /* 0x7f8000000700780b */ /* 0x000fe20003f0d000 */
[----:B------:R-:W-:-:S03]  /*09b0*/  IMAD.MOV.U32 R7, RZ, RZ, 0x3e055027 ;  /* 0x3e055027ff077424 */ /* 0x000fc600078e00ff */
[----:B------:R-:W-:Y:S01]  /*09c0*/  FSEL R5, R5, +INF , P0 ;  /* 0x7f80000005057808 */ /* 0x000fe20000000000 */
[----:B0-----:R-:W-:-:S03]  /*09d0*/  FFMA R13, -R9, R10, 1 ;  /* 0x3f800000090d7423 */ /* 0x001fc6000000010a */
[----:B------:R-:W-:Y:S01]  /*09e0*/  FSETP.GEU.AND P0, PT, R5, 1.175494350822287508e-38, PT ;  /* 0x008000000500780b */ /* 0x000fe20003f0e000 */
[----:B------:R-:W-:-:S12]  /*09f0*/  FFMA R13, R10, R13, R10 ;  /* 0x0000000d0a0d7223 */ /* 0x000fd8000000000a */
[----:B------:R-:W-:-:S04]  /*0a00*/  @!P0 FMUL R5, R5, 8388608 ;  /* 0x4b00000005058820 */ /* 0x000fc80000400000 */
        /* <DEDUP_REMOVED lines=32> */
[----:B------:R-:W-:Y:S05]  /*0c10*/  CALL.REL.NOINC `($__internal_5_$__cuda_sm3x_div_rn_noftz_f32_slowpath) ;  /* 0x0000004400887944 */ /* 0x000fea0003c00000 */
[----:B------:R-:W-:-:S07]  /*0c20*/  IMAD.MOV.U32 R5, RZ, RZ, R4 ;  /* 0x000000ffff057224 */ /* 0x000fce00078e0004 */
.L_x_143:
        /* <DEDUP_REMOVED lines=28> */
.L_x_138:
        /* <DEDUP_REMOVED lines=17> */
[----:B------:R-:W-:Y:S05]  /*0f00*/  CALL.REL.NOINC `($__internal_5_$__cuda_sm3x_div_rn_noftz_f32_slowpath) ;  /* 0x0000004000cc7944 */ /* 0x000fea0003c00000 */
.L_x_146:
        /* <DEDUP_REMOVED lines=17> */
[-C--:B------:R-:W-:Y:S01]  /*1020*/  FSEL R9, R2, R5.reuse, !P3 ;  /* 0x0000000502097208 */ /* 0x080fe20005800000 */
[----:B------:R-:W-:Y:S01]  /*1030*/  FADD R2, |R3|, |R0| ;  /* 0x4000000003027221 */ /* 0x000fe20000000200 */
[----:B------:R-:W-:-:S05]  /*1040*/  FSEL R5, R5, -R5, !P3 ;  /* 0x8000000505057208 */ /* 0x000fca0005800000 */
[----:B------:R-:W-:Y:S01]  /*1050*/  @!P0 FFMA R9, R6, 1.6832555532455444336, R5 ;  /* 0x3fd774eb06098823 */ /* 0x000fe20000000005 */
[----:B------:R-:W-:Y:S02]  /*1060*/  @!P1 FSEL R9, R4, 0.78539818525314331055, !P0 ;  /* 0x3f490fdb04099808 */ /* 0x000fe40004000000 */
[----:B------:R-:W-:Y:S02]  /*1070*/  FSETP.NAN.AND P0, PT, R2, R2, PT ;  /* 0x000000020200720b */ /* 0x000fe40003f08000 */
[----:B------:R-:W-:-:S04]  /*1080*/  LOP3.LUT R9, R9, 0x80000000, R0, 0xb8, !PT ;  /* 0x8000000009097812 */ /* 0x000fc800078eb800 */
[----:B------:R-:W-:Y:S01]  /*1090*/  FSEL R5, R2, R9, P0 ;  /* 0x0000000902057208 */ /* 0x000fe20000000000 */
[----:B------:R-:W-:Y:S06]  /*10a0*/  BRA `(.L_x_137) ;  /* 0x0000001c00207947 */ /* 0x000fec0003800000 */
.L_x_145:
        /* <DEDUP_REMOVED lines=29> */
[----:B------:R-:W-:Y:S01]  /*1280*/  @P1 FFMA R5, R4, R9, +INF ;  /* 0x7f80000004051423 */ /* 0x000fe20000000009 */
[----:B------:R-:W-:Y:S01]  /*1290*/  FFMA R6, R2, R7, RZ ;  /* 0x0000000702067223 */ /* 0x000fe200000000ff */
[----:B------:R-:W-:-:S03]  /*12a0*/  @P0 FSETP.NEU.AND P1, PT, R4, RZ, PT ;  /* 0x000000ff0400020b */ /* 0x000fc60003f2d000 */
[----:B------:R-:W-:Y:S01]  /*12b0*/  FFMA R4, R6, -1, R2 ;  /* 0xbf80000006047823 */ /* 0x000fe20000000002 */
[----:B------:R-:W-:-:S03]  /*12c0*/  @P0 FSEL R5, R5, -RZ, P1 ;  /* 0x800000ff05050208 */ /* 0x000fc60000800000 */
[----:B------:R-:W-:Y:S02]  /*12d0*/  FFMA R4, R7, R4, R6 ;  /* 0x0000000407047223 */ /* 0x000fe40000000006 */
[----:B------:R-:W-:Y:S01]  /*12e0*/  FMUL R7, R5, 0.5 ;  /* 0x3f00000005077820 */ /* 0x000fe20000400000 */
[----:B0-----:R-:W-:Y:S06]  /*12f0*/  @!P2 BRA `(.L_x_147) ;  /* 0x000000000010a947 */ /* 0x001fec0003800000 */
[----:B------:R-:W-:Y:S01]  /*1300*/  MOV R4, R2 ;  /* 0x0000000200047202 */ /* 0x000fe20000000f00 */
[----:B------:R-:W-:Y:S01]  /*1310*/  IMAD.MOV.U32 R5, RZ, RZ, 0x3f800000 ;  /* 0x3f800000ff057424 */ /* 0x000fe200078e00ff */
[----:B------:R-:W-:-:S07]  /*1320*/  MOV R8, 0x1340 ;  /* 0x0000134000087802 */ /* 0x000fce0000000f00 */
[----:B------:R-:W-:Y:S05]  /*1330*/  CALL.REL.NOINC `($__internal_5_$__cuda_sm3x_div_rn_noftz_f32_slowpath) ;  /* 0x0000003c00c07944 */ /* 0x000fea0003c00000 */
.L_x_147:
[----:B------:R-:W-:Y:S01]  /*1340*/  MOV R5, 0x3b33710b ;  /* 0x3b33710b00057802 */ /* 0x000fe20000000f00 */
[----:B------:R-:W-:Y:S01]  /*1350*/  FMUL R2, R4, R4 ;  /* 0x0000000404027220 */ /* 0x000fe20000400000 */
[----:B------:R-:W-:Y:S01]  /*1360*/  IMAD.MOV.U32 R6, RZ, RZ, 0x3f6ee581 ;  /* 0x3f6ee581ff067424 */ /* 0x000fe200078e00ff */
[C---:B------:R-:W-:Y:S02]  /*1370*/  ISETP.GE.AND P0, PT, R3.reuse, RZ, PT ;  /* 0x000000ff0300720c */ /* 0x040fe40003f06270 */
        /* <DEDUP_REMOVED lines=22> */
.L_x_144:
[-C--:B------:R-:W-:Y:S01]  /*14e0*/  FMNMX R4, R9, R2.reuse, PT ;  /* 0x0000000209047209 */ /* 0x080fe20003800000 */
        /* <DEDUP_REMOVED lines=19> */
[----:B------:R-:W-:Y:S05]  /*1620*/  CALL.REL.NOINC `($__internal_4_$__cuda_sm20_sqrt_rn_f32_slowpath) ;  /* 0x0000003800a87944 */ /* 0x000fea0003c00000 */
[----:B------:R-:W-:Y:S05]  /*1630*/  BRA `(.L_x_150) ;  /* 0x0000000000107947 */ /* 0x000fea0003800000 */
.L_x_149:
[----:B------:R-:W-:Y:S01]  /*1640*/  FMUL.FTZ R13, R4, R11 ;  /* 0x0000000b040d7220 */ /* 0x000fe20000410000 */
[----:B------:R-:W-:-:S03]  /*1650*/  FMUL.FTZ R11, R11, 0.5 ;  /* 0x3f0000000b0b7820 */ /* 0x000fc60000410000 */
[----:B------:R-:W-:-:S04]  /*1660*/  FFMA R4, -R13, R13, R4 ;  /* 0x0000000d0d047223 */ /* 0x000fc80000000104 */
[----:B------:R-:W-:-:S07]  /*1670*/  FFMA R4, R4, R11, R13 ;  /* 0x0000000b04047223 */ /* 0x000fce000000000d */
.L_x_150:
[----:B------:R-:W-:Y:S01]  /*1680*/  FSETP.NEU.AND P0, PT, R6, RZ, PT ;  /* 0x000000ff0600720b */ /* 0x000fe20003f0d000 */
[----:B------:R-:W0:Y:S01]  /*1690*/  MUFU.RCP R10, R9 ;  /* 0x00000009000a7308 */ /* 0x000e220000001000 */
[----:B------:R-:W-:-:S07]  /*16a0*/  LOP3.LUT R7, R7, 0x800000, RZ, 0xfc, !PT ;  /* 0x0080000007077812 */ /* 0x000fce00078efcff */
[----:B------:R-:W1:Y:S04]  /*16b0*/  FCHK P2, R2, R9 ;  /* 0x0000000902007302 */ /* 0x000e680000040000 */
[----:B------:R-:W-:Y:S01]  /*16c0*/  @P0 FMUL R5, R7, R4 ;  /* 0x0000000407050220 */ /* 0x000fe20000400000 */
[----:B------:R-:W-:Y:S01]  /*16d0*/  FSETP.NEU.AND P0, PT, R6, +INF , PT ;  /* 0x7f8000000600780b */ /* 0x000fe20003f0d000 */
[----:B------:R-:W-:-:S03]  /*16e0*/  HFMA2 R7, -RZ, RZ, 1.5048828125, 33.21875 ;  /* 0x3e055027ff077431 */ /* 0x000fc600000001ff */
[----:B------:R-:W-:Y:S01]  /*16f0*/  FSEL R5, R5, +INF , P0 ;  /* 0x7f80000005057808 */ /* 0x000fe20000000000 */
[----:B0-----:R-:W-:-:S03]  /*1700*/  FFMA R13, -R9, R10, 1 ;  /* 0x3f800000090d7423 */ /* 0x001fc6000000010a */
[----:B------:R-:W-:Y:S01]  /*1710*/  FSETP.GEU.AND P0, PT, R5, 1.175494350822287508e-38, PT ;  /* 0x008000000500780b */ /* 0x000fe20003f0e000 */
[----:B------:R-:W-:-:S12]  /*1720*/  FFMA R13, R10, R13, R10 ;  /* 0x0000000d0a0d7223 */ /* 0x000fd8000000000a */
        /* <DEDUP_REMOVED lines=27> */
[----:B-1----:R-:W-:Y:S06]  /*18e0*/  @!P2 BRA `(.L_x_151) ;  /* 0x000000000014a947 */ /* 0x002fec0003800000 */
[----:B------:R-:W-:Y:S01]  /*18f0*/  MOV R4, R2 ;  /* 0x0000000200047202 */ /* 0x000fe20000000f00 */
[----:B------:R-:W-:Y:S01]  /*1900*/  IMAD.MOV.U32 R5, RZ, RZ, R9 ;  /* 0x000000ffff057224 */ /* 0x000fe200078e0009 */
[----:B------:R-:W-:-:S07]  /*1910*/  MOV R8, 0x1930 ;  /* 0x0000193000087802 */ /* 0x000fce0000000f00 */
[----:B------:R-:W-:Y:S05]  /*1920*/  CALL.REL.NOINC `($__internal_5_$__cuda_sm3x_div_rn_noftz_f32_slowpath) ;  /* 0x0000003800447944 */ /* 0x000fea0003c00000 */
[----:B------:R-:W-:-:S07]  /*1930*/  MOV R5, R4 ;  /* 0x0000000400057202 */ /* 0x000fce0000000f00 */
.L_x_151:
        /* <DEDUP_REMOVED lines=17> */
[-C--:B------:R-:W-:Y:S02]  /*1a50*/  FSEL R5, R5, R2.reuse, !P3 ;  /* 0x0000000205057208 */ /* 0x080fe40005800000 */
[----:B------:R-:W-:-:S05]  /*1a60*/  FSEL R2, R2, -R2, !P3 ;  /* 0x8000000202027208 */ /* 0x000fca0005800000 */
        /* <DEDUP_REMOVED lines=9> */
.L_x_148:
        /* <DEDUP_REMOVED lines=27> */
[----:B------:R-:W-:-:S04]  /*1cb0*/  FFMA R7, R6, R7, 0.19988867640495300293 ;  /* 0x3e4caf9e06077423 */ /* 0x000fc80000000007 */
[----:B------:R-:W-:-:S04]  /*1cc0*/  FFMA R7, R6, R7, -0.25000196695327758789 ;  /* 0xbe80004206077423 */ /* 0x000fc80000000007 */
[----:B------:R-:W-:-:S04]  /*1cd0*/  FFMA R7, R6, R7, 0.33333510160446166992 ;  /* 0x3eaaaae606077423 */ /* 0x000fc80000000007 */
[----:B------:R-:W-:-:S04]  /*1ce0*/  FFMA R7, R6, R7, -0.5 ;  /* 0xbf00000006077423 */ /* 0x000fc80000000007 */
[----:B------:R-:W-:-:S04]  /*1cf0*/  FMUL R7, R6, R7 ;  /* 0x0000000706077220 */ /* 0x000fc80000400000 */
[----:B------:R-:W-:Y:S01]  /*1d00*/  FFMA R6, R6, R7, R6 ;  /* 0x0000000706067223 */ /* 0x000fe20000000006 */
[----:B------:R-:W-:-:S03]  /*1d10*/  @P0 MOV R7, 0x7f800000 ;  /* 0x7f80000000070802 */ /* 0x000fc60000000f00 */
[----:B------:R-:W-:Y:S01]  /*1d20*/  FFMA R5, R5, 0.69314718246459960938, R6 ;  /* 0x3f31721805057823 */ /* 0x000fe20000000006 */
[----:B------:R-:W-:Y:S01]  /*1d30*/  FFMA R6, R2, R11, RZ ;  /* 0x0000000b02067223 */ /* 0x000fe200000000ff */
[C---:B------:R-:W-:Y:S01]  /*1d40*/  @P1 FFMA R5, R4.reuse, R7, +INF ;  /* 0x7f80000004051423 */ /* 0x040fe20000000007 */
[----:B------:R-:W-:Y:S02]  /*1d50*/  @P0 FSETP.NEU.AND P1, PT, R4, RZ, PT ;  /* 0x000000ff0400020b */ /* 0x000fe40003f2d000 */
[----:B------:R-:W-:Y:S02]  /*1d60*/  FFMA R4, -R9, R6, R2 ;  /* 0x0000000609047223 */ /* 0x000fe40000000102 */
[----:B------:R-:W-:Y:S02]  /*1d70*/  @P0 FSEL R5, R5, -RZ, P1 ;  /* 0x800000ff05050208 */ /* 0x000fe40000800000 */
[----:B------:R-:W-:-:S03]  /*1d80*/  FFMA R4, R11, R4, R6 ;  /* 0x000000040b047223 */ /* 0x000fc60000000006 */
[----:B------:R-:W-:Y:S01]  /*1d90*/  FMUL R7, R5, 0.5 ;  /* 0x3f00000005077820 */ /* 0x000fe20000400000 */
[----:B------:R-:W-:Y:S06]  /*1da0*/  @!P2 BRA `(.L_x_153) ;  /* 0x000000000010a947 */ /* 0x000fec0003800000 */
[----:B------:R-:W-:Y:S01]  /*1db0*/  IMAD.MOV.U32 R4, RZ, RZ, R2 ;  /* 0x000000ffff047224 */ /* 0x000fe200078e0002 */
[----:B------:R-:W-:Y:S02]  /*1dc0*/  MOV R5, R9 ;  /* 0x0000000900057202 */ /* 0x000fe40000000f00 */
[----:B------:R-:W-:-:S07]  /*1dd0*/  MOV R8, 0x1df0 ;  /* 0x00001df000087802 */ /* 0x000fce0000000f00 */
[----:B------:R-:W-:Y:S05]  /*1de0*/  CALL.REL.NOINC `($__internal_5_$__cuda_sm3x_div_rn_noftz_f32_slowpath) ;  /* 0x0000003400147944 */ /* 0x000fea0003c00000 */
.L_x_153:
[----:B------:R-:W-:Y:S02]  /*1df0*/  IMAD.MOV.U32 R5, RZ, RZ, 0x3b33710b ;  /* 0x3b33710bff057424 */ /* 0x000fe400078e00ff */
[----:B------:R-:W-:Y:S01]  /*1e00*/  FMUL R2, R4, R4 ;  /* 0x0000000404027220 */ /* 0x000fe20000400000 */
[----:B------:R-:W-:Y:S01]  /*1e10*/  HFMA2 R6, -RZ, RZ, 1.857421875, -1409 ;  /* 0x3f6ee581ff067431 */ /* 0x000fe200000001ff */
        /* <DEDUP_REMOVED lines=23> */
.L_x_152:
        /* <DEDUP_REMOVED lines=42> */
[----:B------:R-:W-:Y:S05]  /*2230*/  CALL.REL.NOINC `($__internal_5_$__cuda_sm3x_div_rn_noftz_f32_slowpath) ;  /* 0x0000003000007944 */ /* 0x000fea0003c00000 */
.L_x_155:
        /* <DEDUP_REMOVED lines=26> */
.L_x_154:
[----:B------:R-:W-:Y:S02]  /*23e0*/  LOP3.LUT R6, R9, 0xffff0000, RZ, 0xc0, !PT ;  /* 0xffff000009067812 */ /* 0x000fe400078ec0ff */
[----:B------:R-:W-:-:S03]  /*23f0*/  LOP3.LUT R11, R2, 0xffff0000, RZ, 0xc0, !PT ;  /* 0xffff0000020b7812 */ /* 0x000fc600078ec0ff */
[--C-:B------:R-:W-:Y:S01]  /*2400*/  FADD R7, R9, -R6.reuse ;  /* 0x8000000609077221 */ /* 0x100fe20000000000 */
[----:B------:R-:W-:Y:S01]  /*2410*/  FADD R15, R6, R6 ;  /* 0x00000006060f7221 */ /* 0x000fe20000000000 */
[--C-:B------:R-:W-:Y:S01]  /*2420*/  FADD R10, R2, -R11.reuse ;  /* 0x8000000b020a7221 */ /* 0x100fe20000000000 */
[----:B------:R-:W-:Y:S01]  /*2430*/  FADD R12, R11, R11 ;  /* 0x0000000b0b0c7221 */ /* 0x000fe20000000000 */
[----:B------:R-:W-:Y:S01]  /*2440*/  FMUL R4, R6, R6 ;  /* 0x0000000606047220 */ /* 0x000fe20000400000 */
[----:B------:R-:W-:Y:S01]  /*2450*/  LOP3.LUT R8, R7, 0xffff0000, RZ, 0xc0, !PT ;  /* 0xffff000007087812 */ /* 0x000fe200078ec0ff */
[----:B------:R-:W-:Y:S01]  /*2460*/  FMUL R5, R11, R11 ;  /* 0x0000000b0b057220 */ /* 0x000fe20000400000 */
[----:B------:R-:W-:-:S03]  /*2470*/  LOP3.LUT R13, R10, 0xffff0000, RZ, 0xc0, !PT ;  /* 0xffff00000a0d7812 */ /* 0x000fc600078ec0ff */
[--C-:B------:R-:W-:Y:S01]  /*2480*/  FADD R14, R7, -R8.reuse ;  /* 0x80000008070e7221 */ /* 0x100fe20000000000 */
[----:B------:R-:W-:Y:S01]  /*2490*/  FADD R17, R8, R8 ;  /* 0x0000000808117221 */ /* 0x000fe20000000000 */
[--C-:B------:R-:W-:Y:S01]  /*24a0*/  FADD R16, R10, -R13.reuse ;  /* 0x8000000d0a107221 */ /* 0x100fe20000000000 */
[C---:B------:R-:W-:Y:S01]  /*24b0*/  FADD R19, R13.reuse, R13 ;  /* 0x0000000d0d137221 */ /* 0x040fe20000000000 */
[C---:B------:R-:W-:Y:S01]  /*24c0*/  FMUL R7, R8.reuse, R15 ;  /* 0x0000000f08077220 */ /* 0x040fe20000400000 */
[----:B------:R-:W-:Y:S01]  /*24d0*/  FMUL R6, R8, R8 ;  /* 0x0000000808067220 */ /* 0x000fe20000400000 */
[CC--:B------:R-:W-:Y:S01]  /*24e0*/  FMUL R10, R13.reuse, R12.reuse ;  /* 0x0000000c0d0a7220 */ /* 0x0c0fe20000400000 */
[----:B------:R-:W-:Y:S01]  /*24f0*/  FMUL R8, R13, R13 ;  /* 0x0000000d0d087220 */ /* 0x000fe20000400000 */
[C---:B------:R-:W-:Y:S01]  /*2500*/  FMUL R11, R14.reuse, R15 ;  /* 0x0000000f0e0b7220 */ /* 0x040fe20000400000 */
[----:B------:R-:W-:Y:S01]  /*2510*/  FMUL R13, R14, R17 ;  /* 0x000000110e0d7220 */ /* 0x000fe20000400000 */
[----:B------:R-:W-:Y:S01]  /*2520*/  FMUL R12, R16, R12 ;  /* 0x0000000c100c7220 */ /* 0x000fe20000400000 */
[----:B------:R-:W-:Y:S01]  /*2530*/  FMUL R14, R14, R14 ;  /* 0x0000000e0e0e7220 */ /* 0x000fe20000400000 */
[C---:B------:R-:W-:Y:S01]  /*2540*/  FMUL R15, R16.reuse, R19 ;  /* 0x00000013100f7220 */ /* 0x040fe20000400000 */
[----:B------:R-:W-:-:S07]  /*2550*/  FMUL R17, R16, R16 ;  /* 0x0000001010117220 */ /* 0x000fce0000400000 */
.L_x_156:
        /* <DEDUP_REMOVED lines=13> */
[----:B------:R-:W-:Y:S02]  /*2630*/  FSETP.GEU.AND P5, PT, R23, R8, PT ;  /* 0x000000081700720b */ /* 0x000fe40003fae000 */
[----:B------:R-:W-:Y:S01]  /*2640*/  FSETP.GEU.AND P2, PT, R19, R10, P2 ;  /* 0x0000000a1300720b */ /* 0x000fe2000174e000 */
[----:B------:R-:W-:Y:S01]  /*2650*/  IMAD.MOV.U32 R10, RZ, RZ, R21 ;  /* 0x000000ffff0a7224 */ /* 0x000fe200078e0015 */
[----:B------:R-:W-:Y:S02]  /*2660*/  FSEL R18, R8, R23, P5 ;  /* 0x0000001708127208 */ /* 0x000fe40002800000 */
[----:B------:R-:W-:-:S02]  /*2670*/  FSEL R6, R23, R8, P5 ;  /* 0x0000000817067208 */ /* 0x000fc40002800000 */
[----:B------:R-:W-:-:S04]  /*2680*/  FSETP.GEU.AND P1, PT, R18, R11, PT ;  /* 0x0000000b1200720b */ /* 0x000fc80003f2e000 */
[----:B------:R-:W-:Y:S02]  /*2690*/  FSEL R25, R11, R18, P1 ;  /* 0x000000120b197208 */ /* 0x000fe40000800000 */
[----:B------:R-:W-:Y:S02]  /*26a0*/  FSEL R18, R18, R11, P1 ;  /* 0x0000000b12127208 */ /* 0x000fe40000800000 */
[----:B------:R-:W-:Y:S02]  /*26b0*/  FSETP.GEU.AND P4, PT, R25, R12, PT ;  /* 0x0000000c1900720b */ /* 0x000fe40003f8e000 */
        /* <DEDUP_REMOVED lines=76> */
[----:B------:R-:W-:Y:S05]  /*2b80*/  CALL.REL.NOINC `($__internal_5_$__cuda_sm3x_div_rn_noftz_f32_slowpath) ;  /* 0x0000002400ac7944 */ /* 0x000fea0003c00000 */
[----:B------:R-:W-:-:S07]  /*2b90*/  IMAD.MOV.U32 R5, RZ, RZ, R4 ;  /* 0x000000ffff057224 */ /* 0x000fce00078e0004 */
.L_x_157:
[----:B------:R-:W-:Y:S02]  /*2ba0*/  HFMA2 R9, -RZ, RZ, 0.89990234375, 10328 ;  /* 0x3b33710bff097431 */ /* 0x000fe400000001ff */
[----:B------:R-:W-:Y:S01]  /*2bb0*/  FMUL R2, R5, R5 ;  /* 0x0000000505027220 */ /* 0x000fe20000400000 */
[C---:B------:R-:W-:Y:S02]  /*2bc0*/  ISETP.GE.AND P0, PT, R3.reuse, RZ, PT ;  /* 0x000000ff0300720c */ /* 0x040fe40003f06270 */
[----:B------:R-:W-:Y:S02]  /*2bd0*/  FSETP.NEU.AND P1, PT, |R3|, |R0|, PT ;  /* 0x400000000300720b */ /* 0x000fe40003f2d200 */
[----:B------:R-:W-:Y:S01]  /*2be0*/  MOV R4, 0x4016cbe4 ;  /* 0x4016cbe400047802 */ /* 0x000fe20000000f00 */
        /* <DEDUP_REMOVED lines=19> */
[----:B------:R-:W-:-:S07]  /*2d20*/  FSEL R5, R2, R5, P0 ;  /* 0x0000000502057208 */ /* 0x000fce0000000000 */
.L_x_137:
[----:B------:R-:W-:Y:S01]  /*2d30*/  LOP3.LUT P0, R0, R5, 0x7fffffff, RZ, 0xc0, !PT ;  /* 0x7fffffff05007812 */ /* 0x000fe2000780c0ff */
[----:B------:R-:W0:-:S12]  /*2d40*/  LDCU.64 UR6, c[0x0][0x358] ;  /* 0x00006b00ff0677ac */ /* 0x000e180008000a00 */
[----:B------:R-:W-:Y:S05]  /*2d50*/  @P0 BRA `(.L_x_158) ;  /* 0x00000000002c0947 */ /* 0x000fea0003800000 */
        /* <DEDUP_REMOVED lines=8> */
[----:B------:R-:W1:Y:S02]  /*2de0*/  MUFU.EX2 R3, R2 ;  /* 0x0000000200037308 */ /* 0x000e640000000800 */
[----:B-1----:R-:W-:Y:S01]  /*2df0*/  FMUL R12, R0, R3 ;  /* 0x00000003000c7220 */ /* 0x002fe20000400000 */
[----:B------:R-:W-:Y:S06]  /*2e00*/  BRA `(.L_x_159) ;  /* 0x0000002000347947 */ /* 0x000fec0003800000 */
.L_x_158:
[----:B------:R-:W-:-:S13]  /*2e10*/  LOP3.LUT P0, R2, R7, 0x7fffffff, RZ, 0xc0, !PT ;  /* 0x7fffffff07027812 */ /* 0x000fda000780c0ff */
[----:B------:R-:W-:Y:S05]  /*2e20*/  @P0 BRA `(.L_x_160) ;  /* 0x0000000800740947 */ /* 0x000fea0003800000 */
[C---:B------:R-:W-:Y:S01]  /*2e30*/  FMUL R0, R5.reuse, 0.63661974668502807617 ;  /* 0x3f22f98305007820 */ /* 0x040fe20000400000 */
[----:B------:R-:W-:-:S05]  /*2e40*/  FSETP.GE.AND P0, PT, |R5|, 105615, PT ;  /* 0x47ce47800500780b */ /* 0x000fca0003f06200 */
[----:B------:R-:W1:Y:S02]  /*2e50*/  F2I.NTZ R0, R0 ;  /* 0x0000000000007305 */ /* 0x000e640000203100 */
[-C--:B-1----:R-:W-:Y:S02]  /*2e60*/  I2FP.F32.S32 R2, R0.reuse ;  /* 0x0000000000027245 */ /* 0x082fe40000201400 */
        /* <DEDUP_REMOVED lines=14> */
[----:B------:R-:W1:Y:S01]  /*2f50*/  LDCU.64 UR8, c[0x4][0xe0] ;  /* 0x01001c00ff0877ac */ /* 0x000e620008000a00 */
[----:B------:R-:W-:Y:S01]  /*2f60*/  LOP3.LUT R15, R2, 0x80000000, RZ, 0xfc, !PT ;  /* 0x80000000020f7812 */ /* 0x000fe200078efcff */
[----:B------:R-:W-:-:S06]  /*2f70*/  UMOV UR4, URZ ;  /* 0x000000ff00047c82 */ /* 0x000fcc0008000000 */
.L_x_162:
[----:B-1----:R-:W-:Y:S01]  /*2f80*/  IMAD.U32 R8, RZ, RZ, UR8 ;  /* 0x00000008ff087e24 */ /* 0x002fe2000f8e00ff */
[----:B------:R-:W-:-:S05]  /*2f90*/  MOV R9, UR9 ;  /* 0x0000000900097c02 */ /* 0x000fca0008000f00 */
[----:B0-----:R-:W2:Y:S01]  /*2fa0*/  LDG.E.CONSTANT R2, desc[UR6][R8.64] ;  /* 0x0000000608027981 */ /* 0x001ea2000c1e9900 */
        /* <DEDUP_REMOVED lines=40> */
[----:B01----:R-:W-:-:S07]  /*3230*/  FSEL R2, -R12, R12, !P1 ;  /* 0x0000000c0c027208 */ /* 0x003fce0004800100 */
.L_x_161:
        /* <DEDUP_REMOVED lines=27> */
[----:B------:R-:W1:Y:S01]  /*33f0*/  LDCU.64 UR8, c[0x4][0xe0] ;  /* 0x01001c00ff0877ac */ /* 0x000e620008000a00 */
[----:B------:R-:W-:Y:S01]  /*3400*/  IMAD.MOV.U32 R0, RZ, RZ, R1 ;  /* 0x000000ffff007224 */ /* 0x000fe200078e0001 */
[----:B------:R-:W-:Y:S01]  /*3410*/  LOP3.LUT R15, R2, 0x80000000, RZ, 0xfc, !PT ;  /* 0x80000000020f7812 */ /* 0x000fe200078efcff */
[----:B------:R-:W-:-:S06]  /*3420*/  UMOV UR4, URZ ;  /* 0x000000ff00047c82 */ /* 0x000fcc0008000000 */
.L_x_164:
[----:B-1----:R-:W-:Y:S01]  /*3430*/  MOV R8, UR8 ;  /* 0x0000000800087c02 */ /* 0x002fe20008000f00 */
[----:B------:R-:W-:-:S05]  /*3440*/  IMAD.U32 R9, RZ, RZ, UR9 ;  /* 0x00000009ff097e24 */ /* 0x000fca000f8e00ff */
[----:B0-----:R-:W2:Y:S01]  /*3450*/  LDG.E.CONSTANT R2, desc[UR6][R8.64] ;  /* 0x0000000608027981 */ /* 0x001ea2000c1e9900 */
        /* <DEDUP_REMOVED lines=28> */
[----:B------:R-:W-:-:S04]  /*3620*/  SHF.R.S32.HI R4, RZ, 0x1f, R2 ;  /* 0x0000001fff047819 */ /* 0x000fc80000011402 */
[C---:B------:R-:W-:Y:S02]  /*3630*/  LOP3.LUT R8, R4.reuse, R3, RZ, 0x3c, !PT ;  /* 0x0000000304087212 */ /* 0x040fe400078e3cff */
[----:B------:R-:W-:Y:S02]  /*3640*/  LOP3.LUT R9, R4, R2, RZ, 0x3c, !PT ;  /* 0x0000000204097212 */ /* 0x000fe400078e3cff */
[----:B------:R-:W-:Y:S02]  /*3650*/  SHF.R.U32.HI R3, RZ, 0x1e, R0 ;  /* 0x0000001eff037819 */ /* 0x000fe40000011600 */
[C---:B------:R-:W-:Y:S02]  /*3660*/  LOP3.LUT R0, R2.reuse, R5, RZ, 0x3c, !PT ;  /* 0x0000000502007212 */ /* 0x040fe400078e3cff */
[----:B------:R-:W0:Y:S01]  /*3670*/  I2F.F64.S64 R8, R8 ;  /* 0x0000000800087312 */ /* 0x000e220000301c00 */
[----:B------:R-:W-:Y:S02]  /*3680*/  LEA.HI R10, R2, R3, RZ, 0x1 ;  /* 0x00000003020a7211 */ /* 0x000fe400078f08ff */
[----:B------:R-:W-:-:S02]  /*3690*/  ISETP.GE.AND P0, PT, R0, RZ, PT ;  /* 0x000000ff0000720c */ /* 0x000fc40003f06270 */
[----:B------:R-:W-:-:S05]  /*36a0*/  IADD3 R0, PT, PT, -R10, RZ, RZ ;  /* 0x000000ff0a007210 */ /* 0x000fca0007ffe1ff */
[----:B------:R-:W-:Y:S01]  /*36b0*/  @!P1 IMAD.MOV.U32 R10, RZ, RZ, R0 ;  /* 0x000000ffff0a9224 */ /* 0x000fe200078e0000 */
[----:B0-----:R-:W-:-:S10]  /*36c0*/  DMUL R14, R8, UR4 ;  /* 0x00000004080e7c28 */ /* 0x001fd40008000000 */
[----:B------:R-:W0:Y:S02]  /*36d0*/  F2F.F32.F64 R14, R14 ;  /* 0x0000000e000e7310 */ /* 0x000e240000301000 */
[----:B01----:R-:W-:-:S07]  /*36e0*/  FSEL R7, -R14, R14, !P0 ;  /* 0x0000000e0e077208 */ /* 0x003fce0004000100 */
.L_x_163:
        /* <DEDUP_REMOVED lines=17> */
.L_x_160:
        /* <DEDUP_REMOVED lines=10> */
.L_x_165:
        /* <DEDUP_REMOVED lines=14> */
[----:B------:R-:W1:Y:S08]  /*3980*/  MUFU.EX2 R7, R7 ;  /* 0x0000000700077308 */ /* 0x000e700000000800 */
[----:B------:R-:W2:Y:S01]  /*3990*/  F2I.NTZ R2, R2 ;  /* 0x0000000200027305 */ /* 0x000ea20000203100 */
[----:B-1----:R-:W-:-:S05]  /*39a0*/  FMUL R0, R0, R7 ;  /* 0x0000000700007220 */ /* 0x002fca0000400000 */
[----:B------:R-:W-:Y:S01]  /*39b0*/  LEA.HI R3, R0, 0xffffffed, RZ, 0x9 ;  /* 0xffffffed00037811 */ /* 0x000fe200078f48ff */
[----:B--2---:R-:W-:Y:S01]  /*39c0*/  IMAD.MOV.U32 R13, RZ, RZ, R2 ;  /* 0x000000ffff0d7224 */ /* 0x004fe200078e0002 */
        /* <DEDUP_REMOVED lines=24> */
[----:B------:R-:W1:Y:S01]  /*3b50*/  LDCU.64 UR8, c[0x4][0xe0] ;  /* 0x01001c00ff0877ac */ /* 0x000e620008000a00 */
[----:B------:R-:W-:Y:S01]  /*3b60*/  LOP3.LUT R19, R2, 0x80000000, RZ, 0xfc, !PT ;  /* 0x8000000002137812 */ /* 0x000fe200078efcff */
[----:B------:R-:W-:-:S06]  /*3b70*/  UMOV UR4, URZ ;  /* 0x000000ff00047c82 */ /* 0x000fcc0008000000 */
.L_x_168:
        /* <DEDUP_REMOVED lines=44> */
.L_x_167:
        /* <DEDUP_REMOVED lines=33> */
.L_x_170:
        /* <DEDUP_REMOVED lines=38> */
[----:B------:R-:W0:Y:S01]  /*42b0*/  I2F.F64.S64 R8, R8 ;  /* 0x0000000800087312 */ /* 0x000e220000301c00 */
[----:B------:R-:W-:Y:S02]  /*42c0*/  ISETP.GE.AND P0, PT, R5, RZ, PT ;  /* 0x000000ff0500720c */ /* 0x000fe40003f06270 */
[----:B------:R-:W-:Y:S01]  /*42d0*/  @!P1 IMAD.MOV.U32 R13, RZ, RZ, R0 ;  /* 0x000000ffff0d9224 */ /* 0x000fe200078e0000 */
[----:B0-----:R-:W-:-:S10]  /*42e0*/  DMUL R18, R8, UR4 ;  /* 0x0000000408127c28 */ /* 0x001fd40008000000 */
[----:B------:R-:W0:Y:S02]  /*42f0*/  F2F.F32.F64 R18, R18 ;  /* 0x0000001200127310 */ /* 0x000e240000301000 */
[----:B01----:R-:W-:-:S07]  /*4300*/  FSEL R12, -R18, R18, !P0 ;  /* 0x00000012120c7208 */ /* 0x003fce0004000100 */
.L_x_169:
        /* <DEDUP_REMOVED lines=9> */
[----:B------:R-:W-:Y:S01]  /*43a0*/  FSEL R0, R12, 1, P0 ;  /* 0x3f8000000c007808 */ /* 0x000fe20000000000 */
[----:B------:R-:W-:Y:S01]  /*43b0*/  FMUL R12, R11, R16 ;  /* 0x000000100b0c7220 */ /* 0x000fe20000400000 */
        /* <DEDUP_REMOVED lines=10> */
.L_x_166:
        /* <DEDUP_REMOVED lines=21> */
.L_x_172:
        /* <DEDUP_REMOVED lines=44> */
.L_x_171:
        /* <DEDUP_REMOVED lines=31> */
.L_x_174:
        /* <DEDUP_REMOVED lines=37> */
[----:B------:R-:W0:Y:S01]  /*4cb0*/  I2F.F64.S64 R8, R8 ;  /* 0x0000000800087312 */ /* 0x000e220000301c00 */
[----:B------:R-:W-:-:S04]  /*4cc0*/  LEA.HI R10, R2, R3, RZ, 0x1 ;  /* 0x00000003020a7211 */ /* 0x000fc800078f08ff */
[----:B------:R-:W-:-:S05]  /*4cd0*/  IADD3 R0, PT, PT, -R10, RZ, RZ ;  /* 0x000000ff0a007210 */ /* 0x000fca0007ffe1ff */
[----:B------:R-:W-:Y:S01]  /*4ce0*/  @!P1 IMAD.MOV.U32 R10, RZ, RZ, R0 ;  /* 0x000000ffff0a9224 */ /* 0x000fe200078e0000 */
[----:B0-----:R-:W-:-:S10]  /*4cf0*/  DMUL R14, R8, UR4 ;  /* 0x00000004080e7c28 */ /* 0x001fd40008000000 */
[----:B------:R-:W0:Y:S02]  /*4d00*/  F2F.F32.F64 R14, R14 ;  /* 0x0000000e000e7310 */ /* 0x000e240000301000 */
[----:B01----:R-:W-:-:S07]  /*4d10*/  FSEL R11, -R14, R14, !P0 ;  /* 0x0000000e0e0b7208 */ /* 0x003fce0004000100 */
.L_x_173:
        /* <DEDUP_REMOVED lines=17> */
[----:B------:R-:W1:Y:S01]  /*4e30*/  MUFU.EX2 R7, R7 ;  /* 0x0000000700077308 */ /* 0x000e620000000800 */
[----:B------:R-:W-:Y:S01]  /*4e40*/  FFMA R12, R3, R12, R0 ;  /* 0x0000000c030c7223 */ /* 0x000fe20000000000 */
[----:B------:R-:W-:Y:S02]  /*4e50*/  FSEL R0, R11, 1, P0 ;  /* 0x3f8000000b007808 */ /* 0x000fe40000000000 */
[----:B------:R-:W-:Y:S01]  /*4e60*/  LOP3.LUT P0, RZ, R10, 0x2, RZ, 0xc0, !PT ;  /* 0x000000020aff7812 */ /* 0x000fe2000780c0ff */
[C---:B------:R-:W-:Y:S02]  /*4e70*/  FFMA R5, R3.reuse, R12, R5 ;  /* 0x0000000c03057223 */ /* 0x040fe40000000005 */
[----:B------:R-:W-:-:S04]  /*4e80*/  FFMA R3, R3, R0, RZ ;  /* 0x0000000003037223 */ /* 0x000fc800000000ff */
[----:B------:R-:W-:-:S06]  /*4e90*/  FFMA R5, R3, R5, R0 ;  /* 0x0000000503057223 */ /* 0x000fcc0000000000 */
[----:B------:R-:W-:Y:S01]  /*4ea0*/  @P0 FADD R5, RZ, -R5 ;  /* 0x80000005ff050221 */ /* 0x000fe20000000000 */
[----:B-1----:R-:W-:-:S04]  /*4eb0*/  FMUL R2, R2, R7 ;  /* 0x0000000702027220 */ /* 0x002fc80000400000 */
[C---:B------:R-:W-:Y:S01]  /*4ec0*/  FMUL R5, R2.reuse, R5 ;  /* 0x0000000502057220 */ /* 0x040fe20000400000 */
[----:B------:R-:W-:-:S07]  /*4ed0*/  FMUL R12, R2, R13 ;  /* 0x0000000d020c7220 */ /* 0x000fce0000400000 */
.L_x_159:
        /* <DEDUP_REMOVED lines=10> */
[----:B------:R1:W2:Y:S01]  /*4f80*/  MUFU.RSQ R4, R5 ;  /* 0x0000000500047308 */ /* 0x0002a20000001400 */
[----:B------:R-:W-:-:S04]  /*4f90*/  IADD3 R6, PT, PT, R5, -0xd000000, RZ ;  /* 0xf300000005067810 */ /* 0x000fc80007ffe0ff */
[----:B------:R-:W-:-:S13]  /*4fa0*/  ISETP.GT.U32.AND P0, PT, R6, 0x727fffff, PT ;  /* 0x727fffff0600780c */ /* 0x000fda0003f04070 */
[----:B-12---:R-:W-:Y:S05]  /*4fb0*/  @!P0 BRA `(.L_x_175) ;  /* 0x0000000000148947 */ /* 0x006fea0003800000 */
[----:B------:R-:W-:Y:S02]  /*4fc0*/  MOV R4, R5 ;  /* 0x0000000500047202 */ /* 0x000fe40000000f00 */
[----:B------:R-:W-:-:S07]  /*4fd0*/  MOV R10, 0x4ff0 ;  /* 0x00004ff0000a7802 */ /* 0x000fce0000000f00 */
[----:B0-----:R-:W-:Y:S05]  /*4fe0*/  CALL.REL.NOINC `($__internal_4_$__cuda_sm20_sqrt_rn_f32_slowpath) ;  /* 0x0000000000387944 */ /* 0x001fea0003c00000 */
[----:B------:R-:W-:Y:S01]  /*4ff0*/  IMAD.MOV.U32 R6, RZ, RZ, R4 ;  /* 0x000000ffff067224 */ /* 0x000fe200078e0004 */
[----:B------:R-:W-:Y:S06]  /*5000*/  BRA `(.L_x_176) ;  /* 0x0000000000107947 */ /* 0x000fec0003800000 */
.L_x_175:
[----:B------:R-:W-:Y:S01]  /*5010*/  FMUL.FTZ R6, R5, R4 ;  /* 0x0000000405067220 */ /* 0x000fe20000410000 */
[----:B------:R-:W-:-:S03]  /*5020*/  FMUL.FTZ R4, R4, 0.5 ;  /* 0x3f00000004047820 */ /* 0x000fc60000410000 */
[----:B------:R-:W-:-:S04]  /*5030*/  FFMA R5, -R6, R6, R5 ;  /* 0x0000000606057223 */ /* 0x000fc80000000105 */
[----:B------:R-:W-:-:S07]  /*5040*/  FFMA R6, R5, R4, R6 ;  /* 0x0000000405067223 */ /* 0x000fce0000000006 */
.L_x_176:
        /* <DEDUP_REMOVED lines=8> */
        .weak           $__internal_4_$__cuda_sm20_sqrt_rn_f32_slowpath
        .type           $__internal_4_$__cuda_sm20_sqrt_rn_f32_slowpath,@function
        .size           $__internal_4_$__cuda_sm20_sqrt_rn_f32_slowpath,($__internal_5_$__cuda_sm3x_div_rn_noftz_f32_slowpath - $__internal_4_$__cuda_sm20_sqrt_rn_f32_slowpath)
$__internal_4_$__cuda_sm20_sqrt_rn_f32_slowpath:
        /* <DEDUP_REMOVED lines=20> */
.L_x_177:
[----:B------:R-:W-:Y:S01]  /*5210*/  HFMA2 R11, -RZ, RZ, 0, 0 ;  /* 0x00000000ff0b7431 */ /* 0x000fe200000001ff */
[----:B------:R-:W-:-:S03]  /*5220*/  MOV R4, R8 ;  /* 0x0000000800047202 */ /* 0x000fc60000000f00 */
[----:B------:R-:W-:Y:S05]  /*5230*/  RET.REL.NODEC R10 `(_Z19complex_pow2_kernelPf) ;  /* 0xffffffac0a707950 */ /* 0x000fea0003c3ffff */
        .weak           $__internal_5_$__cuda_sm3x_div_rn_noftz_f32_slowpath
        .type           $__internal_5_$__cuda_sm3x_div_rn_noftz_f32_slowpath,@function
        .size           $__internal_5_$__cuda_sm3x_div_rn_noftz_f32_slowpath,(.L_x_286 - $__internal_5_$__cuda_sm3x_div_rn_noftz_f32_slowpath)
$__internal_5_$__cuda_sm3x_div_rn_noftz_f32_slowpath:
[----:B------:R-:W-:Y:S02]  /*5240*/  SHF.R.U32.HI R11, RZ, 0x17, R5 ;  /* 0x00000017ff0b7819 */ /* 0x000fe40000011605 */
[----:B------:R-:W-:Y:S02]  /*5250*/  SHF.R.U32.HI R10, RZ, 0x17, R4 ;  /* 0x00000017ff0a7819 */ /* 0x000fe40000011604 */
[----:B------:R-:W-:Y:S02]  /*5260*/  LOP3.LUT R11, R11, 0xff, RZ, 0xc0, !PT ;  /* 0x000000ff0b0b7812 */ /* 0x000fe400078ec0ff */
[----:B------:R-:W-:Y:S02]  /*5270*/  LOP3.LUT R16, R10, 0xff, RZ, 0xc0, !PT ;  /* 0x000000ff0a107812 */ /* 0x000fe400078ec0ff */
[----:B------:R-:W-:Y:S01]  /*5280*/  MOV R13, R5 ;  /* 0x00000005000d7202 */ /* 0x000fe20000000f00 */
[----:B------:R-:W-:Y:S01]  /*5290*/  VIADD R14, R11, 0xffffffff ;  /* 0xffffffff0b0e7836 */ /* 0x000fe20000000000 */
[----:B------:R-:W-:-:S04]  /*52a0*/  IADD3 R12, PT, PT, R16, -0x1, RZ ;  /* 0xffffffff100c7810 */ /* 0x000fc80007ffe0ff */
[----:B------:R-:W-:-:S04]  /*52b0*/  ISETP.GT.U32.AND P0, PT, R14, 0xfd, PT ;  /* 0x000000fd0e00780c */ /* 0x000fc80003f04070 */
[----:B------:R-:W-:-:S13]  /*52c0*/  ISETP.GT.U32.OR P0, PT, R12, 0xfd, P0 ;  /* 0x000000fd0c00780c */ /* 0x000fda0000704470 */
[----:B------:R-:W-:Y:S01]  /*52d0*/  @!P0 IMAD.MOV.U32 R10, RZ, RZ, RZ ;  /* 0x000000ffff0a8224 */ /* 0x000fe200078e00ff */
        /* <DEDUP_REMOVED lines=20> */
[----:B------:R-:W-:Y:S01]  /*5420*/  @!P0 FFMA R4, R4, 1.84467440737095516160e+19, RZ ;  /* 0x5f80000004048823 */ /* 0x000fe200000000ff */
[----:B------:R-:W-:Y:S01]  /*5430*/  @!P0 MOV R10, 0xffffffc0 ;  /* 0xffffffc0000a8802 */ /* 0x000fe20000000f00 */
[----:B------:R-:W-:-:S04]  /*5440*/  @!P1 FFMA R13, R5, 1.84467440737095516160e+19, RZ ;  /* 0x5f800000050d9823 */ /* 0x000fc800000000ff */
[----:B------:R-:W-:-:S07]  /*5450*/  @!P1 VIADD R10, R10, 0x40 ;  /* 0x000000400a0a9836 */ /* 0x000fce0000000000 */
.L_x_178:
[----:B------:R-:W-:-:S04]  /*5460*/  LEA R12, R11, 0xc0800000, 0x17 ;  /* 0xc08000000b0c7811 */ /* 0x000fc800078eb8ff */
[----:B------:R-:W-:Y:S02]  /*5470*/  IADD3 R13, PT, PT, -R12, R13, RZ ;  /* 0x0000000d0c0d7210 */ /* 0x000fe40007ffe1ff */
[----:B------:R-:W-:Y:S02]  /*5480*/  IADD3 R12, PT, PT, R16, -0x7f, RZ ;  /* 0xffffff81100c7810 */ /* 0x000fe40007ffe0ff */
[----:B------:R0:W1:Y:S01]  /*5490*/  MUFU.RCP R14, R13 ;  /* 0x0000000d000e7308 */ /* 0x0000620000001000 */
[----:B------:R-:W-:Y:S02]  /*54a0*/  FADD.FTZ R15, -R13, -RZ ;  /* 0x800000ff0d0f7221 */ /* 0x000fe40000010100 */
[C---:B------:R-:W-:Y:S01]  /*54b0*/  IMAD R4, R12.reuse, -0x800000, R4 ;  /* 0xff8000000c047824 */ /* 0x040fe200078e0204 */
[----:B0-----:R-:W-:-:S05]  /*54c0*/  IADD3 R13, PT, PT, R12, 0x7f, -R11 ;  /* 0x0000007f0c0d7810 */ /* 0x001fca0007ffe80b */
[----:B------:R-:W-:Y:S02]  /*54d0*/  IMAD.IADD R13, R13, 0x1, R10 ;  /* 0x000000010d0d7824 */ /* 0x000fe400078e020a */
        /* <DEDUP_REMOVED lines=9> */
[----:B------:R-:W-:-:S04]  /*5570*/  IADD3 R16, PT, PT, R11, R13, RZ ;  /* 0x0000000d0b107210 */ /* 0x000fc80007ffe0ff */
[----:B------:R-:W-:-:S04]  /*5580*/  IADD3 R10, PT, PT, R16, -0x1, RZ ;  /* 0xffffffff100a7810 */ /* 0x000fc80007ffe0ff */
        /* <DEDUP_REMOVED lines=10> */
[C---:B------:R-:W-:Y:S02]  /*5630*/  VIADD R13, R16.reuse, 0x20 ;  /* 0x00000020100d7836 */ /* 0x040fe40000000000 */
[CCC-:B------:R-:W-:Y:S01]  /*5640*/  FFMA.RM R11, R19.reuse, R15.reuse, R14.reuse ;  /* 0x0000000f130b7223 */ /* 0x1c0fe2000000400e */
[----:B------:R-:W-:Y:S02]  /*5650*/  ISETP.NE.AND P4, PT, R16, RZ, PT ;  /* 0x000000ff1000720c */ /* 0x000fe40003f85270 */
[----:B------:R-:W-:Y:S01]  /*5660*/  LOP3.LUT R12, R10, 0x7fffff, RZ, 0xc0, !PT ;  /* 0x007fffff0a0c7812 */ /* 0x000fe200078ec0ff */
[----:B------:R-:W-:Y:S01]  /*5670*/  FFMA.RP R10, R19, R15, R14 ;  /* 0x0000000f130a7223 */ /* 0x000fe2000000800e */
[----:B------:R-:W-:Y:S02]  /*5680*/  ISETP.NE.AND P1, PT, R16, RZ, PT ;  /* 0x000000ff1000720c */ /* 0x000fe40003f25270 */
[----:B------:R-:W-:-:S02]  /*5690*/  LOP3.LUT R12, R12, 0x800000, RZ, 0xfc, !PT ;  /* 0x008000000c0c7812 */ /* 0x000fc400078efcff */
[----:B------:R-:W-:Y:S02]  /*56a0*/  IADD3 R14, PT, PT, -R16, RZ, RZ ;  /* 0x000000ff100e7210 */ /* 0x000fe40007ffe1ff */
[----:B------:R-:W-:Y:S02]  /*56b0*/  SHF.L.U32 R13, R12, R13, RZ ;  /* 0x0000000d0c0d7219 */ /* 0x000fe400000006ff */
[----:B------:R-:W-:Y:S02]  /*56c0*/  FSETP.NEU.FTZ.AND P0, PT, R10, R11, PT ;  /* 0x0000000b0a00720b */ /* 0x000fe40003f1d000 */
[----:B------:R-:W-:Y:S02]  /*56d0*/  SEL R11, R14, RZ, P4 ;  /* 0x000000ff0e0b7207 */ /* 0x000fe40002000000 */
[----:B------:R-:W-:Y:S02]  /*56e0*/  ISETP.NE.AND P1, PT, R13, RZ, P1 ;  /* 0x000000ff0d00720c */ /* 0x000fe40000f25270 */
[----:B------:R-:W-:-:S02]  /*56f0*/  SHF.R.U32.HI R11, RZ, R11, R12 ;  /* 0x0000000bff0b7219 */ /* 0x000fc4000001160c */
[----:B------:R-:W-:Y:S02]  /*5700*/  PLOP3.LUT P0, PT, P0, P1, PT, 0xf8, 0x8f ;  /* 0x00000000008f781c */ /* 0x000fe40000703f70 */
[----:B------:R-:W-:Y:S02]  /*5710*/  SHF.R.U32.HI R13, RZ, 0x1, R11 ;  /* 0x00000001ff0d7819 */ /* 0x000fe4000001160b */
[----:B------:R-:W-:-:S04]  /*5720*/  SEL R10, RZ, 0x1, !P0 ;  /* 0x00000001ff0a7807 */ /* 0x000fc80004000000 */
[----:B------:R-:W-:-:S04]  /*5730*/  LOP3.LUT R10, R10, 0x1, R13, 0xf8, !PT ;  /* 0x000000010a0a7812 */ /* 0x000fc800078ef80d */
[----:B------:R-:W-:-:S04]  /*5740*/  LOP3.LUT R10, R10, R11, RZ, 0xc0, !PT ;  /* 0x0000000b0a0a7212 */ /* 0x000fc800078ec0ff */
[----:B------:R-:W-:-:S04]  /*5750*/  IADD3 R13, PT, PT, R13, R10, RZ ;  /* 0x0000000a0d0d7210 */ /* 0x000fc80007ffe0ff */
[----:B------:R-:W-:Y:S01]  /*5760*/  LOP3.LUT R4, R13, R4, RZ, 0xfc, !PT ;  /* 0x000000040d047212 */ /* 0x000fe200078efcff */
[----:B------:R-:W-:Y:S06]  /*5770*/  BRA `(.L_x_185) ;  /* 0x0000000000347947 */ /* 0x000fec0003800000 */
.L_x_184:
[----:B------:R-:W-:-:S04]  /*5780*/  LOP3.LUT R4, R4, 0x80000000, RZ, 0xc0, !PT ;  /* 0x8000000004047812 */ /* 0x000fc800078ec0ff */
[----:B------:R-:W-:Y:S01]  /*5790*/  LOP3.LUT R4, R4, 0x7f800000, RZ, 0xfc, !PT ;  /* 0x7f80000004047812 */ /* 0x000fe200078efcff */
[----:B------:R-:W-:Y:S06]  /*57a0*/  BRA `(.L_x_185) ;  /* 0x0000000000287947 */ /* 0x000fec0003800000 */
.L_x_183:
[----:B------:R-:W-:Y:S01]  /*57b0*/  IMAD R4, R13, 0x800000, R4 ;  /* 0x008000000d047824 */ /* 0x000fe200078e0204 */
[----:B------:R-:W-:Y:S06]  /*57c0*/  BRA `(.L_x_185) ;  /* 0x0000000000207947 */ /* 0x000fec0003800000 */
.L_x_182:
[----:B------:R-:W-:-:S04]  /*57d0*/  LOP3.LUT R4, R13, 0x80000000, R4, 0x48, !PT ;  /* 0x800000000d047812 */ /* 0x000fc800078e4804 */
[----:B------:R-:W-:Y:S01]  /*57e0*/  LOP3.LUT R4, R4, 0x7f800000, RZ, 0xfc, !PT ;  /* 0x7f80000004047812 */ /* 0x000fe200078efcff */
[----:B------:R-:W-:Y:S06]  /*57f0*/  BRA `(.L_x_185) ;  /* 0x0000000000147947 */ /* 0x000fec0003800000 */
.L_x_181:
[----:B------:R-:W-:Y:S01]  /*5800*/  LOP3.LUT R4, R13, 0x80000000, R4, 0x48, !PT ;  /* 0x800000000d047812 */ /* 0x000fe200078e4804 */
[----:B------:R-:W-:Y:S06]  /*5810*/  BRA `(.L_x_185) ;  /* 0x00000000000c7947 */ /* 0x000fec0003800000 */
.L_x_180:
[----:B------:R-:W0:Y:S01]  /*5820*/  MUFU.RSQ R4, -QNAN ;  /* 0xffc0000000047908 */ /* 0x000e220000001400 */
[----:B------:R-:W-:Y:S05]  /*5830*/  BRA `(.L_x_185) ;  /* 0x0000000000047947 */ /* 0x000fea0003800000 */
.L_x_179:
[----:B------:R-:W-:-:S07]  /*5840*/  FADD.FTZ R4, R4, R5 ;  /* 0x0000000504047221 */ /* 0x000fce0000010000 */
.L_x_185:
[----:B------:R-:W-:Y:S01]  /*5850*/  HFMA2 R11, -RZ, RZ, 0, 0 ;  /* 0x00000000ff0b7431 */ /* 0x000fe200000001ff */
[----:B------:R-:W-:-:S04]  /*5860*/  MOV R10, R8 ;  /* 0x00000008000a7202 */ /* 0x000fc80000000f00 */
[----:B0-----:R-:W-:Y:S05]  /*5870*/  RET.REL.NODEC R10 `(_Z19complex_pow2_kernelPf) ;  /* 0xffffffa40ae07950 */ /* 0x001fea0003c3ffff */
.L_x_186:
        /* <DEDUP_REMOVED lines=16> */
.L_x_286:


//--------------------- .text._Z19complex_pow1_kernelPf --------------------------
	.section	.text._Z19complex_pow1_kernelPf,"ax",@progbits
	.align	128
        .global         _Z19complex_pow1_kernelPf
        .type           _Z19complex_pow1_kernelPf,@function
        .size           _Z19complex_pow1_kernelPf,(.L_x_287 - _Z19complex_pow1_kernelPf)
        .other          _Z19complex_pow1_kernelPf,@"STO_CUDA_ENTRY STV_DEFAULT"
_Z19complex_pow1_kernelPf:
.text._Z19complex_pow1_kernelPf:
[----:B------:R-:W-:Y:S01]  /*0000*/  LDC R1, c[0x0][0x37c] ;  /* 0x0000df00ff017b82 */ /* 0x000fe20000000800 */
[----:B------:R-:W-:Y:S01]  /*0010*/  IMAD.MOV.U32 R5, RZ, RZ, 0x3d5fedbc ;  /* 0x3d5fedbcff057424 */ /* 0x000fe200078e00ff */
[----:B------:R-:W0:Y:S01]  /*0020*/  LDCU.64 UR6, c[0x0][0x358] ;  /* 0x00006b00ff0677ac */ /* 0x000e220008000a00 */
[----:B------:R-:W-:Y:S02]  /*0030*/  IMAD.MOV.U32 R2, RZ, RZ, 0x37cbac00 ;  /* 0x37cbac00ff027424 */ /* 0x000fe400078e00ff */
[----:B------:R-:W-:Y:S02]  /*0040*/  IMAD.MOV.U32 R4, RZ, RZ, 0x394d4153 ;  /* 0x394d4153ff047424 */ /* 0x000fe400078e00ff */
[C---:B------:R-:W-:Y:S02]  /*0050*/  FFMA R0, R5.reuse, R2, -0.0013887860113754868507 ;  /* 0xbab607ed05007423 */ /* 0x040fe40000000002 */
[----:B------:R-:W-:Y:S02]  /*0060*/  FFMA R3, R5, -R4, 0.0083327032625675201416 ;  /* 0x3c0885e405037423 */ /* 0x000fe40000000804 */
[----:B------:R-:W-:-:S02]  /*0070*/  FFMA R0, R0, R5, 0.041666727513074874878 ;  /* 0x3d2aaabb00007423 */ /* 0x000fc40000000005 */
[-C--:B------:R-:W-:Y:S02]  /*0080*/  FFMA R3, R3, R5.reuse, -0.16666662693023681641 ;  /* 0xbe2aaaa803037423 */ /* 0x080fe40000000005 */
[----:B------:R-:W-:-:S04]  /*0090*/  FFMA R0, R0, R5, -0.4999999701976776123 ;  /* 0xbeffffff00007423 */ /* 0x000fc80000000005 */
[----:B------:R-:W-:Y:S01]  /*00a0*/  FFMA R4, R0, R5, 1 ;  /* 0x3f80000000047423 */ /* 0x000fe20000000005 */
[----:B------:R-:W-:-:S03]  /*00b0*/  FFMA R0, R5, -0.23381634056568145752, RZ ;  /* 0xbe6f6d8d05007823 */ /* 0x000fc600000000ff */
[----:B------:R-:W-:Y:S01]  /*00c0*/  FMUL R4, R4, 11.485690116882324219 ;  /* 0x4137c56304047820 */ /* 0x000fe20000400000 */
[----:B------:R-:W-:-:S03]  /*00d0*/  FFMA R0, R0, R3, -0.23381634056568145752 ;  /* 0xbe6f6d8d00007423 */ /* 0x000fc60000000003 */
[----:B------:R-:W-:Y:S01]  /*00e0*/  FMUL R3, RZ, R4 ;  /* 0x00000004ff037220 */ /* 0x000fe20000400000 */
[----:B------:R-:W-:-:S04]  /*00f0*/  FADD R0, RZ, -R0 ;  /* 0x80000000ff007221 */ /* 0x000fc80000000000 */
[----:B------:R-:W-:Y:S01]  /*0100*/  LOP3.LUT P0, R5, R3, 0x7fffffff, RZ, 0xc0, !PT ;  /* 0x7fffffff03057812 */ /* 0x000fe2000780c0ff */
[----:B------:R-:W-:-:S04]  /*0110*/  FMUL R0, R0, 11.485690116882324219 ;  /* 0x4137c56300007820 */ /* 0x000fc80000400000 */
[----:B------:R-:W-:-:S08]  /*0120*/  FMUL R4, RZ, R0 ;  /* 0x00000000ff047220 */ /* 0x000fd00000400000 */
        /* <DEDUP_REMOVED lines=8> */
[----:B------:R-:W-:-:S06]  /*01b0*/  FFMA R5, R4, 1.925963033500011079e-08, R5 ;  /* 0x32a5706004057823 */ /* 0x000fcc0000000005 */
[----:B------:R-:W0:Y:S02]  /*01c0*/  MUFU.EX2 R5, R5 ;  /* 0x0000000500057308 */ /* 0x000e240000000800 */
[----:B0-----:R-:W-:Y:S01]  /*01d0*/  FMUL R7, R0, R5 ;  /* 0x0000000500077220 */ /* 0x001fe20000400000 */
[----:B------:R-:W-:Y:S06]  /*01e0*/  BRA `(.L_x_188) ;  /* 0x0000002c00ac7947 */ /* 0x000fec0003800000 */
.L_x_187:
[----:B------:R-:W-:-:S13]  /*01f0*/  LOP3.LUT P0, R0, R4, 0x7fffffff, RZ, 0xc0, !PT ;  /* 0x7fffffff04007812 */ /* 0x000fda000780c0ff */
        /* <DEDUP_REMOVED lines=22> */
.L_x_191:
        /* <DEDUP_REMOVED lines=46> */
[----:B------:R-:W-:Y:S02]  /*0640*/  @P3 IMAD.MOV.U32 R8, RZ, RZ, R16 ;  /* 0x000000ffff083224 */ /* 0x000fe400078e0010 */
[----:B------:R-:W-:Y:S02]  /*0650*/  @P5 IMAD.MOV.U32 R8, RZ, RZ, R0 ;  /* 0x000000ffff085224 */ /* 0x000fe400078e0000 */
[----:B------:R-:W-:Y:S01]  /*0660*/  @P0 IMAD.MOV.U32 R9, RZ, RZ, R14 ;  /* 0x000000ffff090224 */ /* 0x000fe200078e000e */
[----:B------:R-:W-:Y:S01]  /*0670*/  @P3 MOV R9, R15 ;  /* 0x0000000f00093202 */ /* 0x000fe20000000f00 */
[----:B------:R-:W-:Y:S01]  /*0680*/  @P5 IMAD.MOV.U32 R9, RZ, RZ, R16 ;  /* 0x000000ffff095224 */ /* 0x000fe200078e0010 */
[----:B------:R-:W-:Y:S01]  /*0690*/  MOV R18, R8 ;  /* 0x0000000800127202 */ /* 0x000fe20000000f00 */
[----:B------:R-:W-:Y:S01]  /*06a0*/  @P4 IMAD.MOV.U32 R9, RZ, RZ, R0 ;  /* 0x000000ffff094224 */ /* 0x000fe200078e0000 */
        /* <DEDUP_REMOVED lines=12> */
.L_x_192:
        /* <DEDUP_REMOVED lines=18> */
.L_x_190:
[C---:B------:R-:W-:Y:S01]  /*0890*/  LOP3.LUT R10, R0.reuse, 0x1, RZ, 0xc0, !PT ;  /* 0x00000001000a7812 */ /* 0x040fe200078ec0ff */
[----:B------:R-:W-:Y:S01]  /*08a0*/  FMUL R9, R7, R7 ;  /* 0x0000000707097220 */ /* 0x000fe20000400000 */
[----:B------:R-:W-:Y:S02]  /*08b0*/  VIADD R0, R0, 0x1 ;  /* 0x0000000100007836 */ /* 0x000fe40000000000 */
[----:B------:R-:W-:Y:S01]  /*08c0*/  ISETP.NE.U32.AND P0, PT, R10, 0x1, PT ;  /* 0x000000010a00780c */ /* 0x000fe20003f05070 */
[----:B------:R-:W-:Y:S01]  /*08d0*/  FFMA R8, R9, R2, -0.0013887860113754868507 ;  /* 0xbab607ed09087423 */ /* 0x000fe20000000002 */
[----:B------:R-:W-:Y:S01]  /*08e0*/  IMAD.MOV.U32 R10, RZ, RZ, 0x3c0885e4 ;  /* 0x3c0885e4ff0a7424 */ /* 0x000fe200078e00ff */
[----:B------:R-:W-:Y:S01]  /*08f0*/  LOP3.LUT P1, RZ, R0, 0x2, RZ, 0xc0, !PT ;  /* 0x0000000200ff7812 */ /* 0x000fe2000782c0ff */
[----:B------:R-:W-:Y:S01]  /*0900*/  IMAD.MOV.U32 R11, RZ, RZ, 0x3e2aaaa8 ;  /* 0x3e2aaaa8ff0b7424 */ /* 0x000fe200078e00ff */
[----:B------:R-:W-:Y:S02]  /*0910*/  FSEL R0, R7, 1, !P0 ;  /* 0x3f80000007007808 */ /* 0x000fe40004000000 */
[----:B------:R-:W-:-:S02]  /*0920*/  FSEL R8, R8, -0.00019574658654164522886, P0 ;  /* 0xb94d415308087808 */ /* 0x000fc40000000000 */
[----:B------:R-:W-:Y:S01]  /*0930*/  FSEL R10, R10, 0.041666727513074874878, !P0 ;  /* 0x3d2aaabb0a0a7808 */ /* 0x000fe20004000000 */
[----:B------:R-:W-:Y:S01]  /*0940*/  FFMA R7, R9, R0, RZ ;  /* 0x0000000009077223 */ /* 0x000fe200000000ff */
[----:B------:R-:W-:Y:S02]  /*0950*/  FSEL R11, -R11, -0.4999999701976776123, !P0 ;  /* 0xbeffffff0b0b7808 */ /* 0x000fe40004000100 */
[----:B------:R-:W-:Y:S01]  /*0960*/  FSETP.GE.AND P0, PT, |R3|, 105615, PT ;  /* 0x47ce47800300780b */ /* 0x000fe20003f06200 */
[----:B------:R-:W-:-:S04]  /*0970*/  FFMA R8, R9, R8, R10 ;  /* 0x0000000809087223 */ /* 0x000fc8000000000a */
        /* <DEDUP_REMOVED lines=15> */
.L_x_194:
        /* <DEDUP_REMOVED lines=64> */
.L_x_195:
        /* <DEDUP_REMOVED lines=8> */
[----:B------:R-:W-:Y:S02]  /*0ef0*/  LOP3.LUT R3, R0, R3, RZ, 0x3c, !PT ;  /* 0x0000000300037212 */ /* 0x000fe400078e3cff */
[----:B------:R-:W0:Y:S02]  /*0f00*/  I2F.F64.S64 R4, R10 ;  /* 0x0000000a00047312 */ /* 0x000e240000301c00 */
[----:B------:R-:W-:Y:S01]  /*0f10*/  ISETP.GE.AND P0, PT, R3, RZ, PT ;  /* 0x000000ff0300720c */ /* 0x000fe20003f06270 */
[----:B0-----:R-:W-:Y:S01]  /*0f20*/  DMUL R8, R4, UR4 ;  /* 0x0000000404087c28 */ /* 0x001fe20008000000 */
[----:B------:R-:W-:-:S04]  /*0f30*/  SHF.R.U32.HI R5, RZ, 0x1e, R17 ;  /* 0x0000001eff057819 */ /* 0x000fc80000011611 */
[----:B------:R-:W-:-:S05]  /*0f40*/  LEA.HI R5, R0, R5, RZ, 0x1 ;  /* 0x0000000500057211 */ /* 0x000fca00078f08ff */
[----:B------:R-:W0:Y:S01]  /*0f50*/  F2F.F32.F64 R8, R8 ;  /* 0x0000000800087310 */ /* 0x000e220000301000 */
[----:B------:R-:W-:-:S04]  /*0f60*/  IMAD.MOV R0, RZ, RZ, -R5 ;  /* 0x000000ffff007224 */ /* 0x000fc800078e0a05 */
[----:B------:R-:W-:Y:S01]  /*0f70*/  @!P1 IMAD.MOV.U32 R5, RZ, RZ, R0 ;  /* 0x000000ffff059224 */ /* 0x000fe200078e0000 */
[----:B0-----:R-:W-:-:S07]  /*0f80*/  FSEL R6, -R8, R8, !P0 ;  /* 0x0000000808067208 */ /* 0x001fce0004000100 */
.L_x_193:
        /* <DEDUP_REMOVED lines=17> */
.L_x_189:
[----:B------:R-:W-:-:S13]  /*10a0*/  ISETP.GE.U32.AND P0, PT, R5, 0x7f800000, PT ;  /* 0x7f8000000500780c */ /* 0x000fda0003f06070 */
[----:B------:R-:W-:Y:S05]  /*10b0*/  @!P0 BRA `(.L_x_196) ;  /* 0x0000000000208947 */ /* 0x000fea0003800000 */
[----:B------:R-:W-:-:S13]  /*10c0*/  ISETP.NE.AND P1, PT, R0, 0x7f800000, PT ;  /* 0x7f8000000000780c */ /* 0x000fda0003f25270 */
[----:B------:R-:W-:Y:S01]  /*10d0*/  @P1 FADD R3, R3, -R3 ;  /* 0x8000000303031221 */ /* 0x000fe20000000000 */
[----:B------:R-:W-:-:S03]  /*10e0*/  @!P1 ISETP.GT.AND P0, PT, R4, -0x1, PT ;  /* 0xffffffff0400980c */ /* 0x000fc60003f04270 */
[--C-:B------:R-:W-:Y:S01]  /*10f0*/  @!P1 FADD R0, R3, -R3.reuse ;  /* 0x8000000303009221 */ /* 0x100fe20000000000 */
[----:B------:R-:W-:Y:S01]  /*1100*/  @P1 IMAD.MOV.U32 R7, RZ, RZ, R3 ;  /* 0x000000ffff071224 */ /* 0x000fe200078e0003 */
[----:B------:R-:W-:-:S03]  /*1110*/  @!P1 FSEL R7, R4, RZ, P0 ;  /* 0x000000ff04079208 */ /* 0x000fc60000000000 */
[----:B------:R-:W-:Y:S01]  /*1120*/  @!P1 FSEL R3, R0, RZ, P0 ;  /* 0x000000ff00039208 */ /* 0x000fe20000000000 */
[----:B------:R-:W-:Y:S06]  /*1130*/  BRA `(.L_x_188) ;  /* 0x0000001c00d87947 */ /* 0x000fec0003800000 */
.L_x_196:
[----:B------:R-:W-:-:S05]  /*1140*/  VIADD R0, R4, 0xbd4e8de8 ;  /* 0xbd4e8de804007836 */ /* 0x000fca0000000000 */
[----:B------:R-:W-:-:S13]  /*1150*/  ISETP.GT.U32.AND P0, PT, R0, 0x8e8e5c, PT ;  /* 0x008e8e5c0000780c */ /* 0x000fda0003f04070 */
[----:B------:R-:W-:Y:S05]  /*1160*/  @P0 BRA `(.L_x_197) ;  /* 0x0000001000080947 */ /* 0x000fea0003800000 */
[----:B------:R-:W-:Y:S02]  /*1170*/  IMAD.MOV.U32 R5, RZ, RZ, 0x3bbb989d ;  /* 0x3bbb989dff057424 */ /* 0x000fe400078e00ff */
[----:B------:R-:W-:Y:S01]  /*1180*/  FADD R4, R4, -162.88958740234375 ;  /* 0xc322e3bc04047421 */ /* 0x000fe20000000000 */
[----:B------:R-:W-:Y:S01]  /*1190*/  MOV R7, 0x437c0000 ;  /* 0x437c000000077802 */ /* 0x000fe20000000f00 */
[C---:B------:R-:W-:Y:S01]  /*11a0*/  FMUL R8, R3.reuse, 0.63661974668502807617 ;  /* 0x3f22f98303087820 */ /* 0x040fe20000400000 */
[----:B------:R-:W-:Y:S01]  /*11b0*/  FSETP.GE.AND P0, PT, |R3|, 105615, PT ;  /* 0x47ce47800300780b */ /* 0x000fe20003f06200 */
[----:B------:R-:W-:-:S04]  /*11c0*/  FFMA.SAT R0, R4, R5, 0.5 ;  /* 0x3f00000004007423 */ /* 0x000fc80000002005 */
[----:B------:R-:W-:-:S04]  /*11d0*/  FFMA.RM R0, R0, R7, 12582913 ;  /* 0x4b40000100007423 */ /* 0x000fc80000004007 */
[C---:B------:R-:W-:Y:S01]  /*11e0*/  FADD R5, R0.reuse, -12583039 ;  /* 0xcb40007f00057421 */ /* 0x040fe20000000000 */
[----:B------:R-:W-:-:S03]  /*11f0*/  IMAD.SHL.U32 R0, R0, 0x800000, RZ ;  /* 0x0080000000007824 */ /* 0x000fc600078e00ff */
[----:B------:R-:W-:-:S04]  /*1200*/  FFMA R5, R4, 1.4426950216293334961, -R5 ;  /* 0x3fb8aa3b04057823 */ /* 0x000fc80000000805 */
[----:B------:R-:W-:-:S06]  /*1210*/  FFMA R5, R4, 1.925963033500011079e-08, R5 ;  /* 0x32a5706004057823 */ /* 0x000fcc0000000005 */
[----:B------:R-:W0:Y:S02]  /*1220*/  MUFU.EX2 R5, R5 ;  /* 0x0000000500057308 */ /* 0x000e240000000800 */
[----:B0-----:R-:W-:-:S06]  /*1230*/  FMUL R4, R0, R5 ;  /* 0x0000000500047220 */ /* 0x001fcc0000400000 */
[----:B------:R-:W0:Y:S01]  /*1240*/  F2I.NTZ R0, R8 ;  /* 0x0000000800007305 */ /* 0x000e220000203100 */
[----:B------:R-:W-:-:S04]  /*1250*/  LEA.HI R6, R4, 0xffffffed, RZ, 0x9 ;  /* 0xffffffed04067811 */ /* 0x000fc800078f48ff */
[----:B------:R-:W-:-:S04]  /*1260*/  LOP3.LUT R7, R6, 0xffff, RZ, 0xc0, !PT ;  /* 0x0000ffff06077812 */ /* 0x000fc800078ec0ff */
[----:B------:R-:W-:-:S04]  /*1270*/  LEA.HI R7, R7, R6, RZ, 0x11 ;  /* 0x0000000607077211 */ /* 0x000fc800078f88ff */
[----:B------:R-:W-:Y:S01]  /*1280*/  PRMT R7, R7, 0x9910, RZ ;  /* 0x0000991007077816 */ /* 0x000fe200000000ff */
[----:B0-----:R-:W-:Y:S01]  /*1290*/  IMAD.MOV.U32 R13, RZ, RZ, R0 ;  /* 0x000000ffff0d7224 */ /* 0x001fe200078e0000 */
[----:B------:R-:W-:Y:S02]  /*12a0*/  I2FP.F32.S32 R12, R0 ;  /* 0x00000000000c7245 */ /* 0x000fe40000201400 */
[----:B------:R-:W-:-:S03]  /*12b0*/  SHF.R.S32.HI R5, RZ, 0x1, R7 ;  /* 0x00000001ff057819 */ /* 0x000fc60000011407 */
[----:B------:R-:W-:Y:S01]  /*12c0*/  FFMA R9, R12, -1.5707962512969970703, R3 ;  /* 0xbfc90fda0c097823 */ /* 0x000fe20000000003 */
[----:B------:R-:W-:Y:S02]  /*12d0*/  PRMT R7, R5, 0x9910, RZ ;  /* 0x0000991005077816 */ /* 0x000fe400000000ff */
[----:B------:R-:W-:Y:S01]  /*12e0*/  LOP3.LUT R5, R4, 0x7fffff, RZ, 0xc0, !PT ;  /* 0x007fffff04057812 */ /* 0x000fe200078ec0ff */
[----:B------:R-:W-:Y:S01]  /*12f0*/  FFMA R9, R12, -7.5497894158615963534e-08, R9 ;  /* 0xb3a221680c097823 */ /* 0x000fe20000000009 */
[----:B------:R-:W-:Y:S01]  /*1300*/  LEA R10, R7, 0x3f800000, 0x17 ;  /* 0x3f800000070a7811 */ /* 0x000fe200078eb8ff */
[----:B------:R-:W-:Y:S01]  /*1310*/  IMAD.IADD R4, R6, 0x1, -R7 ;  /* 0x0000000106047824 */ /* 0x000fe200078e0a07 */
[----:B------:R-:W-:Y:S01]  /*1320*/  LOP3.LUT R5, R5, 0x7f000000, RZ, 0xfc, !PT ;  /* 0x7f00000005057812 */ /* 0x000fe200078efcff */
[----:B------:R-:W-:-:S03]  /*1330*/  FFMA R12, R12, -5.3903029534742383927e-15, R9 ;  /* 0xa7c234c50c0c7823 */ /* 0x000fc60000000009 */
[----:B------:R-:W-:Y:S01]  /*1340*/  LEA R4, R4, 0x3f800000, 0x17 ;  /* 0x3f80000004047811 */ /* 0x000fe200078eb8ff */
[----:B------:R-:W-:Y:S01]  /*1350*/  IMAD.MOV.U32 R6, RZ, RZ, R12 ;  /* 0x000000ffff067224 */ /* 0x000fe200078e000c */
        /* <DEDUP_REMOVED lines=11> */
.L_x_199:
        /* <DEDUP_REMOVED lines=16> */
[----:B------:R-:W-:Y:S01]  /*1510*/  IADD3.X R19, PT, PT, R9, R21, RZ, P6, !PT ;  /* 0x0000001509137210 */ /* 0x000fe200037fe4ff */
[--C-:B------:R-:W-:Y:S01]  /*1520*/  @P0 IMAD.MOV.U32 R11, RZ, RZ, R0.reuse ;  /* 0x000000ffff0b0224 */ /* 0x100fe200078e0000 */
        /* <DEDUP_REMOVED lines=28> */
[--C-:B------:R-:W-:Y:S01]  /*16f0*/  @P0 IMAD.MOV.U32 R0, RZ, RZ, R17.reuse ;  /* 0x000000ffff000224 */ /* 0x100fe200078e0011 */
[----:B------:R-:W-:Y:S01]  /*1700*/  @P3 MOV R0, R18 ;  /* 0x0000001200003202 */ /* 0x000fe20000000f00 */
[----:B------:R-:W-:Y:S02]  /*1710*/  @P3 IMAD.MOV.U32 R6, RZ, RZ, R17 ;  /* 0x000000ffff063224 */ /* 0x000fe400078e0011 */
[----:B------:R-:W-:Y:S02]  /*1720*/  @P5 IMAD.MOV.U32 R6, RZ, RZ, R18 ;  /* 0x000000ffff065224 */ /* 0x000fe400078e0012 */
[--C-:B------:R-:W-:Y:S02]  /*1730*/  @P5 IMAD.MOV.U32 R0, RZ, RZ, R19.reuse ;  /* 0x000000ffff005224 */ /* 0x100fe400078e0013 */
[----:B------:R-:W-:Y:S01]  /*1740*/  @P4 IMAD.MOV.U32 R6, RZ, RZ, R19 ;  /* 0x000000ffff064224 */ /* 0x000fe200078e0013 */
[----:B------:R-:W-:Y:S06]  /*1750*/  @!P6 BRA `(.L_x_200) ;  /* 0x00000000002ce947 */ /* 0x000fec0003800000 */
[----:B------:R-:W-:Y:S01]  /*1760*/  @P2 IMAD.MOV.U32 R7, RZ, RZ, R11 ;  /* 0x000000ffff072224 */ /* 0x000fe200078e000b */
        /* <DEDUP_REMOVED lines=10> */
.L_x_200:
        /* <DEDUP_REMOVED lines=18> */
.L_x_198:
        /* <DEDUP_REMOVED lines=32> */
.L_x_202:
        /* <DEDUP_REMOVED lines=63> */
.L_x_203:
        /* <DEDUP_REMOVED lines=18> */
.L_x_201:
        /* <DEDUP_REMOVED lines=21> */
.L_x_197:
        /* <DEDUP_REMOVED lines=20> */
.L_x_205:
        /* <DEDUP_REMOVED lines=64> */
.L_x_206:
        /* <DEDUP_REMOVED lines=18> */
.L_x_204:
        /* <DEDUP_REMOVED lines=30> */
.L_x_208:
        /* <DEDUP_REMOVED lines=44> */
[--C-:B------:R-:W-:Y:S01]  /*2c90*/  @P1 IMAD.MOV.U32 R0, RZ, RZ, R15.reuse ;  /* 0x000000ffff001224 */ /* 0x100fe200078e000f */
[----:B------:R-:W-:Y:S01]  /*2ca0*/  @P0 MOV R0, R16 ;  /* 0x0000001000000202 */ /* 0x000fe20000000f00 */
[----:B------:R-:W-:-:S02]  /*2cb0*/  @P0 IMAD.MOV.U32 R6, RZ, RZ, R15 ;  /* 0x000000ffff060224 */ /* 0x000fc400078e000f */
        /* <DEDUP_REMOVED lines=16> */
.L_x_209:
[C---:B------:R-:W-:Y:S01]  /*2dc0*/  SHF.L.W.U32.HI R5, R6.reuse, 0x2, R0 ;  /* 0x0000000206057819 */ /* 0x040fe20000010e00 */
[----:B------:R-:W-:Y:S01]  /*2dd0*/  UMOV UR4, 0x54442d19 ;  /* 0x54442d1900047882 */ /* 0x000fe20000000000 */
[----:B------:R-:W-:Y:S01]  /*2de0*/  SHF.L.U32 R6, R6, 0x2, RZ ;  /* 0x0000000206067819 */ /* 0x000fe200000006ff */
        /* <DEDUP_REMOVED lines=15> */
.L_x_207:
[----:B------:R-:W-:Y:S01]  /*2ee0*/  IMAD.MOV.U32 R3, RZ, RZ, 0x3bbb989d ;  /* 0x3bbb989dff037424 */ /* 0x000fe200078e00ff */
[----:B------:R-:W-:-:S03]  /*2ef0*/  MOV R0, 0x437c0000 ;  /* 0x437c000000007802 */ /* 0x000fc60000000f00 */
[----:B------:R-:W-:-:S04]  /*2f00*/  FFMA.SAT R3, R4, R3, 0.5 ;  /* 0x3f00000004037423 */ /* 0x000fc80000002003 */
[----:B------:R-:W-:Y:S01]  /*2f10*/  FFMA.RM R9, R3, R0, 12582913 ;  /* 0x4b40000103097423 */ /* 0x000fe20000004000 */
[----:B------:R-:W-:Y:S01]  /*2f20*/  LOP3.LUT R0, R6, 0x1, RZ, 0xc0, !PT ;  /* 0x0000000106007812 */ /* 0x000fe200078ec0ff */
[----:B------:R-:W-:Y:S02]  /*2f30*/  FMUL R3, R7, R7 ;  /* 0x0000000707037220 */ /* 0x000fe40000400000 */
[----:B------:R-:W-:Y:S01]  /*2f40*/  FADD R5, R9, -12583039 ;  /* 0xcb40007f09057421 */ /* 0x000fe20000000000 */
[----:B------:R-:W-:Y:S01]  /*2f50*/  ISETP.NE.U32.AND P0, PT, R0, 0x1, PT ;  /* 0x000000010000780c */ /* 0x000fe20003f05070 */
[----:B------:R-:W-:Y:S01]  /*2f60*/  FFMA R2, R3, R2, -0.0013887860113754868507 ;  /* 0xbab607ed03027423 */ /* 0x000fe20000000002 */
[----:B------:R-:W-:Y:S02]  /*2f70*/  IMAD.MOV.U32 R0, RZ, RZ, 0x3d2aaabb ;  /* 0x3d2aaabbff007424 */ /* 0x000fe400078e00ff */
[----:B------:R-:W-:Y:S01]  /*2f80*/  FFMA R5, R4, 1.4426950216293334961, -R5 ;  /* 0x3fb8aa3b04057823 */ /* 0x000fe20000000805 */
[----:B------:R-:W-:Y:S01]  /*2f90*/  IMAD.SHL.U32 R9, R9, 0x800000, RZ ;  /* 0x0080000009097824 */ /* 0x000fe200078e00ff */
[----:B------:R-:W-:-:S02]  /*2fa0*/  FSEL R2, R2, -0.00019574658654164522886, !P0 ;  /* 0xb94d415302027808 */ /* 0x000fc40004000000 */
[----:B------:R-:W-:Y:S01]  /*2fb0*/  FFMA R4, R4, 1.925963033500011079e-08, R5 ;  /* 0x32a5706004047823 */ /* 0x000fe20000000005 */
[----:B------:R-:W-:Y:S01]  /*2fc0*/  FSEL R0, R0, 0.0083327032625675201416, !P0 ;  /* 0x3c0885e400007808 */ /* 0x000fe20004000000 */
[----:B------:R-:W-:-:S04]  /*2fd0*/  IMAD.MOV.U32 R5, RZ, RZ, 0x3effffff ;  /* 0x3effffffff057424 */ /* 0x000fc800078e00ff */
[----:B------:R-:W0:Y:S01]  /*2fe0*/  MUFU.EX2 R4, R4 ;  /* 0x0000000400047308 */ /* 0x000e220000000800 */
[----:B------:R-:W-:Y:S01]  /*2ff0*/  FFMA R2, R3, R2, R0 ;  /* 0x0000000203027223 */ /* 0x000fe20000000000 */
[----:B------:R-:W-:Y:S02]  /*3000*/  FSEL R5, -R5, -0.16666662693023681641, !P0 ;  /* 0xbe2aaaa805057808 */ /* 0x000fe40004000100 */
[----:B------:R-:W-:Y:S02]  /*3010*/  FSEL R0, R7, 1, P0 ;  /* 0x3f80000007007808 */ /* 0x000fe40000000000 */
[----:B------:R-:W-:Y:S01]  /*3020*/  LOP3.LUT P0, RZ, R6, 0x2, RZ, 0xc0, !PT ;  /* 0x0000000206ff7812 */ /* 0x000fe2000780c0ff */
[C---:B------:R-:W-:Y:S02]  /*3030*/  FFMA R2, R3.reuse, R2, R5 ;  /* 0x0000000203027223 */ /* 0x040fe40000000005 */
[----:B------:R-:W-:-:S04]  /*3040*/  FFMA R3, R3, R0, RZ ;  /* 0x0000000003037223 */ /* 0x000fc800000000ff */
[----:B------:R-:W-:Y:S01]  /*3050*/  FFMA R3, R3, R2, R0 ;  /* 0x0000000203037223 */ /* 0x000fe20000000000 */
[----:B0-----:R-:W-:-:S05]  /*3060*/  FMUL R9, R9, R4 ;  /* 0x0000000409097220 */ /* 0x001fca0000400000 */
[----:B------:R-:W-:Y:S01]  /*3070*/  @P0 FADD R3, RZ, -R3 ;  /* 0x80000003ff030221 */ /* 0x000fe20000000000 */
[----:B------:R-:W-:-:S03]  /*3080*/  FMUL R7, R9, R8 ;  /* 0x0000000809077220 */ /* 0x000fc60000400000 */
[----:B------:R-:W-:-:S07]  /*3090*/  FMUL R3, R9, R3 ;  /* 0x0000000309037220 */ /* 0x000fce0000400000 */
.L_x_188:
        /* <DEDUP_REMOVED lines=14> */
[----:B------:R-:W-:-:S07]  /*3180*/  MOV R8, 0x31a0 ;  /* 0x000031a000087802 */ /* 0x000fce0000000f00 */
[----:B------:R-:W-:Y:S05]  /*3190*/  CALL.REL.NOINC `($__internal_6_$__cuda_sm20_sqrt_rn_f32_slowpath) ;  /* 0x0000000000387944 */ /* 0x000fea0003c00000 */
[----:B------:R-:W-:Y:S01]  /*31a0*/  IMAD.MOV.U32 R0, RZ, RZ, R5 ;  /* 0x000000ffff007224 */ /* 0x000fe200078e0005 */
[----:B------:R-:W-:Y:S06]  /*31b0*/  BRA `(.L_x_211) ;  /* 0x0000000000107947 */ /* 0x000fec0003800000 */
.L_x_210:
[----:B------:R-:W-:Y:S01]  /*31c0*/  FMUL.FTZ R0, R5, R6 ;  /* 0x0000000605007220 */ /* 0x000fe20000410000 */
[----:B------:R-:W-:-:S03]  /*31d0*/  FMUL.FTZ R6, R6, 0.5 ;  /* 0x3f00000006067820 */ /* 0x000fc60000410000 */
[----:B------:R-:W-:-:S04]  /*31e0*/  FFMA R5, -R0, R0, R5 ;  /* 0x0000000000057223 */ /* 0x000fc80000000105 */
[----:B------:R-:W-:-:S07]  /*31f0*/  FFMA R0, R5, R6, R0 ;  /* 0x0000000605007223 */ /* 0x000fce0000000000 */
.L_x_211:
        /* <DEDUP_REMOVED lines=8> */
        .weak           $__internal_6_$__cuda_sm20_sqrt_rn_f32_slowpath
        .type           $__internal_6_$__cuda_sm20_sqrt_rn_f32_slowpath,@function
        .size           $__internal_6_$__cuda_sm20_sqrt_rn_f32_slowpath,(.L_x_287 - $__internal_6_$__cuda_sm20_sqrt_rn_f32_slowpath)
$__internal_6_$__cuda_sm20_sqrt_rn_f32_slowpath:
[----:B------:R-:W-:-:S13]  /*3280*/  LOP3.LUT P0, RZ, R5, 0x7fffffff, RZ, 0xc0, !PT ;  /* 0x7fffffff05ff7812 */ /* 0x000fda000780c0ff */
[----:B------:R-:W-:Y:S05]  /*3290*/  @!P0 BRA `(.L_x_212) ;  /* 0x0000000000488947 */ /* 0x000fea0003800000 */
[----:B------:R-:W-:Y:S01]  /*32a0*/  FSETP.GEU.FTZ.AND P0, PT, R5, RZ, PT ;  /* 0x000000ff0500720b */ /* 0x000fe20003f1e000 */
[----:B------:R-:W-:-:S12]  /*32b0*/  IMAD.MOV.U32 R0, RZ, RZ, R5 ;  /* 0x000000ffff007224 */ /* 0x000fd800078e0005 */
[----:B------:R-:W-:Y:S01]  /*32c0*/  @!P0 IMAD.MOV.U32 R5, RZ, RZ, 0x7fffffff ;  /* 0x7fffffffff058424 */ /* 0x000fe200078e00ff */
[----:B------:R-:W-:Y:S06]  /*32d0*/  @!P0 BRA `(.L_x_212) ;  /* 0x0000000000388947 */ /* 0x000fec0003800000 */
[----:B------:R-:W-:-:S13]  /*32e0*/  FSETP.GTU.FTZ.AND P0, PT, |R0|, +INF , PT ;  /* 0x7f8000000000780b */ /* 0x000fda0003f1c200 */
[----:B------:R-:W-:Y:S01]  /*32f0*/  @P0 FADD.FTZ R5, R0, 1 ;  /* 0x3f80000000050421 */ /* 0x000fe20000010000 */
[----:B------:R-:W-:Y:S06]  /*3300*/  @P0 BRA `(.L_x_212) ;  /* 0x00000000002c0947 */ /* 0x000fec0003800000 */
[----:B------:R-:W-:-:S13]  /*3310*/  FSETP.NEU.FTZ.AND P0, PT, |R0|, +INF , PT ;  /* 0x7f8000000000780b */ /* 0x000fda0003f1d200 */
[----:B------:R-:W-:Y:S01]  /*3320*/  @!P0 MOV R5, R0 ;  /* 0x0000000000058202 */ /* 0x000fe20000000f00 */
        /* <DEDUP_REMOVED lines=9> */
.L_x_212:
[----:B------:R-:W-:Y:S02]  /*33c0*/  IMAD.MOV.U32 R6, RZ, RZ, R8 ;  /* 0x000000ffff067224 */ /* 0x000fe400078e0008 */
[----:B------:R-:W-:-:S04]  /*33d0*/  IMAD.MOV.U32 R7, RZ, RZ, 0x0 ;  /* 0x00000000ff077424 */ /* 0x000fc800078e00ff */
[----:B------:R-:W-:Y:S05]  /*33e0*/  RET.REL.NODEC R6 `(_Z19complex_pow1_kernelPf) ;  /* 0xffffffcc06047950 */ /* 0x000fea0003c3ffff */
.L_x_213:
        /* <DEDUP_REMOVED lines=9> */
.L_x_287:


//--------------------- .text._Z19complex_sqrt_kernelPf --------------------------
	.section	.text._Z19complex_sqrt_kernelPf,"ax",@progbits
	.align	128
        .global         _Z19complex_sqrt_kernelPf
        .type           _Z19complex_sqrt_kernelPf,@function
        .size           _Z19complex_sqrt_kernelPf,(.L_x_289 - _Z19complex_sqrt_kernelPf)
        .other          _Z19complex_sqrt_kernelPf,@"STO_CUDA_ENTRY STV_DEFAULT"
_Z19complex_sqrt_kernelPf:
.text._Z19complex_sqrt_kernelPf:
[----:B------:R-:W-:Y:S01]  /*0000*/  LDC R1, c[0x0][0x37c] ;  /* 0x0000df00ff017b82 */ /* 0x000fe20000000800 */
[----:B------:R-:W-:Y:S01]  /*0010*/  HFMA2 R5, -RZ, RZ, 1.3427734375, -5872 ;  /* 0x3d5fedbcff057431 */ /* 0x000fe200000001ff */
[----:B------:R-:W-:Y:S01]  /*0020*/  MOV R4, 0x37cbac00 ;  /* 0x37cbac0000047802 */ /* 0x000fe20000000f00 */
[----:B------:R-:W-:-:S04]  /*0030*/  IMAD.MOV.U32 R2, RZ, RZ, 0x394d4153 ;  /* 0x394d4153ff027424 */ /* 0x000fc800078e00ff */
[C---:B------:R-:W-:Y:S01]  /*0040*/  FFMA R2, R5.reuse, -R2, 0.0083327032625675201416 ;  /* 0x3c0885e405027423 */ /* 0x040fe20000000802 */
[C---:B------:R-:W-:Y:S01]  /*0050*/  FFMA R4, R5.reuse, R4, -0.0013887860113754868507 ;  /* 0xbab607ed05047423 */ /* 0x040fe20000000004 */
[----:B------:R-:W-:Y:S02]  /*0060*/  FFMA R0, R5, -0.23381634056568145752, RZ ;  /* 0xbe6f6d8d05007823 */ /* 0x000fe400000000ff */
[-C--:B------:R-:W-:Y:S01]  /*0070*/  FFMA R3, R2, R5.reuse, -0.16666662693023681641 ;  /* 0xbe2aaaa802037423 */ /* 0x080fe20000000005 */
[----:B------:R-:W-:-:S03]  /*0080*/  FFMA R4, R4, R5, 0.041666727513074874878 ;  /* 0x3d2aaabb04047423 */ /* 0x000fc60000000005 */
[----:B------:R-:W-:Y:S01]  /*0090*/  FFMA R0, R0, R3, -0.23381634056568145752 ;  /* 0xbe6f6d8d00007423 */ /* 0x000fe20000000003 */
[----:B------:R-:W-:-:S03]  /*00a0*/  FFMA R4, R4, R5, -0.4999999701976776123 ;  /* 0xbeffffff04047423 */ /* 0x000fc60000000005 */
[----:B------:R-:W-:Y:S01]  /*00b0*/  FADD R0, RZ, -R0 ;  /* 0x80000000ff007221 */ /* 0x000fe20000000000 */
[----:B------:R-:W-:-:S03]  /*00c0*/  FFMA R4, R4, R5, 1 ;  /* 0x3f80000004047423 */ /* 0x000fc60000000005 */
[----:B------:R-:W-:Y:S01]  /*00d0*/  FMUL R2, R0, 11.485690116882324219 ;  /* 0x4137c56300027820 */ /* 0x000fe20000400000 */
[----:B------:R-:W-:Y:S01]  /*00e0*/  FMUL R5, R4, 11.485690116882324219 ;  /* 0x4137c56304057820 */ /* 0x000fe20000400000 */
[----:B------:R-:W-:-:S03]  /*00f0*/  IMAD.MOV.U32 R4, RZ, RZ, RZ ;  /* 0x000000ffff047224 */ /* 0x000fc600078e00ff */
[----:B------:R-:W-:Y:S02]  /*0100*/  FSETP.EQ.AND P1, PT, R2, RZ, PT ;  /* 0x000000ff0200720b */ /* 0x000fe40003f22000 */
[----:B------:R-:W-:-:S13]  /*0110*/  FSETP.NEU.AND P0, PT, R5, RZ, PT ;  /* 0x000000ff0500720b */ /* 0x000fda0003f0d000 */
[----:B------:R-:W-:Y:S05]  /*0120*/  @!P0 BRA P1, `(.L_x_214) ;  /* 0x0000000800a08947 */ /* 0x000fea0000800000 */
[----:B------:R-:W-:Y:S02]  /*0130*/  FSETP.NEU.AND P0, PT, |R5|, +INF , PT ;  /* 0x7f8000000500780b */ /* 0x000fe40003f0d200 */
[----:B------:R-:W-:-:S11]  /*0140*/  MOV R4, 0x7f800000 ;  /* 0x7f80000000047802 */ /* 0x000fd60000000f00 */
[----:B------:R-:W-:Y:S05]  /*0150*/  @!P0 BRA `(.L_x_214) ;  /* 0x0000000800948947 */ /* 0x000fea0003800000 */
[----:B------:R-:W-:-:S13]  /*0160*/  FSETP.NAN.AND P0, PT, |R2|, |R2|, PT ;  /* 0x400000020200720b */ /* 0x000fda0003f08200 */
[----:B------:R-:W-:Y:S05]  /*0170*/  @!P0 BRA `(.L_x_215) ;  /* 0x0000000000408947 */ /* 0x000fea0003800000 */
[----:B------:R-:W-:-:S04]  /*0180*/  FADD R6, R5, -R5 ;  /* 0x8000000505067221 */ /* 0x000fc80000000000 */
[----:B------:R-:W0:Y:S08]  /*0190*/  MUFU.RCP R0, R6 ;  /* 0x0000000600007308 */ /* 0x000e300000001000 */
[----:B------:R-:W1:Y:S01]  /*01a0*/  FCHK P0, R6, R6 ;  /* 0x0000000606007302 */ /* 0x000e620000000000 */
[----:B0-----:R-:W-:-:S04]  /*01b0*/  FFMA R3, -R6, R0, 1 ;  /* 0x3f80000006037423 */ /* 0x001fc80000000100 */
[----:B------:R-:W-:-:S04]  /*01c0*/  FFMA R0, R0, R3, R0 ;  /* 0x0000000300007223 */ /* 0x000fc80000000000 */
[----:B------:R-:W-:-:S04]  /*01d0*/  FFMA R3, R6, R0, RZ ;  /* 0x0000000006037223 */ /* 0x000fc800000000ff */
[----:B------:R-:W-:-:S04]  /*01e0*/  FFMA R4, -R6, R3, R6 ;  /* 0x0000000306047223 */ /* 0x000fc80000000106 */
[----:B------:R-:W-:Y:S01]  /*01f0*/  FFMA R5, R0, R4, R3 ;  /* 0x0000000400057223 */ /* 0x000fe20000000003 */
[----:B-1----:R-:W-:Y:S06]  /*0200*/  @!P0 BRA `(.L_x_216) ;  /* 0x0000000000148947 */ /* 0x002fec0003800000 */
[----:B------:R-:W-:Y:S01]  /*0210*/  IMAD.MOV.U32 R0, RZ, RZ, R6 ;  /* 0x000000ffff007224 */ /* 0x000fe200078e0006 */
[----:B------:R-:W-:Y:S02]  /*0220*/  MOV R3, R6 ;  /* 0x0000000600037202 */ /* 0x000fe40000000f00 */
[----:B------:R-:W-:-:S07]  /*0230*/  MOV R6, 0x250 ;  /* 0x0000025000067802 */ /* 0x000fce0000000f00 */
[----:B------:R-:W-:Y:S05]  /*0240*/  CALL.REL.NOINC `($__internal_8_$__cuda_sm3x_div_rn_noftz_f32_slowpath) ;  /* 0x0000000c00347944 */ /* 0x000fea0003c00000 */
[----:B------:R-:W-:-:S07]  /*0250*/  IMAD.MOV.U32 R5, RZ, RZ, R0 ;  /* 0x000000ffff057224 */ /* 0x000fce00078e0000 */
.L_x_216:
[----:B------:R-:W-:Y:S01]  /*0260*/  MOV R4, R2 ;  /* 0x0000000200047202 */ /* 0x000fe20000000f00 */
[----:B------:R-:W-:Y:S06]  /*0270*/  BRA `(.L_x_214) ;  /* 0x00000008004c7947 */ /* 0x000fec0003800000 */
.L_x_215:
[----:B------:R-:W-:-:S13]  /*0280*/  FSETP.NEU.AND P0, PT, |R2|, +INF , PT ;  /* 0x7f8000000200780b */ /* 0x000fda0003f0d200 */
[----:B------:R-:W-:Y:S05]  /*0290*/  @P0 BRA `(.L_x_217) ;  /* 0x0000000000200947 */ /* 0x000fea0003800000 */
[----:B------:R-:W-:-:S13]  /*02a0*/  ISETP.GT.AND P0, PT, R2, -0x1, PT ;  /* 0xffffffff0200780c */ /* 0x000fda0003f04270 */
[--C-:B------:R-:W-:Y:S01]  /*02b0*/  @!P0 FADD R4, R5, -R5.reuse ;  /* 0x8000000505048221 */ /* 0x100fe20000000000 */
[----:B------:R-:W-:-:S03]  /*02c0*/  @!P0 LOP3.LUT R5, R2, 0x80000000, R5, 0xb8, !PT ;  /* 0x8000000002058812 */ /* 0x000fc600078eb805 */
[----:B------:R-:W-:Y:S01]  /*02d0*/  @!P0 FADD R4, |R4|, -RZ ;  /* 0x800000ff04048221 */ /* 0x000fe20000000200 */
[----:B------:R-:W-:Y:S02]  /*02e0*/  @P0 IMAD.MOV.U32 R4, RZ, RZ, R2 ;  /* 0x000000ffff040224 */ /* 0x000fe400078e0002 */
[----:B------:R-:W-:-:S05]  /*02f0*/  @P0 FADD R0, R5, -R5 ;  /* 0x8000000505000221 */ /* 0x000fca0000000000 */
[----:B------:R-:W-:Y:S01]  /*0300*/  @P0 LOP3.LUT R5, R0, 0x80000000, R5, 0xb8, !PT ;  /* 0x8000000000050812 */ /* 0x000fe200078eb805 */
[----:B------:R-:W-:Y:S06]  /*0310*/  BRA `(.L_x_214) ;  /* 0x0000000800247947 */ /* 0x000fec0003800000 */
.L_x_217:
[----:B------:R-:W-:-:S04]  /*0320*/  FMNMX R0, |R2|, |R5|, !PT ;  /* 0x4000000502007209 */ /* 0x000fc80007800200 */
[----:B------:R-:W-:-:S13]  /*0330*/  FSETP.GE.AND P0, PT, R0, 1.40949553037931934035e+38, PT ;  /* 0x7ed413cb0000780b */ /* 0x000fda0003f06000 */
[----:B------:R-:W-:Y:S01]  /*0340*/  @P0 FMUL R2, R2, 0.25 ;  /* 0x3e80000002020820 */ /* 0x000fe20000400000 */
[----:B------:R-:W-:Y:S01]  /*0350*/  @P0 FMUL R5, R5, 0.25 ;  /* 0x3e80000005050820 */ /* 0x000fe20000400000 */
[----:B------:R-:W-:Y:S01]  /*0360*/  @P0 MOV R10, 0x1 ;  /* 0x00000001000a0802 */ /* 0x000fe20000000f00 */
[----:B------:R-:W-:Y:S06]  /*0370*/  @P0 BRA `(.L_x_218) ;  /* 0x0000000000180947 */ /* 0x000fec0003800000 */
[----:B------:R-:W-:Y:S01]  /*0380*/  FSETP.GTU.AND P0, PT, |R5|, 2.3509887016445750159e-38, PT ;  /* 0x010000000500780b */ /* 0x000fe20003f0c200 */
[----:B------:R-:W-:-:S03]  /*0390*/  IMAD.MOV.U32 R10, RZ, RZ, RZ ;  /* 0x000000ffff0a7224 */ /* 0x000fc600078e00ff */
[----:B------:R-:W-:-:S13]  /*03a0*/  FSETP.GTU.OR P0, PT, |R2|, 2.3509887016445750159e-38, P0 ;  /* 0x010000000200780b */ /* 0x000fda000070c600 */
[----:B------:R-:W-:Y:S01]  /*03b0*/  @!P0 FMUL R2, R2, 4 ;  /* 0x4080000002028820 */ /* 0x000fe20000400000 */
[----:B------:R-:W-:Y:S01]  /*03c0*/  @!P0 FMUL R5, R5, 4 ;  /* 0x4080000005058820 */ /* 0x000fe20000400000 */
[----:B------:R-:W-:-:S07]  /*03d0*/  @!P0 MOV R10, 0x2 ;  /* 0x00000002000a8802 */ /* 0x000fce0000000f00 */
.L_x_218:
[----:B------:R-:W-:-:S13]  /*03e0*/  FSETP.GE.AND P0, PT, R2, RZ, PT ;  /* 0x000000ff0200720b */ /* 0x000fda0003f06000 */
[----:B------:R-:W-:Y:S05]  /*03f0*/  @!P0 BRA `(.L_x_219) ;  /* 0x0000000000e48947 */ /* 0x000fea0003800000 */
        /* <DEDUP_REMOVED lines=16> */
[----:B------:R-:W-:Y:S05]  /*0500*/  CALL.REL.NOINC `($__internal_7_$__cuda_sm20_sqrt_rn_f32_slowpath) ;  /* 0x0000000800247944 */ /* 0x000fea0003c00000 */
[----:B------:R-:W-:Y:S05]  /*0510*/  BRA `(.L_x_221) ;  /* 0x0000000000107947 */ /* 0x000fea0003800000 */
.L_x_220:
[----:B------:R-:W-:Y:S01]  /*0520*/  FMUL.FTZ R0, R7, R8 ;  /* 0x0000000807007220 */ /* 0x000fe20000410000 */
[----:B------:R-:W-:-:S03]  /*0530*/  FMUL.FTZ R8, R8, 0.5 ;  /* 0x3f00000008087820 */ /* 0x000fc60000410000 */
[----:B------:R-:W-:-:S04]  /*0540*/  FFMA R7, -R0, R0, R7 ;  /* 0x0000000000077223 */ /* 0x000fc80000000107 */
[----:B------:R-:W-:-:S07]  /*0550*/  FFMA R0, R7, R8, R0 ;  /* 0x0000000807007223 */ /* 0x000fce0000000000 */
.L_x_221:
[----:B------:R-:W-:Y:S02]  /*0560*/  FSETP.NEU.AND P0, PT, R6, RZ, PT ;  /* 0x000000ff0600720b */ /* 0x000fe40003f0d000 */
[----:B------:R-:W-:-:S11]  /*0570*/  LOP3.LUT R7, R4, 0x800000, RZ, 0xfc, !PT ;  /* 0x0080000004077812 */ /* 0x000fd600078efcff */
[----:B------:R-:W-:Y:S01]  /*0580*/  @P0 FMUL R3, R7, R0 ;  /* 0x0000000007030220 */ /* 0x000fe20000400000 */
[----:B------:R-:W-:-:S04]  /*0590*/  FSETP.NEU.AND P0, PT, R6, +INF , PT ;  /* 0x7f8000000600780b */ /* 0x000fc80003f0d000 */
[----:B------:R-:W-:-:S05]  /*05a0*/  FSEL R3, R3, +INF , P0 ;  /* 0x7f80000003037808 */ /* 0x000fca0000000000 */
[----:B------:R-:W-:-:S04]  /*05b0*/  FADD R3, R3, R2 ;  /* 0x0000000203037221 */ /* 0x000fc80000000000 */
[----:B------:R-:W-:-:S04]  /*05c0*/  FMUL R3, R3, 0.5 ;  /* 0x3f00000003037820 */ /* 0x000fc80000400000 */
[----:B------:R-:W-:Y:S01]  /*05d0*/  VIADD R2, R3, 0xf3000000 ;  /* 0xf300000003027836 */ /* 0x000fe20000000000 */
[----:B------:R0:W1:Y:S04]  /*05e0*/  MUFU.RSQ R0, R3 ;  /* 0x0000000300007308 */ /* 0x0000680000001400 */
[----:B------:R-:W-:-:S13]  /*05f0*/  ISETP.GT.U32.AND P0, PT, R2, 0x727fffff, PT ;  /* 0x727fffff0200780c */ /* 0x000fda0003f04070 */
[----:B01----:R-:W-:Y:S05]  /*0600*/  @!P0 BRA `(.L_x_222) ;  /* 0x0000000000148947 */ /* 0x003fea0003800000 */
[----:B------:R-:W-:Y:S02]  /*0610*/  MOV R0, R3 ;  /* 0x0000000300007202 */ /* 0x000fe40000000f00 */
[----:B------:R-:W-:-:S07]  /*0620*/  MOV R11, 0x640 ;  /* 0x00000640000b7802 */ /* 0x000fce0000000f00 */
[----:B------:R-:W-:Y:S05]  /*0630*/  CALL.REL.NOINC `($__internal_7_$__cuda_sm20_sqrt_rn_f32_slowpath) ;  /* 0x0000000400d87944 */ /* 0x000fea0003c00000 */
[----:B------:R-:W-:Y:S01]  /*0640*/  IMAD.MOV.U32 R4, RZ, RZ, R0 ;  /* 0x000000ffff047224 */ /* 0x000fe200078e0000 */
[----:B------:R-:W-:Y:S06]  /*0650*/  BRA `(.L_x_223) ;  /* 0x0000000000107947 */ /* 0x000fec0003800000 */
.L_x_222:
[----:B------:R-:W-:Y:S01]  /*0660*/  FMUL.FTZ R4, R3, R0 ;  /* 0x0000000003047220 */ /* 0x000fe20000410000 */
[----:B------:R-:W-:-:S03]  /*0670*/  FMUL.FTZ R0, R0, 0.5 ;  /* 0x3f00000000007820 */ /* 0x000fc60000410000 */
[----:B------:R-:W-:-:S04]  /*0680*/  FFMA R3, -R4, R4, R3 ;  /* 0x0000000404037223 */ /* 0x000fc80000000103 */
[----:B------:R-:W-:-:S07]  /*0690*/  FFMA R4, R3, R0, R4 ;  /* 0x0000000003047223 */ /* 0x000fce0000000004 */
.L_x_223:
[----:B------:R-:W-:-:S04]  /*06a0*/  FADD R6, R4, R4 ;  /* 0x0000000404067221 */ /* 0x000fc80000000000 */
        /* <DEDUP_REMOVED lines=12> */
.L_x_224:
[----:B------:R-:W-:Y:S01]  /*0770*/  MOV R5, R0 ;  /* 0x0000000000057202 */ /* 0x000fe20000000f00 */
[----:B------:R-:W-:Y:S06]  /*0780*/  BRA `(.L_x_225) ;  /* 0x0000000000e47947 */ /* 0x000fec0003800000 */
.L_x_219:
        /* <DEDUP_REMOVED lines=18> */
.L_x_226:
[----:B------:R-:W-:Y:S01]  /*08b0*/  FMUL.FTZ R0, R7, R8 ;  /* 0x0000000807007220 */ /* 0x000fe20000410000 */
[----:B------:R-:W-:-:S03]  /*08c0*/  FMUL.FTZ R8, R8, 0.5 ;  /* 0x3f00000008087820 */ /* 0x000fc60000410000 */
[----:B------:R-:W-:-:S04]  /*08d0*/  FFMA R7, -R0, R0, R7 ;  /* 0x0000000000077223 */ /* 0x000fc80000000107 */
[----:B------:R-:W-:-:S07]  /*08e0*/  FFMA R0, R7, R8, R0 ;  /* 0x0000000807007223 */ /* 0x000fce0000000000 */
.L_x_227:
[----:B------:R-:W-:Y:S02]  /*08f0*/  FSETP.NEU.AND P0, PT, R3, RZ, PT ;  /* 0x000000ff0300720b */ /* 0x000fe40003f0d000 */
[----:B------:R-:W-:-:S11]  /*0900*/  LOP3.LUT R7, R6, 0x800000, RZ, 0xfc, !PT ;  /* 0x0080000006077812 */ /* 0x000fd600078efcff */
[----:B------:R-:W-:Y:S01]  /*0910*/  @P0 FMUL R4, R7, R0 ;  /* 0x0000000007040220 */ /* 0x000fe20000400000 */
[----:B------:R-:W-:-:S04]  /*0920*/  FSETP.NEU.AND P0, PT, R3, +INF , PT ;  /* 0x7f8000000300780b */ /* 0x000fc80003f0d000 */
[----:B------:R-:W-:-:S05]  /*0930*/  FSEL R3, R4, +INF , P0 ;  /* 0x7f80000004037808 */ /* 0x000fca0000000000 */
[----:B------:R-:W-:-:S04]  /*0940*/  FADD R3, R3, -R2 ;  /* 0x8000000203037221 */ /* 0x000fc80000000000 */
        /* <DEDUP_REMOVED lines=10> */
.L_x_228:
[----:B------:R-:W-:Y:S01]  /*09f0*/  FMUL.FTZ R2, R3, R0 ;  /* 0x0000000003027220 */ /* 0x000fe20000410000 */
[----:B------:R-:W-:-:S03]  /*0a00*/  FMUL.FTZ R0, R0, 0.5 ;  /* 0x3f00000000007820 */ /* 0x000fc60000410000 */
[----:B------:R-:W-:-:S04]  /*0a10*/  FFMA R3, -R2, R2, R3 ;  /* 0x0000000202037223 */ /* 0x000fc80000000103 */
[----:B------:R-:W-:-:S07]  /*0a20*/  FFMA R2, R3, R0, R2 ;  /* 0x0000000003027223 */ /* 0x000fce0000000002 */
.L_x_229:
[----:B------:R-:W-:-:S04]  /*0a30*/  FADD R6, R2, R2 ;  /* 0x0000000202067221 */ /* 0x000fc80000000000 */
[----:B------:R-:W0:Y:S08]  /*0a40*/  MUFU.RCP R0, R6 ;  /* 0x0000000600007308 */ /* 0x000e300000001000 */
[----:B------:R-:W1:Y:S01]  /*0a50*/  FCHK P0, |R5|, R6 ;  /* 0x0000000605007302 */ /* 0x000e620000000200 */
[----:B0-----:R-:W-:-:S04]  /*0a60*/  FFMA R3, -R6, R0, 1 ;  /* 0x3f80000006037423 */ /* 0x001fc80000000100 */
[----:B------:R-:W-:-:S04]  /*0a70*/  FFMA R0, R0, R3, R0 ;  /* 0x0000000300007223 */ /* 0x000fc80000000000 */
[----:B------:R-:W-:-:S04]  /*0a80*/  FFMA R3, R0, |R5|, RZ ;  /* 0x4000000500037223 */ /* 0x000fc800000000ff */
[----:B------:R-:W-:-:S04]  /*0a90*/  FFMA R4, -R6, R3, |R5| ;  /* 0x0000000306047223 */ /* 0x000fc80000000505 */
[----:B------:R-:W-:Y:S01]  /*0aa0*/  FFMA R4, R0, R4, R3 ;  /* 0x0000000400047223 */ /* 0x000fe20000000003 */
[----:B-1----:R-:W-:Y:S06]  /*0ab0*/  @!P0 BRA `(.L_x_230) ;  /* 0x0000000000148947 */ /* 0x002fec0003800000 */
[----:B------:R-:W-:Y:S01]  /*0ac0*/  MOV R3, R6 ;  /* 0x0000000600037202 */ /* 0x000fe20000000f00 */
[----:B------:R-:W-:Y:S01]  /*0ad0*/  FADD R0, |R5|, -RZ ;  /* 0x800000ff05007221 */ /* 0x000fe20000000200 */
[----:B------:R-:W-:-:S07]  /*0ae0*/  MOV R6, 0xb00 ;  /* 0x00000b0000067802 */ /* 0x000fce0000000f00 */
[----:B------:R-:W-:Y:S05]  /*0af0*/  CALL.REL.NOINC `($__internal_8_$__cuda_sm3x_div_rn_noftz_f32_slowpath) ;  /* 0x0000000400087944 */ /* 0x000fea0003c00000 */
[----:B------:R-:W-:-:S07]  /*0b00*/  IMAD.MOV.U32 R4, RZ, RZ, R0 ;  /* 0x000000ffff047224 */ /* 0x000fce00078e0000 */
.L_x_230:
[----:B------:R-:W-:-:S07]  /*0b10*/  LOP3.LUT R5, R2, 0x80000000, R5, 0xb8, !PT ;  /* 0x8000000002057812 */ /* 0x000fce00078eb805 */
.L_x_225:
[----:B------:R-:W-:-:S13]  /*0b20*/  ISETP.NE.AND P0, PT, R10, 0x2, PT ;  /* 0x000000020a00780c */ /* 0x000fda0003f05270 */
[----:B------:R-:W-:Y:S05]  /*0b30*/  @!P0 BRA `(.L_x_231) ;  /* 0x0000000000148947 */ /* 0x000fea0003800000 */
[----:B------:R-:W-:-:S13]  /*0b40*/  ISETP.NE.AND P0, PT, R10, 0x1, PT ;  /* 0x000000010a00780c */ /* 0x000fda0003f05270 */
[----:B------:R-:W-:Y:S05]  /*0b50*/  @P0 BRA `(.L_x_214) ;  /* 0x0000000000140947 */ /* 0x000fea0003800000 */
[----:B------:R-:W-:Y:S01]  /*0b60*/  FADD R4, R4, R4 ;  /* 0x0000000404047221 */ /* 0x000fe20000000000 */
[----:B------:R-:W-:Y:S01]  /*0b70*/  FADD R5, R5, R5 ;  /* 0x0000000505057221 */ /* 0x000fe20000000000 */
[----:B------:R-:W-:Y:S06]  /*0b80*/  BRA `(.L_x_214) ;  /* 0x0000000000087947 */ /* 0x000fec0003800000 */
.L_x_231:
[----:B------:R-:W-:Y:S01]  /*0b90*/  FMUL R4, R4, 0.5 ;  /* 0x3f00000004047820 */ /* 0x000fe20000400000 */
[----:B------:R-:W-:-:S07]  /*0ba0*/  FMUL R5, R5, 0.5 ;  /* 0x3f00000005057820 */ /* 0x000fce0000400000 */
.L_x_214:
[----:B------:R-:W-:Y:S01]  /*0bb0*/  FADD R4, |R4|, -RZ ;  /* 0x800000ff04047221 */ /* 0x000fe20000000200 */
[----:B------:R-:W-:Y:S01]  /*0bc0*/  FADD R5, |R5|, -RZ ;  /* 0x800000ff05057221 */ /* 0x000fe20000000200 */
[----:B------:R-:W0:Y:S04]  /*0bd0*/  LDCU.64 UR4, c[0x0][0x358] ;  /* 0x00006b00ff0477ac */ /* 0x000e280008000a00 */
        /* <DEDUP_REMOVED lines=11> */
[----:B012---:R-:W-:Y:S05]  /*0c90*/  @!P0 BRA `(.L_x_232) ;  /* 0x0000000000108947 */ /* 0x007fea0003800000 */
[----:B------:R-:W-:Y:S01]  /*0ca0*/  IMAD.MOV.U32 R0, RZ, RZ, R5 ;  /* 0x000000ffff007224 */ /* 0x000fe200078e0005 */
[----:B------:R-:W-:-:S07]  /*0cb0*/  MOV R11, 0xcd0 ;  /* 0x00000cd0000b7802 */ /* 0x000fce0000000f00 */
[----:B------:R-:W-:Y:S05]  /*0cc0*/  CALL.REL.NOINC `($__internal_7_$__cuda_sm20_sqrt_rn_f32_slowpath) ;  /* 0x0000000000347944 */ /* 0x000fea0003c00000 */
[----:B------:R-:W-:Y:S05]  /*0cd0*/  BRA `(.L_x_233) ;  /* 0x0000000000107947 */ /* 0x000fea0003800000 */
.L_x_232:
[----:B------:R-:W-:Y:S01]  /*0ce0*/  FMUL.FTZ R0, R5, R6 ;  /* 0x0000000605007220 */ /* 0x000fe20000410000 */
[----:B------:R-:W-:-:S03]  /*0cf0*/  FMUL.FTZ R6, R6, 0.5 ;  /* 0x3f00000006067820 */ /* 0x000fc60000410000 */
[----:B------:R-:W-:-:S04]  /*0d00*/  FFMA R5, -R0, R0, R5 ;  /* 0x0000000000057223 */ /* 0x000fc80000000105 */
[----:B------:R-:W-:-:S07]  /*0d10*/  FFMA R0, R5, R6, R0 ;  /* 0x0000000605007223 */ /* 0x000fce0000000000 */
.L_x_233:
        /* <DEDUP_REMOVED lines=8> */
        .weak           $__internal_7_$__cuda_sm20_sqrt_rn_f32_slowpath
        .type           $__internal_7_$__cuda_sm20_sqrt_rn_f32_slowpath,@function
        .size           $__internal_7_$__cuda_sm20_sqrt_rn_f32_slowpath,($__internal_8_$__cuda_sm3x_div_rn_noftz_f32_slowpath - $__internal_7_$__cuda_sm20_sqrt_rn_f32_slowpath)
$__internal_7_$__cuda_sm20_sqrt_rn_f32_slowpath:
[----:B------:R-:W-:-:S13]  /*0da0*/  LOP3.LUT P0, RZ, R0, 0x7fffffff, RZ, 0xc0, !PT ;  /* 0x7fffffff00ff7812 */ /* 0x000fda000780c0ff */
[----:B------:R-:W-:Y:S01]  /*0db0*/  @!P0 MOV R7, R0 ;  /* 0x0000000000078202 */ /* 0x000fe20000000f00 */
[----:B------:R-:W-:Y:S06]  /*0dc0*/  @!P0 BRA `(.L_x_234) ;  /* 0x0000000000448947 */ /* 0x000fec0003800000 */
[----:B------:R-:W-:-:S13]  /*0dd0*/  FSETP.GEU.FTZ.AND P0, PT, R0, RZ, PT ;  /* 0x000000ff0000720b */ /* 0x000fda0003f1e000 */
        /* <DEDUP_REMOVED lines=16> */
.L_x_234:
[----:B------:R-:W-:Y:S01]  /*0ee0*/  MOV R8, R11 ;  /* 0x0000000b00087202 */ /* 0x000fe20000000f00 */
[----:B------:R-:W-:Y:S02]  /*0ef0*/  IMAD.MOV.U32 R9, RZ, RZ, 0x0 ;  /* 0x00000000ff097424 */ /* 0x000fe400078e00ff */
[----:B------:R-:W-:Y:S02]  /*0f00*/  IMAD.MOV.U32 R0, RZ, RZ, R7 ;  /* 0x000000ffff007224 */ /* 0x000fe400078e0007 */
[----:B------:R-:W-:Y:S05]  /*0f10*/  RET.REL.NODEC R8 `(_Z19complex_sqrt_kernelPf) ;  /* 0xfffffff008387950 */ /* 0x000fea0003c3ffff */
        .weak           $__internal_8_$__cuda_sm3x_div_rn_noftz_f32_slowpath
        .type           $__internal_8_$__cuda_sm3x_div_rn_noftz_f32_slowpath,@function
        .size           $__internal_8_$__cuda_sm3x_div_rn_noftz_f32_slowpath,(.L_x_289 - $__internal_8_$__cuda_sm3x_div_rn_noftz_f32_slowpath)
$__internal_8_$__cuda_sm3x_div_rn_noftz_f32_slowpath:
[----:B------:R-:W-:Y:S02]  /*0f20*/  SHF.R.U32.HI R8, RZ, 0x17, R3 ;  /* 0x00000017ff087819 */ /* 0x000fe40000011603 */
[----:B------:R-:W-:Y:S02]  /*0f30*/  SHF.R.U32.HI R7, RZ, 0x17, R0 ;  /* 0x00000017ff077819 */ /* 0x000fe40000011600 */
[----:B------:R-:W-:Y:S02]  /*0f40*/  LOP3.LUT R14, R8, 0xff, RZ, 0xc0, !PT ;  /* 0x000000ff080e7812 */ /* 0x000fe400078ec0ff */
[----:B------:R-:W-:Y:S02]  /*0f50*/  LOP3.LUT R12, R7, 0xff, RZ, 0xc0, !PT ;  /* 0x000000ff070c7812 */ /* 0x000fe400078ec0ff */
[----:B------:R-:W-:-:S03]  /*0f60*/  IADD3 R9, PT, PT, R14, -0x1, RZ ;  /* 0xffffffff0e097810 */ /* 0x000fc60007ffe0ff */
[----:B------:R-:W-:Y:S01]  /*0f70*/  VIADD R8, R12, 0xffffffff ;  /* 0xffffffff0c087836 */ /* 0x000fe20000000000 */
        /* <DEDUP_REMOVED lines=22> */
[----:B------:R-:W-:Y:S01]  /*10e0*/  @P0 IMAD.MOV.U32 R7, RZ, RZ, RZ ;  /* 0x000000ffff070224 */ /* 0x000fe200078e00ff */
[----:B------:R-:W-:Y:S01]  /*10f0*/  @!P0 MOV R7, 0xffffffc0 ;  /* 0xffffffc000078802 */ /* 0x000fe20000000f00 */
[----:B------:R-:W-:Y:S01]  /*1100*/  @!P0 FFMA R0, R0, 1.84467440737095516160e+19, RZ ;  /* 0x5f80000000008823 */ /* 0x000fe200000000ff */
[----:B------:R-:W-:-:S03]  /*1110*/  @!P1 FFMA R3, R3, 1.84467440737095516160e+19, RZ ;  /* 0x5f80000003039823 */ /* 0x000fc600000000ff */
[----:B------:R-:W-:-:S07]  /*1120*/  @!P1 VIADD R7, R7, 0x40 ;  /* 0x0000004007079836 */ /* 0x000fce0000000000 */
.L_x_235:
        /* <DEDUP_REMOVED lines=29> */
[CCC-:B------:R-:W-:Y:S01]  /*1300*/  FFMA.RM R8, R16.reuse, R12.reuse, R9.reuse ;  /* 0x0000000c10087223 */ /* 0x1c0fe20000004009 */
[C---:B------:R-:W-:Y:S02]  /*1310*/  ISETP.NE.AND P2, PT, R11.reuse, RZ, PT ;  /* 0x000000ff0b00720c */ /* 0x040fe40003f45270 */
[----:B------:R-:W-:Y:S02]  /*1320*/  ISETP.NE.AND P1, PT, R11, RZ, PT ;  /* 0x000000ff0b00720c */ /* 0x000fe40003f25270 */
[----:B------:R-:W-:Y:S01]  /*1330*/  LOP3.LUT R7, R3, 0x7fffff, RZ, 0xc0, !PT ;  /* 0x007fffff03077812 */ /* 0x000fe200078ec0ff */
[----:B------:R-:W-:Y:S01]  /*1340*/  FFMA.RP R3, R16, R12, R9 ;  /* 0x0000000c10037223 */ /* 0x000fe20000008009 */
[----:B------:R-:W-:Y:S02]  /*1350*/  IADD3 R12, PT, PT, R11, 0x20, RZ ;  /* 0x000000200b0c7810 */ /* 0x000fe40007ffe0ff */
        /* <DEDUP_REMOVED lines=11> */
[----:B------:R-:W-:-:S05]  /*1410*/  LOP3.LUT R3, R3, R8, RZ, 0xc0, !PT ;  /* 0x0000000803037212 */ /* 0x000fca00078ec0ff */
[----:B------:R-:W-:-:S05]  /*1420*/  IMAD.IADD R3, R12, 0x1, R3 ;  /* 0x000000010c037824 */ /* 0x000fca00078e0203 */
[----:B------:R-:W-:Y:S01]  /*1430*/  LOP3.LUT R0, R3, R0, RZ, 0xfc, !PT ;  /* 0x0000000003007212 */ /* 0x000fe200078efcff */
[----:B------:R-:W-:Y:S06]  /*1440*/  BRA `(.L_x_242) ;  /* 0x0000000000347947 */ /* 0x000fec0003800000 */
.L_x_241:
[----:B------:R-:W-:-:S04]  /*1450*/  LOP3.LUT R0, R0, 0x80000000, RZ, 0xc0, !PT ;  /* 0x8000000000007812 */ /* 0x000fc800078ec0ff */
[----:B------:R-:W-:Y:S01]  /*1460*/  LOP3.LUT R0, R0, 0x7f800000, RZ, 0xfc, !PT ;  /* 0x7f80000000007812 */ /* 0x000fe200078efcff */
[----:B------:R-:W-:Y:S06]  /*1470*/  BRA `(.L_x_242) ;  /* 0x0000000000287947 */ /* 0x000fec0003800000 */
.L_x_240:
[----:B------:R-:W-:Y:S01]  /*1480*/  LEA R0, R8, R0, 0x17 ;  /* 0x0000000008007211 */ /* 0x000fe200078eb8ff */
[----:B------:R-:W-:Y:S06]  /*1490*/  BRA `(.L_x_242) ;  /* 0x0000000000207947 */ /* 0x000fec0003800000 */
.L_x_239:
[----:B------:R-:W-:-:S04]  /*14a0*/  LOP3.LUT R0, R3, 0x80000000, R0, 0x48, !PT ;  /* 0x8000000003007812 */ /* 0x000fc800078e4800 */
[----:B------:R-:W-:Y:S01]  /*14b0*/  LOP3.LUT R0, R0, 0x7f800000, RZ, 0xfc, !PT ;  /* 0x7f80000000007812 */ /* 0x000fe200078efcff */
[----:B------:R-:W-:Y:S06]  /*14c0*/  BRA `(.L_x_242) ;  /* 0x0000000000147947 */ /* 0x000fec0003800000 */
.L_x_238:
[----:B------:R-:W-:Y:S01]  /*14d0*/  LOP3.LUT R0, R3, 0x80000000, R0, 0x48, !PT ;  /* 0x8000000003007812 */ /* 0x000fe200078e4800 */
[----:B------:R-:W-:Y:S06]  /*14e0*/  BRA `(.L_x_242) ;  /* 0x00000000000c7947 */ /* 0x000fec0003800000 */
.L_x_237:
[----:B------:R-:W0:Y:S01]  /*14f0*/  MUFU.RSQ R0, -QNAN ;  /* 0xffc0000000007908 */ /* 0x000e220000001400 */
[----:B------:R-:W-:Y:S05]  /*1500*/  BRA `(.L_x_242) ;  /* 0x0000000000047947 */ /* 0x000fea0003800000 */
.L_x_236:
[----:B------:R-:W-:-:S07]  /*1510*/  FADD.FTZ R0, R0, R3 ;  /* 0x0000000300007221 */ /* 0x000fce0000010000 */
.L_x_242:
[----:B------:R-:W-:-:S04]  /*1520*/  HFMA2 R7, -RZ, RZ, 0, 0 ;  /* 0x00000000ff077431 */ /* 0x000fc800000001ff */
[----:B0-----:R-:W-:Y:S05]  /*1530*/  RET.REL.NODEC R6 `(_Z19complex_sqrt_kernelPf) ;  /* 0xffffffe806b07950 */ /* 0x001fea0003c3ffff */
.L_x_243:
        /* <DEDUP_REMOVED lines=12> */
.L_x_289:


//--------------------- .text._Z20complex_log10_kernelPf --------------------------
	.section	.text._Z20complex_log10_kernelPf,"ax",@progbits
	.align	128
        .global         _Z20complex_log10_kernelPf
        .type           _Z20complex_log10_kernelPf,@function
        .size           _Z20complex_log10_kernelPf,(.L_x_291 - _Z20complex_log10_kernelPf)
        .other          _Z20complex_log10_kernelPf,@"STO_CUDA_ENTRY STV_DEFAULT"
_Z20complex_log10_kernelPf:
.text._Z20complex_log10_kernelPf:
[----:B------:R-:W-:Y:S01]  /*0000*/  LDC R1, c[0x0][0x37c] ;  /* 0x0000df00ff017b82 */ /* 0x000fe20000000800 */
[----:B------:R-:W-:Y:S01]  /*0010*/  HFMA2 R5, -RZ, RZ, 1.3427734375, -5872 ;  /* 0x3d5fedbcff057431 */ /* 0x000fe200000001ff */
[----:B------:R-:W-:Y:S01]  /*0020*/  MOV R2, 0x394d4153 ;  /* 0x394d415300027802 */ /* 0x000fe20000000f00 */
[----:B------:R-:W-:-:S04]  /*0030*/  HFMA2 R4, -RZ, RZ, 0.487060546875, -0.0625 ;  /* 0x37cbac00ff047431 */ /* 0x000fc800000001ff */
[C---:B------:R-:W-:Y:S01]  /*0040*/  FFMA R2, R5.reuse, -R2, 0.0083327032625675201416 ;  /* 0x3c0885e405027423 */ /* 0x040fe20000000802 */
[C---:B------:R-:W-:Y:S01]  /*0050*/  FFMA R0, R5.reuse, -0.23381634056568145752, RZ ;  /* 0xbe6f6d8d05007823 */ /* 0x040fe200000000ff */
[----:B------:R-:W-:Y:S02]  /*0060*/  FFMA R4, R5, R4, -0.0013887860113754868507 ;  /* 0xbab607ed05047423 */ /* 0x000fe40000000004 */
[-C--:B------:R-:W-:Y:S02]  /*0070*/  FFMA R3, R2, R5.reuse, -0.16666662693023681641 ;  /* 0xbe2aaaa802037423 */ /* 0x080fe40000000005 */
[----:B------:R-:W-:Y:S02]  /*0080*/  FFMA R4, R4, R5, 0.041666727513074874878 ;  /* 0x3d2aaabb04047423 */ /* 0x000fe40000000005 */
[----:B------:R-:W-:Y:S02]  /*0090*/  FFMA R0, R0, R3, -0.23381634056568145752 ;  /* 0xbe6f6d8d00007423 */ /* 0x000fe40000000003 */
[----:B------:R-:W-:-:S02]  /*00a0*/  FFMA R4, R4, R5, -0.4999999701976776123 ;  /* 0xbeffffff04047423 */ /* 0x000fc40000000005 */
[----:B------:R-:W-:Y:S02]  /*00b0*/  FADD R0, RZ, -R0 ;  /* 0x80000000ff007221 */ /* 0x000fe40000000000 */
[----:B------:R-:W-:Y:S02]  /*00c0*/  FFMA R3, R4, R5, 1 ;  /* 0x3f80000004037423 */ /* 0x000fe40000000005 */
[----:B------:R-:W-:Y:S02]  /*00d0*/  FMUL R0, R0, 11.485690116882324219 ;  /* 0x4137c56300007820 */ /* 0x000fe40000400000 */
[----:B------:R-:W-:-:S03]  /*00e0*/  FMUL R3, R3, 11.485690116882324219 ;  /* 0x4137c56303037820 */ /* 0x000fc60000400000 */
[----:B------:R-:W-:Y:S02]  /*00f0*/  FSETP.NUM.AND P1, PT, R0, R0, PT ;  /* 0x000000000000720b */ /* 0x000fe40003f27000 */
[----:B------:R-:W-:-:S13]  /*0100*/  FSETP.NAN.AND P0, PT, R3, R3, PT ;  /* 0x000000030300720b */ /* 0x000fda0003f08000 */
        /* <DEDUP_REMOVED lines=16> */
[----:B------:R-:W-:-:S04]  /*0210*/  LOP3.LUT R7, R2, 0xff800000, RZ, 0xc0, !PT ;  /* 0xff80000002077812 */ /* 0x000fc800078ec0ff */
[-C--:B------:R-:W-:Y:S02]  /*0220*/  IADD3 R2, PT, PT, R4, -R7.reuse, RZ ;  /* 0x8000000704027210 */ /* 0x080fe40007ffe0ff */
        /* <DEDUP_REMOVED lines=20> */
[----:B------:R-:W-:Y:S01]  /*0370*/  MOV R9, 0x7f800000 ;  /* 0x7f80000000097802 */ /* 0x000fe20000000f00 */
[----:B------:R-:W-:Y:S02]  /*0380*/  FFMA R11, R8, R11, R8 ;  /* 0x0000000b080b7223 */ /* 0x000fe40000000008 */
[----:B------:R-:W-:Y:S02]  /*0390*/  FFMA R6, R7, 0.69314718246459960938, R6 ;  /* 0x3f31721807067823 */ /* 0x000fe40000000006 */
[----:B------:R-:W-:Y:S01]  /*03a0*/  FFMA R8, R2, R11, RZ ;  /* 0x0000000b02087223 */ /* 0x000fe200000000ff */
[----:B------:R-:W-:-:S03]  /*03b0*/  @P0 FFMA R6, R4, R9, +INF ;  /* 0x7f80000004060423 */ /* 0x000fc60000000009 */
[----:B------:R-:W-:Y:S02]  /*03c0*/  FFMA R4, -R5, R8, R2 ;  /* 0x0000000805047223 */ /* 0x000fe40000000102 */
[----:B------:R-:W-:Y:S02]  /*03d0*/  FSEL R9, R6, -INF , P3 ;  /* 0xff80000006097808 */ /* 0x000fe40001800000 */
[----:B------:R-:W-:Y:S01]  /*03e0*/  FFMA R4, R11, R4, R8 ;  /* 0x000000040b047223 */ /* 0x000fe20000000008 */
[----:B-1----:R-:W-:Y:S06]  /*03f0*/  @!P1 BRA `(.L_x_245) ;  /* 0x00000000000c9947 */ /* 0x002fec0003800000 */
[----:B------:R-:W-:Y:S02]  /*0400*/  MOV R4, R2 ;  /* 0x0000000200047202 */ /* 0x000fe40000000f00 */
[----:B------:R-:W-:-:S07]  /*0410*/  MOV R8, 0x430 ;  /* 0x0000043000087802 */ /* 0x000fce0000000f00 */
[----:B------:R-:W-:Y:S05]  /*0420*/  CALL.REL.NOINC `($__internal_10_$__cuda_sm3x_div_rn_noftz_f32_slowpath) ;  /* 0x0000002c008c7944 */ /* 0x000fea0003c00000 */
.L_x_245:
[----:B------:R-:W-:Y:S02]  /*0430*/  HFMA2 R7, -RZ, RZ, 0.89990234375, 10328 ;  /* 0x3b33710bff077431 */ /* 0x000fe400000001ff */
[----:B------:R-:W-:Y:S01]  /*0440*/  FMUL R2, R4, R4 ;  /* 0x0000000404027220 */ /* 0x000fe20000400000 */
[----:B------:R-:W-:Y:S02]  /*0450*/  MOV R6, 0x3f6ee581 ;  /* 0x3f6ee58100067802 */ /* 0x000fe40000000f00 */
[C---:B------:R-:W-:Y:S02]  /*0460*/  ISETP.GE.AND P0, PT, R0.reuse, RZ, PT ;  /* 0x000000ff0000720c */ /* 0x040fe40003f06270 */
[C---:B------:R-:W-:Y:S01]  /*0470*/  FSETP.NEU.AND P3, PT, |R0|.reuse, |R3|, PT ;  /* 0x400000030000720b */ /* 0x040fe20003f6d200 */
[----:B------:R-:W-:Y:S01]  /*0480*/  FADD R0, |R0|, |R3| ;  /* 0x4000000300007221 */ /* 0x000fe20000000200 */
        /* <DEDUP_REMOVED lines=22> */
.L_x_244:
[----:B------:R-:W-:-:S04]  /*05f0*/  FSETP.GEU.AND P3, PT, |R0|, |R3|, PT ;  /* 0x400000030000720b */ /* 0x000fc80003f6e200 */
[----:B------:R-:W-:Y:S02]  /*0600*/  FSEL R2, |R0|, |R3|, !P3 ;  /* 0x4000000300027208 */ /* 0x000fe40005800200 */
[----:B------:R-:W-:Y:S02]  /*0610*/  FSEL R7, |R3|, |R0|, !P3 ;  /* 0x4000000003077208 */ /* 0x000fe40005800200 */
[----:B------:R-:W-:-:S13]  /*0620*/  FSETP.GT.AND P0, PT, R2, 9.99999979021476795361e+33, PT ;  /* 0x77f684df0200780b */ /* 0x000fda0003f04000 */
[----:B------:R-:W-:Y:S05]  /*0630*/  @!P0 BRA `(.L_x_247) ;  /* 0x0000000400e88947 */ /* 0x000fea0003800000 */
[----:B------:R-:W-:Y:S01]  /*0640*/  HFMA2 R5, -RZ, RZ, 1.68359375, 214.25 ;  /* 0x3ebc5ab2ff057431 */ /* 0x000fe200000001ff */
[----:B------:R-:W-:Y:S01]  /*0650*/  MOV R4, 0x402df854 ;  /* 0x402df85400047802 */ /* 0x000fe20000000f00 */
[----:B------:R-:W0:Y:S04]  /*0660*/  FCHK P0, R0, 2.7182817459106445312 ;  /* 0x402df85400007902 */ /* 0x000e280000000000 */
[----:B------:R-:W-:-:S04]  /*0670*/  FFMA R4, R5, -R4, 1 ;  /* 0x3f80000005047423 */ /* 0x000fc80000000804 */
[----:B------:R-:W-:-:S04]  /*0680*/  FFMA R5, R4, R5, 0.36787945032119750977 ;  /* 0x3ebc5ab204057423 */ /* 0x000fc80000000005 */
[----:B------:R-:W-:-:S04]  /*0690*/  FFMA R6, R0, R5, RZ ;  /* 0x0000000500067223 */ /* 0x000fc800000000ff */
[----:B------:R-:W-:-:S04]  /*06a0*/  FFMA R4, R6, -2.7182817459106445312, R0 ;  /* 0xc02df85406047823 */ /* 0x000fc80000000000 */
[----:B------:R-:W-:Y:S01]  /*06b0*/  FFMA R6, R5, R4, R6 ;  /* 0x0000000405067223 */ /* 0x000fe20000000006 */
[----:B0-----:R-:W-:Y:S06]  /*06c0*/  @!P0 BRA `(.L_x_248) ;  /* 0x0000000000148947 */ /* 0x001fec0003800000 */
[----:B------:R-:W-:Y:S02]  /*06d0*/  MOV R4, R0 ;  /* 0x0000000000047202 */ /* 0x000fe40000000f00 */
[----:B------:R-:W-:Y:S02]  /*06e0*/  MOV R5, 0x402df854 ;  /* 0x402df85400057802 */ /* 0x000fe40000000f00 */
[----:B------:R-:W-:-:S07]  /*06f0*/  MOV R8, 0x710 ;  /* 0x0000071000087802 */ /* 0x000fce0000000f00 */
[----:B------:R-:W-:Y:S05]  /*0700*/  CALL.REL.NOINC `($__internal_10_$__cuda_sm3x_div_rn_noftz_f32_slowpath) ;  /* 0x0000002800d47944 */ /* 0x000fea0003c00000 */
[----:B------:R-:W-:-:S07]  /*0710*/  MOV R6, R4 ;  /* 0x0000000400067202 */ /* 0x000fce0000000f00 */
.L_x_248:
[----:B------:R-:W-:Y:S01]  /*0720*/  MOV R4, 0x3ebc5ab2 ;  /* 0x3ebc5ab200047802 */ /* 0x000fe20000000f00 */
[----:B------:R-:W0:Y:S01]  /*0730*/  FCHK P0, R3, 2.7182817459106445312 ;  /* 0x402df85403007902 */ /* 0x000e220000000000 */
[----:B------:R-:W-:-:S05]  /*0740*/  MOV R5, 0x402df854 ;  /* 0x402df85400057802 */ /* 0x000fca0000000f00 */
[----:B------:R-:W-:-:S04]  /*0750*/  FFMA R5, R4, -R5, 1 ;  /* 0x3f80000004057423 */ /* 0x000fc80000000805 */
[----:B------:R-:W-:-:S04]  /*0760*/  FFMA R9, R5, R4, 0.36787945032119750977 ;  /* 0x3ebc5ab205097423 */ /* 0x000fc80000000004 */
[----:B------:R-:W-:-:S04]  /*0770*/  FFMA R4, R3, R9, RZ ;  /* 0x0000000903047223 */ /* 0x000fc800000000ff */
[----:B------:R-:W-:-:S04]  /*0780*/  FFMA R5, R4, -2.7182817459106445312, R3 ;  /* 0xc02df85404057823 */ /* 0x000fc80000000003 */
[----:B------:R-:W-:Y:S01]  /*0790*/  FFMA R4, R9, R5, R4 ;  /* 0x0000000509047223 */ /* 0x000fe20000000004 */
[----:B0-----:R-:W-:Y:S06]  /*07a0*/  @!P0 BRA `(.L_x_249) ;  /* 0x0000000000108947 */ /* 0x001fec0003800000 */
[----:B------:R-:W-:Y:S01]  /*07b0*/  HFMA2 R5, -RZ, RZ, 2.087890625, -35456 ;  /* 0x402df854ff057431 */ /* 0x000fe200000001ff */
[----:B------:R-:W-:Y:S02]  /*07c0*/  MOV R4, R3 ;  /* 0x0000000300047202 */ /* 0x000fe40000000f00 */
[----:B------:R-:W-:-:S07]  /*07d0*/  MOV R8, 0x7f0 ;  /* 0x000007f000087802 */ /* 0x000fce0000000f00 */
[----:B------:R-:W-:Y:S05]  /*07e0*/  CALL.REL.NOINC `($__internal_10_$__cuda_sm3x_div_rn_noftz_f32_slowpath) ;  /* 0x00000028009c7944 */ /* 0x000fea0003c00000 */
.L_x_249:
        /* <DEDUP_REMOVED lines=16> */
[----:B------:R-:W-:Y:S05]  /*08f0*/  CALL.REL.NOINC `($__internal_9_$__cuda_sm20_sqrt_rn_f32_slowpath) ;  /* 0x0000002400f87944 */ /* 0x000fea0003c00000 */
[----:B------:R-:W-:Y:S05]  /*0900*/  BRA `(.L_x_251) ;  /* 0x0000000000107947 */ /* 0x000fea0003800000 */
.L_x_250:
[----:B------:R-:W-:Y:S01]  /*0910*/  FMUL.FTZ R4, R9, R8 ;  /* 0x0000000809047220 */ /* 0x000fe20000410000 */
[----:B------:R-:W-:-:S03]  /*0920*/  FMUL.FTZ R8, R8, 0.5 ;  /* 0x3f00000008087820 */ /* 0x000fc60000410000 */
[----:B------:R-:W-:-:S04]  /*0930*/  FFMA R9, -R4, R4, R9 ;  /* 0x0000000404097223 */ /* 0x000fc80000000109 */
[----:B------:R-:W-:-:S07]  /*0940*/  FFMA R4, R9, R8, R4 ;  /* 0x0000000809047223 */ /* 0x000fce0000000004 */
.L_x_251:
[----:B------:R-:W-:Y:S02]  /*0950*/  FSETP.NEU.AND P0, PT, R10, RZ, PT ;  /* 0x000000ff0a00720b */ /* 0x000fe40003f0d000 */
[----:B------:R-:W-:-:S11]  /*0960*/  LOP3.LUT R9, R6, 0x800000, RZ, 0xfc, !PT ;  /* 0x0080000006097812 */ /* 0x000fd600078efcff */
[----:B------:R-:W-:Y:S01]  /*0970*/  @P0 FMUL R5, R9, R4 ;  /* 0x0000000409050220 */ /* 0x000fe20000400000 */
[----:B------:R-:W-:Y:S01]  /*0980*/  FSETP.NEU.AND P0, PT, R10, +INF , PT ;  /* 0x7f8000000a00780b */ /* 0x000fe20003f0d000 */
[----:B------:R-:W-:Y:S01]  /*0990*/  HFMA2 R9, -RZ, RZ, 1.5048828125, 33.21875 ;  /* 0x3e055027ff097431 */ /* 0x000fe200000001ff */
[----:B------:R-:W0:Y:S02]  /*09a0*/  MUFU.RCP R10, R7 ;  /* 0x00000007000a7308 */ /* 0x000e240000001000 */
[----:B------:R-:W-:-:S04]  /*09b0*/  FSEL R5, R5, +INF , P0 ;  /* 0x7f80000005057808 */ /* 0x000fc80000000000 */
[----:B------:R-:W-:Y:S01]  /*09c0*/  FSETP.GEU.AND P0, PT, R5, 1.175494350822287508e-38, PT ;  /* 0x008000000500780b */ /* 0x000fe20003f0e000 */
[----:B0-----:R-:W-:-:S12]  /*09d0*/  FFMA R13, -R7, R10, 1 ;  /* 0x3f800000070d7423 */ /* 0x001fd8000000010a */
[----:B------:R-:W-:Y:S01]  /*09e0*/  @!P0 FMUL R5, R5, 8388608 ;  /* 0x4b00000005058820 */ /* 0x000fe20000400000 */
[----:B------:R-:W-:-:S04]  /*09f0*/  FFMA R13, R10, R13, R10 ;  /* 0x0000000d0a0d7223 */ /* 0x000fc8000000000a */
[C---:B------:R-:W-:Y:S02]  /*0a00*/  IADD3 R4, PT, PT, R5.reuse, -0x3f2aaaab, RZ ;  /* 0xc0d5555505047810 */ /* 0x040fe40007ffe0ff */
[----:B------:R-:W-:Y:S02]  /*0a10*/  FSETP.NEU.AND P1, PT, R5, RZ, PT ;  /* 0x000000ff0500720b */ /* 0x000fe40003f2d000 */
        /* <DEDUP_REMOVED lines=27> */
[----:B------:R-:W-:Y:S02]  /*0bd0*/  MOV R4, R2 ;  /* 0x0000000200047202 */ /* 0x000fe40000000f00 */
[----:B------:R-:W-:Y:S02]  /*0be0*/  MOV R5, R7 ;  /* 0x0000000700057202 */ /* 0x000fe40000000f00 */
[----:B------:R-:W-:-:S07]  /*0bf0*/  MOV R8, 0xc10 ;  /* 0x00000c1000087802 */ /* 0x000fce0000000f00 */
[----:B------:R-:W-:Y:S05]  /*0c00*/  CALL.REL.NOINC `($__internal_10_$__cuda_sm3x_div_rn_noftz_f32_slowpath) ;  /* 0x0000002400947944 */ /* 0x000fea0003c00000 */
[----:B------:R-:W-:-:S07]  /*0c10*/  MOV R5, R4 ;  /* 0x0000000400057202 */ /* 0x000fce0000000f00 */
.L_x_252:
[----:B------:R-:W-:Y:S01]  /*0c20*/  MOV R11, 0x3b33710b ;  /* 0x3b33710b000b7802 */ /* 0x000fe20000000f00 */
[----:B------:R-:W-:Y:S01]  /*0c30*/  FMUL R2, R5, R5 ;  /* 0x0000000505027220 */ /* 0x000fe20000400000 */
[C---:B------:R-:W-:Y:S02]  /*0c40*/  ISETP.GE.AND P1, PT, R0.reuse, RZ, PT ;  /* 0x000000ff0000720c */ /* 0x040fe40003f26270 */
[----:B------:R-:W-:Y:S01]  /*0c50*/  FSETP.NEU.AND P2, PT, |R0|, |R3|, PT ;  /* 0x400000030000720b */ /* 0x000fe20003f4d200 */
[----:B------:R-:W-:Y:S01]  /*0c60*/  FFMA R11, R2, R11, -0.015681877732276916504 ;  /* 0xbc807748020b7423 */ /* 0x000fe2000000000b */
[----:B------:R-:W-:Y:S01]  /*0c70*/  FSETP.NEU.AND P0, PT, R7, RZ, PT ;  /* 0x000000ff0700720b */ /* 0x000fe20003f0d000 */
[----:B------:R-:W-:Y:S02]  /*0c80*/  FADD R0, |R0|, |R3| ;  /* 0x4000000300007221 */ /* 0x000fe40000000200 */
        /* <DEDUP_REMOVED lines=15> */
[----:B------:R-:W-:Y:S02]  /*0d80*/  @!P2 FSEL R6, R2, 0.78539818525314331055, !P1 ;  /* 0x3f490fdb0206a808 */ /* 0x000fe40004800000 */
[----:B------:R-:W-:Y:S02]  /*0d90*/  @!P0 FSEL R6, RZ, 3.1415927410125732422, P1 ;  /* 0x40490fdbff068808 */ /* 0x000fe40000800000 */
[----:B------:R-:W-:Y:S02]  /*0da0*/  FSETP.NAN.AND P0, PT, R0, R0, PT ;  /* 0x000000000000720b */ /* 0x000fe40003f08000 */
[----:B------:R-:W-:-:S04]  /*0db0*/  LOP3.LUT R3, R6, 0x80000000, R3, 0xb8, !PT ;  /* 0x8000000006037812 */ /* 0x000fc800078eb803 */
[----:B------:R-:W-:Y:S01]  /*0dc0*/  FSEL R3, R0, R3, P0 ;  /* 0x0000000300037208 */ /* 0x000fe20000000000 */
[----:B------:R-:W-:Y:S06]  /*0dd0*/  BRA `(.L_x_246) ;  /* 0x0000001c00d07947 */ /* 0x000fec0003800000 */
.L_x_247:
[----:B------:R-:W-:-:S13]  /*0de0*/  FSETP.NEU.AND P0, PT, R7, 1, PT ;  /* 0x3f8000000700780b */ /* 0x000fda0003f0d000 */
[----:B------:R-:W-:Y:S05]  /*0df0*/  @P0 BRA `(.L_x_253) ;  /* 0x0000000400b40947 */ /* 0x000fea0003800000 */
[----:B------:R-:W-:-:S13]  /*0e00*/  FSETP.GEU.AND P0, PT, R2, 9.999999682655225389e-20, PT ;  /* 0x1fec1e4a0200780b */ /* 0x000fda0003f0e000 */
[----:B------:R-:W-:Y:S05]  /*0e10*/  @P0 BRA `(.L_x_254) ;  /* 0x0000000000a00947 */ /* 0x000fea0003800000 */
[----:B------:R-:W-:Y:S01]  /*0e20*/  HFMA2 R5, -RZ, RZ, 1.875, 0 ;  /* 0x3f800000ff057431 */ /* 0x000fe200000001ff */
[----:B------:R-:W0:Y:S01]  /*0e30*/  FCHK P0, R2, 1 ;  /* 0x3f80000002007902 */ /* 0x000e220000000000 */
[----:B------:R-:W-:-:S04]  /*0e40*/  FMUL R9, R2, 0.5 ;  /* 0x3f00000002097820 */ /* 0x000fc80000400000 */
[----:B------:R-:W-:Y:S01]  /*0e50*/  FMUL R9, R2, R9 ;  /* 0x0000000902097220 */ /* 0x000fe20000400000 */
[----:B------:R-:W-:-:S04]  /*0e60*/  FFMA R4, R5, -1, R5 ;  /* 0xbf80000005047823 */ /* 0x000fc80000000005 */
[----:B------:R-:W-:-:S04]  /*0e70*/  FFMA R5, R4, R5, 1 ;  /* 0x3f80000004057423 */ /* 0x000fc80000000005 */
[----:B------:R-:W-:-:S04]  /*0e80*/  FFMA R4, R2, R5, RZ ;  /* 0x0000000502047223 */ /* 0x000fc800000000ff */
[----:B------:R-:W-:-:S04]  /*0e90*/  FFMA R6, R4, -1, R2 ;  /* 0xbf80000004067823 */ /* 0x000fc80000000002 */
[----:B------:R-:W-:Y:S01]  /*0ea0*/  FFMA R4, R5, R6, R4 ;  /* 0x0000000605047223 */ /* 0x000fe20000000004 */
[----:B0-----:R-:W-:Y:S06]  /*0eb0*/  @!P0 BRA `(.L_x_255) ;  /* 0x0000000000108947 */ /* 0x001fec0003800000 */
[----:B------:R-:W-:Y:S02]  /*0ec0*/  MOV R4, R2 ;  /* 0x0000000200047202 */ /* 0x000fe40000000f00 */
[----:B------:R-:W-:Y:S02]  /*0ed0*/  MOV R5, 0x3f800000 ;  /* 0x3f80000000057802 */ /* 0x000fe40000000f00 */
[----:B------:R-:W-:-:S07]  /*0ee0*/  MOV R8, 0xf00 ;  /* 0x00000f0000087802 */ /* 0x000fce0000000f00 */
[----:B------:R-:W-:Y:S05]  /*0ef0*/  CALL.REL.NOINC `($__internal_10_$__cuda_sm3x_div_rn_noftz_f32_slowpath) ;  /* 0x0000002000d87944 */ /* 0x000fea0003c00000 */
.L_x_255:
[----:B------:R-:W-:Y:S01]  /*0f00*/  MOV R5, 0x3b33710b ;  /* 0x3b33710b00057802 */ /* 0x000fe20000000f00 */
[----:B------:R-:W-:Y:S01]  /*0f10*/  FMUL R2, R4, R4 ;  /* 0x0000000404027220 */ /* 0x000fe20000400000 */
[----:B------:R-:W-:Y:S02]  /*0f20*/  MOV R6, 0x3f6ee581 ;  /* 0x3f6ee58100067802 */ /* 0x000fe40000000f00 */
[----:B------:R-:W-:Y:S01]  /*0f30*/  ISETP.GE.AND P0, PT, R0, RZ, PT ;  /* 0x000000ff0000720c */ /* 0x000fe20003f06270 */
        /* <DEDUP_REMOVED lines=22> */
.L_x_254:
[----:B------:R-:W-:Y:S01]  /*10a0*/  FMUL R4, R2, R2 ;  /* 0x0000000202047220 */ /* 0x000fe20000400000 */
[----:B------:R-:W-:Y:S01]  /*10b0*/  MOV R10, 0x3f800000 ;  /* 0x3f800000000a7802 */ /* 0x000fe20000000f00 */
[----:B------:R-:W-:Y:S01]  /*10c0*/  IMAD.MOV.U32 R9, RZ, RZ, 0x3d39bf78 ;  /* 0x3d39bf78ff097424 */ /* 0x000fe200078e00ff */
[----:B------:R-:W0:Y:S01]  /*10d0*/  FCHK P2, R2, 1 ;  /* 0x3f80000002007902 */ /* 0x000e220000040000 */
[C---:B------:R-:W-:Y:S01]  /*10e0*/  FADD.RZ R5, R4.reuse, 1 ;  /* 0x3f80000004057421 */ /* 0x040fe2000000c000 */
[----:B------:R-:W-:Y:S01]  /*10f0*/  ISETP.GE.U32.AND P0, PT, R4, 0x7f800000, PT ;  /* 0x7f8000000400780c */ /* 0x000fe20003f06070 */
[----:B------:R-:W-:-:S03]  /*1100*/  FFMA R8, R10, -R10, 1 ;  /* 0x3f8000000a087423 */ /* 0x000fc6000000080a */
[----:B------:R-:W-:Y:S02]  /*1110*/  IADD3 R5, PT, PT, R5, -0x3f400000, RZ ;  /* 0xc0c0000005057810 */ /* 0x000fe40007ffe0ff */
[----:B------:R-:W-:Y:S02]  /*1120*/  ISETP.GT.AND P1, PT, R4, -0x40800000, P0 ;  /* 0xbf8000000400780c */ /* 0x000fe40000724270 */
[----:B------:R-:W-:-:S04]  /*1130*/  LOP3.LUT R5, R5, 0xff800000, RZ, 0xc0, !PT ;  /* 0xff80000005057812 */ /* 0x000fc800078ec0ff */
[----:B------:R-:W-:Y:S02]  /*1140*/  IADD3 R7, PT, PT, -R5, 0x40800000, RZ ;  /* 0x4080000005077810 */ /* 0x000fe40007ffe1ff */
[-C--:B------:R-:W-:Y:S02]  /*1150*/  IADD3 R6, PT, PT, R4, -R5.reuse, RZ ;  /* 0x8000000504067210 */ /* 0x080fe40007ffe0ff */
[----:B------:R-:W-:Y:S01]  /*1160*/  I2FP.F32.S32 R5, R5 ;  /* 0x0000000500057245 */ /* 0x000fe20000201400 */
[----:B------:R-:W-:-:S04]  /*1170*/  FFMA R7, R7, 0.25, -R10 ;  /* 0x3e80000007077823 */ /* 0x000fc8000000080a */
[----:B------:R-:W-:Y:S01]  /*1180*/  FADD R6, R6, R7 ;  /* 0x0000000706067221 */ /* 0x000fe20000000000 */
[----:B------:R-:W-:-:S03]  /*1190*/  FMUL R5, R5, 1.1920928955078125e-07 ;  /* 0x3400000005057820 */ /* 0x000fc60000400000 */
[----:B------:R-:W-:Y:S01]  /*11a0*/  FFMA R7, R6, -R9, 0.10546888411045074463 ;  /* 0x3dd8001206077423 */ /* 0x000fe20000000809 */
[----:B------:R-:W-:-:S03]  /*11b0*/  @P0 MOV R9, 0x7f800000 ;  /* 0x7f80000000090802 */ /* 0x000fc60000000f00 */
        /* <DEDUP_REMOVED lines=19> */
[----:B------:R-:W-:Y:S01]  /*12f0*/  HFMA2 R5, -RZ, RZ, 1.875, 0 ;  /* 0x3f800000ff057431 */ /* 0x000fe200000001ff */
[----:B------:R-:W-:Y:S02]  /*1300*/  MOV R4, R2 ;  /* 0x0000000200047202 */ /* 0x000fe40000000f00 */
[----:B------:R-:W-:-:S07]  /*1310*/  MOV R8, 0x1330 ;  /* 0x0000133000087802 */ /* 0x000fce0000000f00 */
[----:B------:R-:W-:Y:S05]  /*1320*/  CALL.REL.NOINC `($__internal_10_$__cuda_sm3x_div_rn_noftz_f32_slowpath) ;  /* 0x0000001c00cc7944 */ /* 0x000fea0003c00000 */
.L_x_256:
[----:B------:R-:W-:Y:S01]  /*1330*/  MOV R5, 0x3b33710b ;  /* 0x3b33710b00057802 */ /* 0x000fe20000000f00 */
        /* <DEDUP_REMOVED lines=25> */
.L_x_253:
        /* <DEDUP_REMOVED lines=20> */
[----:B------:R-:W-:Y:S05]  /*1610*/  CALL.REL.NOINC `($__internal_9_$__cuda_sm20_sqrt_rn_f32_slowpath) ;  /* 0x0000001800b07944 */ /* 0x000fea0003c00000 */
[----:B------:R-:W-:Y:S05]  /*1620*/  BRA `(.L_x_259) ;  /* 0x0000000000107947 */ /* 0x000fea0003800000 */
.L_x_258:
[----:B------:R-:W-:Y:S01]  /*1630*/  FMUL.FTZ R11, R4, R9 ;  /* 0x00000009040b7220 */ /* 0x000fe20000410000 */
[----:B------:R-:W-:-:S03]  /*1640*/  FMUL.FTZ R9, R9, 0.5 ;  /* 0x3f00000009097820 */ /* 0x000fc60000410000 */
[----:B------:R-:W-:-:S04]  /*1650*/  FFMA R4, -R11, R11, R4 ;  /* 0x0000000b0b047223 */ /* 0x000fc80000000104 */
[----:B------:R-:W-:-:S07]  /*1660*/  FFMA R4, R4, R9, R11 ;  /* 0x0000000904047223 */ /* 0x000fce000000000b */
.L_x_259:
        /* <DEDUP_REMOVED lines=39> */
[----:B------:R-:W-:Y:S02]  /*18e0*/  MOV R4, R2 ;  /* 0x0000000200047202 */ /* 0x000fe40000000f00 */
[----:B------:R-:W-:Y:S02]  /*18f0*/  MOV R5, R7 ;  /* 0x0000000700057202 */ /* 0x000fe40000000f00 */
[----:B------:R-:W-:-:S07]  /*1900*/  MOV R8, 0x1920 ;  /* 0x0000192000087802 */ /* 0x000fce0000000f00 */
[----:B------:R-:W-:Y:S05]  /*1910*/  CALL.REL.NOINC `($__internal_10_$__cuda_sm3x_div_rn_noftz_f32_slowpath) ;  /* 0x0000001800507944 */ /* 0x000fea0003c00000 */
[----:B------:R-:W-:-:S07]  /*1920*/  MOV R5, R4 ;  /* 0x0000000400057202 */ /* 0x000fce0000000f00 */
.L_x_260:
        /* <DEDUP_REMOVED lines=21> */
[----:B------:R-:W-:-:S04]  /*1a80*/  MOV R2, 0x4016cbe4 ;  /* 0x4016cbe400027802 */ /* 0x000fc80000000f00 */
[----:B------:R-:W-:Y:S02]  /*1a90*/  @!P2 FSEL R4, R2, 0.78539818525314331055, !P0 ;  /* 0x3f490fdb0204a808 */ /* 0x000fe40004000000 */
[----:B------:R-:W-:Y:S02]  /*1aa0*/  @!P1 FSEL R4, RZ, 3.1415927410125732422, P0 ;  /* 0x40490fdbff049808 */ /* 0x000fe40000000000 */
[----:B------:R-:W-:Y:S02]  /*1ab0*/  FSETP.NAN.AND P0, PT, R0, R0, PT ;  /* 0x000000000000720b */ /* 0x000fe40003f08000 */
[----:B------:R-:W-:-:S04]  /*1ac0*/  LOP3.LUT R3, R4, 0x80000000, R3, 0xb8, !PT ;  /* 0x8000000004037812 */ /* 0x000fc800078eb803 */
[----:B------:R-:W-:Y:S01]  /*1ad0*/  FSEL R3, R0, R3, P0 ;  /* 0x0000000300037208 */ /* 0x000fe20000000000 */
[----:B------:R-:W-:Y:S06]  /*1ae0*/  BRA `(.L_x_246) ;  /* 0x00000010008c7947 */ /* 0x000fec0003800000 */
.L_x_257:
[----:B------:R-:W-:-:S13]  /*1af0*/  FSETP.GE.AND P0, PT, R7, 1, PT ;  /* 0x3f8000000700780b */ /* 0x000fda0003f06000 */
[----:B------:R-:W-:Y:S05]  /*1b00*/  @!P0 BRA `(.L_x_261) ;  /* 0x00000004001c8947 */ /* 0x000fea0003800000 */
[C---:B------:R-:W-:Y:S01]  /*1b10*/  FADD R4, R7.reuse, -1 ;  /* 0xbf80000007047421 */ /* 0x040fe20000000000 */
[----:B------:R-:W-:Y:S01]  /*1b20*/  FADD R5, R7, 1 ;  /* 0x3f80000007057421 */ /* 0x000fe20000000000 */
[----:B------:R-:W-:Y:S01]  /*1b30*/  HFMA2 R9, -RZ, RZ, 1.625, 0 ;  /* 0x3e800000ff097431 */ /* 0x000fe200000001ff */
[----:B------:R-:W-:Y:S01]  /*1b40*/  MOV R11, 0x3d39bf78 ;  /* 0x3d39bf78000b7802 */ /* 0x000fe20000000f00 */
[----:B------:R-:W-:Y:S01]  /*1b50*/  FCHK P2, R2, R7 ;  /* 0x0000000702007302 */ /* 0x000fe20000040000 */
        /* <DEDUP_REMOVED lines=26> */
[----:B------:R-:W-:-:S03]  /*1d00*/  @P0 IMAD.MOV.U32 R9, RZ, RZ, 0x7f800000 ;  /* 0x7f800000ff090424 */ /* 0x000fc600078e00ff */
[----:B------:R-:W-:Y:S01]  /*1d10*/  FFMA R5, R5, 0.69314718246459960938, R6 ;  /* 0x3f31721805057823 */ /* 0x000fe20000000006 */
[C---:B------:R-:W-:Y:S01]  /*1d20*/  @P1 FFMA R5, R4.reuse, R9, +INF ;  /* 0x7f80000004051423 */ /* 0x040fe20000000009 */
[----:B------:R-:W-:Y:S01]  /*1d30*/  @P0 FSETP.NEU.AND P1, PT, R4, RZ, PT ;  /* 0x000000ff0400020b */ /* 0x000fe20003f2d000 */
[----:B------:R-:W-:-:S03]  /*1d40*/  FFMA R6, R2, R11, RZ ;  /* 0x0000000b02067223 */ /* 0x000fc600000000ff */
[----:B------:R-:W-:Y:S01]  /*1d50*/  @P0 FSEL R5, R5, -RZ, P1 ;  /* 0x800000ff05050208 */ /* 0x000fe20000800000 */
[----:B------:R-:W-:-:S04]  /*1d60*/  FFMA R4, -R7, R6, R2 ;  /* 0x0000000607047223 */ /* 0x000fc80000000102 */
[----:B------:R-:W-:Y:S01]  /*1d70*/  FFMA R4, R11, R4, R6 ;  /* 0x000000040b047223 */ /* 0x000fe20000000006 */
[----:B------:R-:W-:Y:S01]  /*1d80*/  FMUL R9, R5, 0.5 ;  /* 0x3f00000005097820 */ /* 0x000fe20000400000 */
[----:B------:R-:W-:Y:S06]  /*1d90*/  @!P2 BRA `(.L_x_262) ;  /* 0x000000000010a947 */ /* 0x000fec0003800000 */
[----:B------:R-:W-:Y:S02]  /*1da0*/  MOV R4, R2 ;  /* 0x0000000200047202 */ /* 0x000fe40000000f00 */
[----:B------:R-:W-:Y:S02]  /*1db0*/  MOV R5, R7 ;  /* 0x0000000700057202 */ /* 0x000fe40000000f00 */
[----:B------:R-:W-:-:S07]  /*1dc0*/  MOV R8, 0x1de0 ;  /* 0x00001de000087802 */ /* 0x000fce0000000f00 */
[----:B------:R-:W-:Y:S05]  /*1dd0*/  CALL.REL.NOINC `($__internal_10_$__cuda_sm3x_div_rn_noftz_f32_slowpath) ;  /* 0x0000001400207944 */ /* 0x000fea0003c00000 */
.L_x_262:
        /* <DEDUP_REMOVED lines=26> */
.L_x_261:
[----:B------:R-:W-:-:S04]  /*1f80*/  FMUL R4, R2, R2 ;  /* 0x0000000202047220 */ /* 0x000fc80000400000 */
[----:B------:R-:W-:-:S05]  /*1f90*/  FFMA R4, R7, R7, R4 ;  /* 0x0000000707047223 */ /* 0x000fca0000000004 */
[----:B------:R-:W-:-:S13]  /*1fa0*/  FSETP.GTU.AND P0, PT, R4, 0.69999998807907104492, PT ;  /* 0x3f3333330400780b */ /* 0x000fda0003f0c000 */
[----:B------:R-:W-:Y:S05]  /*1fb0*/  @P0 BRA `(.L_x_263) ;  /* 0x0000000400040947 */ /* 0x000fea0003800000 */
[C---:B------:R-:W-:Y:S01]  /*1fc0*/  FSETP.GEU.AND P0, PT, R4.reuse, 1.175494350822287508e-38, PT ;  /* 0x008000000400780b */ /* 0x040fe20003f0e000 */
[----:B------:R-:W-:Y:S01]  /*1fd0*/  HFMA2 R11, -RZ, RZ, 1.5048828125, 33.21875 ;  /* 0x3e055027ff0b7431 */ /* 0x000fe200000001ff */
[----:B------:R-:W0:Y:S08]  /*1fe0*/  MUFU.RCP R10, R7 ;  /* 0x00000007000a7308 */ /* 0x000e300000001000 */
[----:B------:R-:W1:Y:S03]  /*1ff0*/  FCHK P1, R2, R7 ;  /* 0x0000000702007302 */ /* 0x000e660000020000 */
[----:B------:R-:W-:-:S05]  /*2000*/  @!P0 FMUL R4, R4, 8388608 ;  /* 0x4b00000004048820 */ /* 0x000fca0000400000 */
[----:B------:R-:W-:-:S04]  /*2010*/  IADD3 R5, PT, PT, R4, -0x3f2aaaab, RZ ;  /* 0xc0d5555504057810 */ /* 0x000fc80007ffe0ff */
[----:B------:R-:W-:-:S04]  /*2020*/  LOP3.LUT R9, R5, 0xff800000, RZ, 0xc0, !PT ;  /* 0xff80000005097812 */ /* 0x000fc800078ec0ff */
[-C--:B------:R-:W-:Y:S02]  /*2030*/  IADD3 R5, PT, PT, R4, -R9.reuse, RZ ;  /* 0x8000000904057210 */ /* 0x080fe40007ffe0ff */
[----:B------:R-:W-:Y:S01]  /*2040*/  I2FP.F32.S32 R6, R9 ;  /* 0x0000000900067245 */ /* 0x000fe20000201400 */
        /* <DEDUP_REMOVED lines=16> */
[----:B------:R-:W-:-:S02]  /*2150*/  MOV R9, 0x7f800000 ;  /* 0x7f80000000097802 */ /* 0x000fc40000000f00 */
        /* <DEDUP_REMOVED lines=12> */
[----:B------:R-:W-:Y:S05]  /*2220*/  CALL.REL.NOINC `($__internal_10_$__cuda_sm3x_div_rn_noftz_f32_slowpath) ;  /* 0x00000010000c7944 */ /* 0x000fea0003c00000 */
.L_x_264:
        /* <DEDUP_REMOVED lines=26> */
.L_x_263:
        /* <DEDUP_REMOVED lines=24> */
.L_x_265:
        /* <DEDUP_REMOVED lines=14> */
[----:B------:R-:W-:Y:S02]  /*2630*/  FSETP.GEU.AND P2, PT, R21, R10, P2 ;  /* 0x0000000a1500720b */ /* 0x000fe4000174e000 */
[----:B------:R-:W-:Y:S02]  /*2640*/  FSEL R18, R9, R16, P5 ;  /* 0x0000001009127208 */ /* 0x000fe40002800000 */
[----:B------:R-:W-:-:S02]  /*2650*/  FSEL R6, R16, R9, P5 ;  /* 0x0000000910067208 */ /* 0x000fc40002800000 */
[C---:B------:R-:W-:Y:S02]  /*2660*/  FSETP.GEU.AND P1, PT, R18.reuse, R11, PT ;  /* 0x0000000b1200720b */ /* 0x040fe40003f2e000 */
[----:B------:R-:W-:Y:S02]  /*2670*/  MOV R10, R23 ;  /* 0x00000017000a7202 */ /* 0x000fe40000000f00 */
[----:B------:R-:W-:Y:S02]  /*2680*/  FSEL R25, R11, R18, P1 ;  /* 0x000000120b197208 */ /* 0x000fe40000800000 */
[----:B------:R-:W-:Y:S02]  /*2690*/  FSEL R18, R18, R11, P1 ;  /* 0x0000000b12127208 */ /* 0x000fe40000800000 */
[----:B------:R-:W-:Y:S02]  /*26a0*/  FSETP.GEU.AND P4, PT, R25, R12, PT ;  /* 0x0000000c1900720b */ /* 0x000fe40003f8e000 */
[----:B------:R-:W-:-:S02]  /*26b0*/  FSETP.GEU.AND P1, PT, R16, R9, P1 ;  /* 0x000000091000720b */ /* 0x000fc40000f2e000 */
[----:B------:R-:W-:Y:S02]  /*26c0*/  FSEL R20, R12, R25, P4 ;  /* 0x000000190c147208 */ /* 0x000fe40002000000 */
[----:B------:R-:W-:Y:S02]  /*26d0*/  FSETP.GEU.AND P1, PT, R25, R12, P1 ;  /* 0x0000000c1900720b */ /* 0x000fe40000f2e000 */
[CC--:B------:R-:W-:Y:S02]  /*26e0*/  FSETP.GEU.AND P6, PT, R20.reuse, R13.reuse, PT ;  /* 0x0000000d1400720b */ /* 0x0c0fe40003fce000 */
[----:B------:R-:W-:Y:S02]  /*26f0*/  FSETP.GEU.AND P1, PT, R20, R13, P1 ;  /* 0x0000000d1400720b */ /* 0x000fe40000f2e000 */
[----:B------:R-:W-:Y:S02]  /*2700*/  FSEL R22, R13, R20, P6 ;  /* 0x000000140d167208 */ /* 0x000fe40003000000 */
[----:B------:R-:W-:-:S02]  /*2710*/  FSEL R11, R25, R12, P4 ;  /* 0x0000000c190b7208 */ /* 0x000fc40002000000 */
        /* <DEDUP_REMOVED lines=8> */
[CC--:B------:R-:W-:Y:S02]  /*27a0*/  FSETP.GEU.AND P1, PT, R24.reuse, R17.reuse, P1 ;  /* 0x000000111800720b */ /* 0x0c0fe40000f2e000 */
[----:B------:R-:W-:Y:S02]  /*27b0*/  FSETP.GEU.AND P6, PT, R24, R17, PT ;  /* 0x000000111800720b */ /* 0x000fe40003fce000 */
[----:B------:R-:W-:Y:S02]  /*27c0*/  PLOP3.LUT P0, PT, P0, P1, P2, 0x80, 0x0 ;  /* 0x000000000000781c */ /* 0x000fe40000703020 */
[----:B------:R-:W-:-:S02]  /*27d0*/  FSEL R16, R17, R24, P6 ;  /* 0x0000001811107208 */ /* 0x000fc40003000000 */
[----:B------:R-:W-:Y:S02]  /*27e0*/  FSEL R15, R9, R14, P4 ;  /* 0x0000000e090f7208 */ /* 0x000fe40002000000 */
[----:B------:R-:W-:Y:S02]  /*27f0*/  FSEL R14, R24, R17, P6 ;  /* 0x00000011180e7208 */ /* 0x000fe40003000000 */
[----:B------:R-:W-:Y:S02]  /*2800*/  MOV R9, R18 ;  /* 0x0000001200097202 */ /* 0x000fe40000000f00 */
[----:B------:R-:W-:-:S03]  /*2810*/  MOV R17, R16 ;  /* 0x0000001000117202 */ /* 0x000fc60000000f00 */
        /* <DEDUP_REMOVED lines=8> */
[----:B------:R-:W-:-:S03]  /*28a0*/  HFMA2 R9, -RZ, RZ, 1.625, 0 ;  /* 0x3e800000ff097431 */ /* 0x000fc600000001ff */
[----:B------:R-:W-:-:S04]  /*28b0*/  FADD R11, R11, R6 ;  /* 0x000000060b0b7221 */ /* 0x000fc80000000000 */
[----:B------:R-:W-:Y:S01]  /*28c0*/  FADD R12, R12, R11 ;  /* 0x0000000b0c0c7221 */ /* 0x000fe20000000000 */
[----:B------:R-:W-:-:S03]  /*28d0*/  MOV R11, 0x3d39bf78 ;  /* 0x3d39bf78000b7802 */ /* 0x000fc60000000f00 */
        /* <DEDUP_REMOVED lines=33> */
[----:B------:R-:W-:-:S03]  /*2af0*/  FFMA R5, -R7, R6, R2 ;  /* 0x0000000607057223 */ /* 0x000fc60000000102 */
[----:B------:R-:W-:Y:S01]  /*2b00*/  @P0 FSEL R4, R4, -RZ, P1 ;  /* 0x800000ff04040208 */ /* 0x000fe20000800000 */
[----:B------:R-:W-:-:S04]  /*2b10*/  FFMA R5, R11, R5, R6 ;  /* 0x000000050b057223 */ /* 0x000fc80000000006 */
[----:B------:R-:W-:Y:S01]  /*2b20*/  FMUL R9, R4, 0.5 ;  /* 0x3f00000004097820 */ /* 0x000fe20000400000 */
[----:B------:R-:W-:Y:S06]  /*2b30*/  @!P2 BRA `(.L_x_266) ;  /* 0x000000000014a947 */ /* 0x000fec0003800000 */
[----:B------:R-:W-:Y:S02]  /*2b40*/  MOV R4, R2 ;  /* 0x0000000200047202 */ /* 0x000fe40000000f00 */
[----:B------:R-:W-:Y:S02]  /*2b50*/  MOV R5, R7 ;  /* 0x0000000700057202 */ /* 0x000fe40000000f00 */
[----:B------:R-:W-:-:S07]  /*2b60*/  MOV R8, 0x2b80 ;  /* 0x00002b8000087802 */ /* 0x000fce0000000f00 */
[----:B------:R-:W-:Y:S05]  /*2b70*/  CALL.REL.NOINC `($__internal_10_$__cuda_sm3x_div_rn_noftz_f32_slowpath) ;  /* 0x0000000400b87944 */ /* 0x000fea0003c00000 */
[----:B------:R-:W-:-:S07]  /*2b80*/  MOV R5, R4 ;  /* 0x0000000400057202 */ /* 0x000fce0000000f00 */
.L_x_266:
[----:B------:R-:W-:Y:S01]  /*2b90*/  MOV R7, 0x3b33710b ;  /* 0x3b33710b00077802 */ /* 0x000fe20000000f00 */
[----:B------:R-:W-:Y:S01]  /*2ba0*/  FMUL R2, R5, R5 ;  /* 0x0000000505027220 */ /* 0x000fe20000400000 */
[C---:B------:R-:W-:Y:S02]  /*2bb0*/  ISETP.GE.AND P0, PT, R0.reuse, RZ, PT ;  /* 0x000000ff0000720c */ /* 0x040fe40003f06270 */
[----:B------:R-:W-:Y:S01]  /*2bc0*/  FSETP.NEU.AND P1, PT, |R0|, |R3|, PT ;  /* 0x400000030000720b */ /* 0x000fe20003f2d200 */
[----:B------:R-:W-:Y:S01]  /*2bd0*/  FFMA R7, R2, R7, -0.015681877732276916504 ;  /* 0xbc80774802077423 */ /* 0x000fe20000000007 */
[----:B------:R-:W-:-:S03]  /*2be0*/  FADD R0, |R0|, |R3| ;  /* 0x4000000300007221 */ /* 0x000fc60000000200 */
        /* <DEDUP_REMOVED lines=16> */
[----:B------:R-:W-:Y:S02]  /*2cf0*/  FSETP.NAN.AND P0, PT, R0, R0, PT ;  /* 0x000000000000720b */ /* 0x000fe40003f08000 */
[----:B------:R-:W-:-:S04]  /*2d00*/  LOP3.LUT R3, R4, 0x80000000, R3, 0xb8, !PT ;  /* 0x8000000004037812 */ /* 0x000fc800078eb803 */
[----:B------:R-:W-:-:S07]  /*2d10*/  FSEL R3, R0, R3, P0 ;  /* 0x0000000300037208 */ /* 0x000fce0000000000 */
.L_x_246:
[----:B------:R-:W-:Y:S01]  /*2d20*/  MOV R5, 0x3ede5bd8 ;  /* 0x3ede5bd800057802 */ /* 0x000fe20000000f00 */
[----:B------:R-:W0:Y:S01]  /*2d30*/  FCHK P0, R9, 2.3025851249694824219 ;  /* 0x40135d8e09007902 */ /* 0x000e220000000000 */
[----:B------:R-:W-:-:S05]  /*2d40*/  MOV R0, 0x40135d8e ;  /* 0x40135d8e00007802 */ /* 0x000fca0000000f00 */
[----:B------:R-:W-:-:S04]  /*2d50*/  FFMA R0, R5, -R0, 1 ;  /* 0x3f80000005007423 */ /* 0x000fc80000000800 */
[----:B------:R-:W-:-:S04]  /*2d60*/  FFMA R0, R0, R5, 0.43429446220397949219 ;  /* 0x3ede5bd800007423 */ /* 0x000fc80000000005 */
[----:B------:R-:W-:-:S04]  /*2d70*/  FFMA R2, R0, R9, RZ ;  /* 0x0000000900027223 */ /* 0x000fc800000000ff */
[----:B------:R-:W-:-:S04]  /*2d80*/  FFMA R5, R2, -2.3025851249694824219, R9 ;  /* 0xc0135d8e02057823 */ /* 0x000fc80000000009 */
[----:B------:R-:W-:Y:S01]  /*2d90*/  FFMA R2, R0, R5, R2 ;  /* 0x0000000500027223 */ /* 0x000fe20000000002 */
[----:B0-----:R-:W-:Y:S06]  /*2da0*/  @!P0 BRA `(.L_x_267) ;  /* 0x0000000000148947 */ /* 0x001fec0003800000 */
[----:B------:R-:W-:Y:S01]  /*2db0*/  HFMA2 R5, -RZ, RZ, 2.037109375, 355.5 ;  /* 0x40135d8eff057431 */ /* 0x000fe200000001ff */
[----:B------:R-:W-:Y:S02]  /*2dc0*/  MOV R4, R9 ;  /* 0x0000000900047202 */ /* 0x000fe40000000f00 */
[----:B------:R-:W-:-:S07]  /*2dd0*/  MOV R8, 0x2df0 ;  /* 0x00002df000087802 */ /* 0x000fce0000000f00 */
[----:B------:R-:W-:Y:S05]  /*2de0*/  CALL.REL.NOINC `($__internal_10_$__cuda_sm3x_div_rn_noftz_f32_slowpath) ;  /* 0x00000004001c7944 */ /* 0x000fea0003c00000 */
[----:B------:R-:W-:-:S07]  /*2df0*/  IMAD.MOV.U32 R2, RZ, RZ, R4 ;  /* 0x000000ffff027224 */ /* 0x000fce00078e0004 */
.L_x_267:
[----:B------:R-:W-:Y:S01]  /*2e00*/  HFMA2 R5, -RZ, RZ, 2.037109375, 355.5 ;  /* 0x40135d8eff057431 */ /* 0x000fe200000001ff */
[----:B------:R-:W-:Y:S01]  /*2e10*/  MOV R0, 0x3ede5bd8 ;  /* 0x3ede5bd800007802 */ /* 0x000fe20000000f00 */
[----:B------:R-:W0:Y:S04]  /*2e20*/  FCHK P0, R3, 2.3025851249694824219 ;  /* 0x40135d8e03007902 */ /* 0x000e280000000000 */
[----:B------:R-:W-:-:S04]  /*2e30*/  FFMA R5, R0, -R5, 1 ;  /* 0x3f80000000057423 */ /* 0x000fc80000000805 */
[----:B------:R-:W-:-:S04]  /*2e40*/  FFMA R0, R5, R0, 0.43429446220397949219 ;  /* 0x3ede5bd805007423 */ /* 0x000fc80000000000 */
[----:B------:R-:W-:-:S04]  /*2e50*/  FFMA R4, R0, R3, RZ ;  /* 0x0000000300047223 */ /* 0x000fc800000000ff */
[----:B------:R-:W-:-:S04]  /*2e60*/  FFMA R5, R4, -2.3025851249694824219, R3 ;  /* 0xc0135d8e04057823 */ /* 0x000fc80000000003 */
[----:B------:R-:W-:Y:S01]  /*2e70*/  FFMA R0, R0, R5, R4 ;  /* 0x0000000500007223 */ /* 0x000fe20000000004 */
[----:B0-----:R-:W-:Y:S06]  /*2e80*/  @!P0 BRA `(.L_x_268) ;  /* 0x0000000000148947 */ /* 0x001fec0003800000 */
[----:B------:R-:W-:Y:S02]  /*2e90*/  MOV R4, R3 ;  /* 0x0000000300047202 */ /* 0x000fe40000000f00 */
[----:B------:R-:W-:Y:S02]  /*2ea0*/  MOV R5, 0x40135d8e ;  /* 0x40135d8e00057802 */ /* 0x000fe40000000f00 */
[----:B------:R-:W-:-:S07]  /*2eb0*/  MOV R8, 0x2ed0 ;  /* 0x00002ed000087802 */ /* 0x000fce0000000f00 */
[----:B------:R-:W-:Y:S05]  /*2ec0*/  CALL.REL.NOINC `($__internal_10_$__cuda_sm3x_div_rn_noftz_f32_slowpath) ;  /* 0x0000000000e47944 */ /* 0x000fea0003c00000 */
[----:B------:R-:W-:-:S07]  /*2ed0*/  MOV R0, R4 ;  /* 0x0000000400007202 */ /* 0x000fce0000000f00 */
.L_x_268:
        /* <DEDUP_REMOVED lines=15> */
[----:B------:R-:W-:Y:S02]  /*2fd0*/  MOV R4, R5 ;  /* 0x0000000500047202 */ /* 0x000fe40000000f00 */
[----:B------:R-:W-:-:S07]  /*2fe0*/  MOV R12, 0x3000 ;  /* 0x00003000000c7802 */ /* 0x000fce0000000f00 */
[----:B------:R-:W-:Y:S05]  /*2ff0*/  CALL.REL.NOINC `($__internal_9_$__cuda_sm20_sqrt_rn_f32_slowpath) ;  /* 0x0000000000387944 */ /* 0x000fea0003c00000 */
[----:B------:R-:W-:Y:S01]  /*3000*/  MOV R6, R4 ;  /* 0x0000000400067202 */ /* 0x000fe20000000f00 */
[----:B------:R-:W-:Y:S06]  /*3010*/  BRA `(.L_x_270) ;  /* 0x0000000000107947 */ /* 0x000fec0003800000 */
.L_x_269:
[----:B------:R-:W-:Y:S01]  /*3020*/  FMUL.FTZ R6, R5, R4 ;  /* 0x0000000405067220 */ /* 0x000fe20000410000 */
[----:B------:R-:W-:-:S03]  /*3030*/  FMUL.FTZ R4, R4, 0.5 ;  /* 0x3f00000004047820 */ /* 0x000fc60000410000 */
[----:B------:R-:W-:-:S04]  /*3040*/  FFMA R5, -R6, R6, R5 ;  /* 0x0000000606057223 */ /* 0x000fc80000000105 */
[----:B------:R-:W-:-:S07]  /*3050*/  FFMA R6, R5, R4, R6 ;  /* 0x0000000405067223 */ /* 0x000fce0000000006 */
.L_x_270:
        /* <DEDUP_REMOVED lines=8> */
        .weak           $__internal_9_$__cuda_sm20_sqrt_rn_f32_slowpath
        .type           $__internal_9_$__cuda_sm20_sqrt_rn_f32_slowpath,@function
        .size           $__internal_9_$__cuda_sm20_sqrt_rn_f32_slowpath,($__internal_10_$__cuda_sm3x_div_rn_noftz_f32_slowpath - $__internal_9_$__cuda_sm20_sqrt_rn_f32_slowpath)
$__internal_9_$__cuda_sm20_sqrt_rn_f32_slowpath:
        /* <DEDUP_REMOVED lines=20> */
.L_x_271:
[----:B------:R-:W-:Y:S01]  /*3220*/  HFMA2 R9, -RZ, RZ, 0, 0 ;  /* 0x00000000ff097431 */ /* 0x000fe200000001ff */
[----:B------:R-:W-:Y:S02]  /*3230*/  MOV R4, R8 ;  /* 0x0000000800047202 */ /* 0x000fe40000000f00 */
[----:B------:R-:W-:-:S04]  /*3240*/  MOV R8, R12 ;  /* 0x0000000c00087202 */ /* 0x000fc80000000f00 */
[----:B------:R-:W-:Y:S05]  /*3250*/  RET.REL.NODEC R8 `(_Z20complex_log10_kernelPf) ;  /* 0xffffffcc08687950 */ /* 0x000fea0003c3ffff */
        .weak           $__internal_10_$__cuda_sm3x_div_rn_noftz_f32_slowpath
        .type           $__internal_10_$__cuda_sm3x_div_rn_noftz_f32_slowpath,@function
        .size           $__internal_10_$__cuda_sm3x_div_rn_noftz_f32_slowpath,(.L_x_291 - $__internal_10_$__cuda_sm3x_div_rn_noftz_f32_slowpath)
$__internal_10_$__cuda_sm3x_div_rn_noftz_f32_slowpath:
[----:B------:R-:W-:Y:S02]  /*3260*/  SHF.R.U32.HI R11, RZ, 0x17, R5 ;  /* 0x00000017ff0b7819 */ /* 0x000fe40000011605 */
[----:B------:R-:W-:Y:S02]  /*3270*/  SHF.R.U32.HI R10, RZ, 0x17, R4 ;  /* 0x00000017ff0a7819 */ /* 0x000fe40000011604 */
[----:B------:R-:W-:Y:S02]  /*3280*/  LOP3.LUT R11, R11, 0xff, RZ, 0xc0, !PT ;  /* 0x000000ff0b0b7812 */ /* 0x000fe400078ec0ff */
[----:B------:R-:W-:Y:S02]  /*3290*/  LOP3.LUT R16, R10, 0xff, RZ, 0xc0, !PT ;  /* 0x000000ff0a107812 */ /* 0x000fe400078ec0ff */
[----:B------:R-:W-:Y:S02]  /*32a0*/  IADD3 R14, PT, PT, R11, -0x1, RZ ;  /* 0xffffffff0b0e7810 */ /* 0x000fe40007ffe0ff */
[----:B------:R-:W-:-:S02]  /*32b0*/  IADD3 R12, PT, PT, R16, -0x1, RZ ;  /* 0xffffffff100c7810 */ /* 0x000fc40007ffe0ff */
[----:B------:R-:W-:Y:S02]  /*32c0*/  ISETP.GT.U32.AND P0, PT, R14, 0xfd, PT ;  /* 0x000000fd0e00780c */ /* 0x000fe40003f04070 */
[----:B------:R-:W-:Y:S02]  /*32d0*/  MOV R13, R5 ;  /* 0x00000005000d7202 */ /* 0x000fe40000000f00 */
        /* <DEDUP_REMOVED lines=24> */
[----:B------:R-:W-:-:S03]  /*3460*/  @!P1 FFMA R13, R5, 1.84467440737095516160e+19, RZ ;  /* 0x5f800000050d9823 */ /* 0x000fc600000000ff */
[----:B------:R-:W-:-:S07]  /*3470*/  @!P1 IADD3 R10, PT, PT, R10, 0x40, RZ ;  /* 0x000000400a0a9810 */ /* 0x000fce0007ffe0ff */
.L_x_272:
[----:B------:R-:W-:-:S05]  /*3480*/  LEA R12, R11, 0xc0800000, 0x17 ;  /* 0xc08000000b0c7811 */ /* 0x000fca00078eb8ff */
[----:B------:R-:W-:Y:S01]  /*3490*/  IMAD.IADD R14, R13, 0x1, -R12 ;  /* 0x000000010d0e7824 */ /* 0x000fe200078e0a0c */
[----:B------:R-:W-:-:S03]  /*34a0*/  IADD3 R12, PT, PT, R16, -0x7f, RZ ;  /* 0xffffff81100c7810 */ /* 0x000fc60007ffe0ff */
[----:B------:R-:W0:Y:S01]  /*34b0*/  MUFU.RCP R13, R14 ;  /* 0x0000000e000d7308 */ /* 0x000e220000001000 */
[----:B------:R-:W-:Y:S01]  /*34c0*/  FADD.FTZ R15, -R14, -RZ ;  /* 0x800000ff0e0f7221 */ /* 0x000fe20000010100 */
[----:B------:R-:W-:-:S03]  /*34d0*/  IMAD R4, R12, -0x800000, R4 ;  /* 0xff8000000c047824 */ /* 0x000fc600078e0204 */
[----:B0-----:R-:W-:-:S04]  /*34e0*/  FFMA R16, R13, R15, 1 ;  /* 0x3f8000000d107423 */ /* 0x001fc8000000000f */
[----:B------:R-:W-:-:S04]  /*34f0*/  FFMA R13, R13, R16, R13 ;  /* 0x000000100d0d7223 */ /* 0x000fc8000000000d */
[----:B------:R-:W-:-:S04]  /*3500*/  FFMA R16, R4, R13, RZ ;  /* 0x0000000d04107223 */ /* 0x000fc800000000ff */
[----:B------:R-:W-:-:S04]  /*3510*/  FFMA R17, R15, R16, R4 ;  /* 0x000000100f117223 */ /* 0x000fc80000000004 */
[----:B------:R-:W-:-:S04]  /*3520*/  FFMA R16, R13, R17, R16 ;  /* 0x000000110d107223 */ /* 0x000fc80000000010 */
[----:B------:R-:W-:Y:S01]  /*3530*/  FFMA R17, R15, R16, R4 ;  /* 0x000000100f117223 */ /* 0x000fe20000000004 */
[----:B------:R-:W-:-:S03]  /*3540*/  IADD3 R15, PT, PT, R12, 0x7f, -R11 ;  /* 0x0000007f0c0f7810 */ /* 0x000fc60007ffe80b */
[----:B------:R-:W-:Y:S01]  /*3550*/  FFMA R4, R13, R17, R16 ;  /* 0x000000110d047223 */ /* 0x000fe20000000010 */
[----:B------:R-:W-:-:S04]  /*3560*/  IADD3 R15, PT, PT, R15, R10, RZ ;  /* 0x0000000a0f0f7210 */ /* 0x000fc80007ffe0ff */
        /* <DEDUP_REMOVED lines=14> */
[C---:B------:R-:W-:Y:S02]  /*3650*/  IADD3 R12, PT, PT, R14.reuse, 0x20, RZ ;  /* 0x000000200e0c7810 */ /* 0x040fe40007ffe0ff */
[----:B------:R-:W-:Y:S02]  /*3660*/  ISETP.NE.AND P4, PT, R14, RZ, PT ;  /* 0x000000ff0e00720c */ /* 0x000fe40003f85270 */
[----:B------:R-:W-:Y:S01]  /*3670*/  LOP3.LUT R11, R10, 0x7fffff, RZ, 0xc0, !PT ;  /* 0x007fffff0a0b7812 */ /* 0x000fe200078ec0ff */
[CCC-:B------:R-:W-:Y:S01]  /*3680*/  FFMA.RP R10, R13.reuse, R17.reuse, R16.reuse ;  /* 0x000000110d0a7223 */ /* 0x1c0fe20000008010 */
[----:B------:R-:W-:Y:S01]  /*3690*/  FFMA.RM R13, R13, R17, R16 ;  /* 0x000000110d0d7223 */ /* 0x000fe20000004010 */
        /* <DEDUP_REMOVED lines=16> */
.L_x_278:
[----:B------:R-:W-:-:S04]  /*37a0*/  LOP3.LUT R4, R4, 0x80000000, RZ, 0xc0, !PT ;  /* 0x8000000004047812 */ /* 0x000fc800078ec0ff */
[----:B------:R-:W-:Y:S01]  /*37b0*/  LOP3.LUT R4, R4, 0x7f800000, RZ, 0xfc, !PT ;  /* 0x7f80000004047812 */ /* 0x000fe200078efcff */
[----:B------:R-:W-:Y:S06]  /*37c0*/  BRA `(.L_x_279) ;  /* 0x0000000000287947 */ /* 0x000fec0003800000 */
.L_x_277:
[----:B------:R-:W-:Y:S01]  /*37d0*/  LEA R4, R15, R4, 0x17 ;  /* 0x000000040f047211 */ /* 0x000fe200078eb8ff */
[----:B------:R-:W-:Y:S06]  /*37e0*/  BRA `(.L_x_279) ;  /* 0x0000000000207947 */ /* 0x000fec0003800000 */
.L_x_276:
[----:B------:R-:W-:-:S04]  /*37f0*/  LOP3.LUT R4, R13, 0x80000000, R4, 0x48, !PT ;  /* 0x800000000d047812 */ /* 0x000fc800078e4804 */
[----:B------:R-:W-:Y:S01]  /*3800*/  LOP3.LUT R4, R4, 0x7f800000, RZ, 0xfc, !PT ;  /* 0x7f80000004047812 */ /* 0x000fe200078efcff */
[----:B------:R-:W-:Y:S06]  /*3810*/  BRA `(.L_x_279) ;  /* 0x0000000000147947 */ /* 0x000fec0003800000 */
.L_x_275:
[----:B------:R-:W-:Y:S01]  /*3820*/  LOP3.LUT R4, R13, 0x80000000, R4, 0x48, !PT ;  /* 0x800000000d047812 */ /* 0x000fe200078e4804 */
[----:B------:R-:W-:Y:S06]  /*3830*/  BRA `(.L_x_279) ;  /* 0x00000000000c7947 */ /* 0x000fec0003800000 */
.L_x_274:
[----:B------:R-:W0:Y:S01]  /*3840*/  MUFU.RSQ R4, -QNAN ;  /* 0xffc0000000047908 */ /* 0x000e220000001400 */
[----:B------:R-:W-:Y:S05]  /*3850*/  BRA `(.L_x_279) ;  /* 0x0000000000047947 */ /* 0x000fea0003800000 */
.L_x_273:
[----:B------:R-:W-:-:S07]  /*3860*/  FADD.FTZ R4, R4, R5 ;  /* 0x0000000504047221 */ /* 0x000fce0000010000 */
.L_x_279:
[----:B------:R-:W-:Y:S01]  /*3870*/  HFMA2 R11, -RZ, RZ, 0, 0 ;  /* 0x00000000ff0b7431 */ /* 0x000fe200000001ff */
[----:B------:R-:W-:-:S04]  /*3880*/  MOV R10, R8 ;  /* 0x00000008000a7202 */ /* 0x000fc80000000f00 */
[----:B0-----:R-:W-:Y:S05]  /*3890*/  RET.REL.NODEC R10 `(_Z20complex_log10_kernelPf) ;  /* 0xffffffc40ad87950 */ /* 0x001fea0003c3ffff */
.L_x_280:
        /* <DEDUP_REMOVED lines=14> */
.L_x_291:


//--------------------- .nv.global.init           --------------------------
	.section	.nv.global.init,"aw",@progbits
	.align	4
.nv.global.init:
	.type		__cudart_i2opi_f,@object
	.size		__cudart_i2opi_f,(.L_28 - __cudart_i2opi_f)
__cudart_i2opi_f:
        /*0000*/ 	.byte	0x41, 0x90, 0x43, 0x3c, 0x99, 0x95, 0x62, 0xdb, 0xc0, 0xdd, 0x34, 0xf5, 0xd1, 0x57, 0x27, 0xfc
        /*0010*/ 	.byte	0x29, 0x15, 0x44, 0x4e, 0x6e, 0x83, 0xf9, 0xa2
.L_28:


//--------------------- .nv.shared.reserved.0     --------------------------
	.section	.nv.shared.reserved.0,"aw",@nobits
	.weak		__nv_reservedSMEM_offset_0_alias
	.size		__nv_reservedSMEM_offset_0_alias, 0, 64
	.other		__nv_reservedSMEM_offset_0_alias,@"STO_CUDA_RESERVED_SHARED STV_DEFAULT"
__nv_reservedSMEM_offset_0_alias:
	.zero		0
	.zero		64


//--------------------- .nv.global                --------------------------
	.section	.nv.global,"aw",@nobits
.nv.global:
	.type		_ZN34_INTERNAL_1918af11_4_k_cu_6ffead584cuda3std3__48in_placeE,@object
	.size		_ZN34_INTERNAL_1918af11_4_k_cu_6ffead584cuda3std3__48in_placeE,(_ZN34_INTERNAL_1918af11_4_k_cu_6ffead584cuda3std6ranges3__45__cpo8distanceE - _ZN34_INTERNAL_1918af11_4_k_cu_6ffead584cuda3std3__48in_placeE)
_ZN34_INTERNAL_1918af11_4_k_cu_6ffead584cuda3std3__48in_placeE:
	.zero		1
	.type		_ZN34_INTERNAL_1918af11_4_k_cu_6ffead584cuda3std6ranges3__45__cpo8distanceE,@object
	.size		_ZN34_INTERNAL_1918af11_4_k_cu_6ffead584cuda3std6ranges3__45__cpo8distanceE,(_ZN34_INTERNAL_1918af11_4_k_cu_6ffead584cuda3std3__45__cpo6cbeginE - _ZN34_INTERNAL_1918af11_4_k_cu_6ffead584cuda3std6ranges3__45__cpo8distanceE)
_ZN34_INTERNAL_1918af11_4_k_cu_6ffead584cuda3std6ranges3__45__cpo8distanceE:
	.zero		1
	.type		_ZN34_INTERNAL_1918af11_4_k_cu_6ffead584cuda3std3__45__cpo6cbeginE,@object
	.size		_ZN34_INTERNAL_1918af11_4_k_cu_6ffead584cuda3std3__45__cpo6cbeginE,(_ZN34_INTERNAL_1918af11_4_k_cu_6ffead584cuda3std6ranges3__45__cpo7advanceE - _ZN34_INTERNAL_1918af11_4_k_cu_6ffead584cuda3std3__45__cpo6cbeginE)
_ZN34_INTERNAL_1918af11_4_k_cu_6ffead584cuda3std3__45__cpo6cbeginE:
	.zero		1
	.type		_ZN34_INTERNAL_1918af11_4_k_cu_6ffead584cuda3std6ranges3__45__cpo7advanceE,@object
	.size		_ZN34_INTERNAL_1918af11_4_k_cu_6ffead584cuda3std6ranges3__45__cpo7advanceE,(_ZN34_INTERNAL_1918af11_4_k_cu_6ffead584cuda3std3__45__cpo7crbeginE - _ZN34_INTERNAL_1918af11_4_k_cu_6ffead584cuda3std6ranges3__45__cpo7advanceE)
_ZN34_INTERNAL_1918af11_4_k_cu_6ffead584cuda3std6ranges3__45__cpo7advanceE:
	.zero		1
	.type		_ZN34_INTERNAL_1918af11_4_k_cu_6ffead584cuda3std3__45__cpo7crbeginE,@object
	.size		_ZN34_INTERNAL_1918af11_4_k_cu_6ffead584cuda3std3__45__cpo7crbeginE,(_ZN34_INTERNAL_1918af11_4_k_cu_6ffead584cuda3std6ranges3__45__cpo4dataE - _ZN34_INTERNAL_1918af11_4_k_cu_6ffead584cuda3std3__45__cpo7crbeginE)
_ZN34_INTERNAL_1918af11_4_k_cu_6ffead584cuda3std3__45__cpo7crbeginE:
	.zero		1
	.type		_ZN34_INTERNAL_1918af11_4_k_cu_6ffead584cuda3std6ranges3__45__cpo4dataE,@object
	.size		_ZN34_INTERNAL_1918af11_4_k_cu_6ffead584cuda3std6ranges3__45__cpo4dataE,(_ZN34_INTERNAL_1918af11_4_k_cu_6ffead584cuda3std6ranges3__45__cpo5beginE - _ZN34_INTERNAL_1918af11_4_k_cu_6ffead584cuda3std6ranges3__45__cpo4dataE)
_ZN34_INTERNAL_1918af11_4_k_cu_6ffead584cuda3std6ranges3__45__cpo4dataE:
	.zero		1
	.type		_ZN34_INTERNAL_1918af11_4_k_cu_6ffead584cuda3std6ranges3__45__cpo5beginE,@object
	.size		_ZN34_INTERNAL_1918af11_4_k_cu_6ffead584cuda3std6ranges3__45__cpo5beginE,(_ZN34_INTERNAL_1918af11_4_k_cu_6ffead584cuda3std3__436_GLOBAL__N__1918af11_4_k_cu_6ffead586ignoreE - _ZN34_INTERNAL_1918af11_4_k_cu_6ffead584cuda3std6ranges3__45__cpo5beginE)
_ZN34_INTERNAL_1918af11_4_k_cu_6ffead584cuda3std6ranges3__45__cpo5beginE:
	.zero		1
	.type		_ZN34_INTERNAL_1918af11_4_k_cu_6ffead584cuda3std3__436_GLOBAL__N__1918af11_4_k_cu_6ffead586ignoreE,@object
	.size		_ZN34_INTERNAL_1918af11_4_k_cu_6ffead584cuda3std3__436_GLOBAL__N__1918af11_4_k_cu_6ffead586ignoreE,(_ZN34_INTERNAL_1918af11_4_k_cu_6ffead584cuda3std6ranges3__45__cpo4sizeE - _ZN34_INTERNAL_1918af11_4_k_cu_6ffead584cuda3std3__436_GLOBAL__N__1918af11_4_k_cu_6ffead586ignoreE)
_ZN34_INTERNAL_1918af11_4_k_cu_6ffead584cuda3std3__436_GLOBAL__N__1918af11_4_k_cu_6ffead586ignoreE:
	.zero		1
	.type		_ZN34_INTERNAL_1918af11_4_k_cu_6ffead584cuda3std6ranges3__45__cpo4sizeE,@object
	.size		_ZN34_INTERNAL_1918af11_4_k_cu_6ffead584cuda3std6ranges3__45__cpo4sizeE,(_ZN34_INTERNAL_1918af11_4_k_cu_6ffead584cuda3std3__45__cpo5beginE - _ZN34_INTERNAL_1918af11_4_k_cu_6ffead584cuda3std6ranges3__45__cpo4sizeE)
_ZN34_INTERNAL_1918af11_4_k_cu_6ffead584cuda3std6ranges3__45__cpo4sizeE:
	.zero		1
	.type		_ZN34_INTERNAL_1918af11_4_k_cu_6ffead584cuda3std3__45__cpo5beginE,@object
	.size		_ZN34_INTERNAL_1918af11_4_k_cu_6ffead584cuda3std3__45__cpo5beginE,(_ZN34_INTERNAL_1918af11_4_k_cu_6ffead584cuda3std6ranges3__45__cpo6cbeginE - _ZN34_INTERNAL_1918af11_4_k_cu_6ffead584cuda3std3__45__cpo5beginE)
_ZN34_INTERNAL_1918af11_4_k_cu_6ffead584cuda3std3__45__cpo5beginE:
	.zero		1
	.type		_ZN34_INTERNAL_1918af11_4_k_cu_6ffead584cuda3std6ranges3__45__cpo6cbeginE,@object
	.size		_ZN34_INTERNAL_1918af11_4_k_cu_6ffead584cuda3std6ranges3__45__cpo6cbeginE,(_ZN34_INTERNAL_1918af11_4_k_cu_6ffead584cuda3std3__45__cpo6rbeginE - _ZN34_INTERNAL_1918af11_4_k_cu_6ffead584cuda3std6ranges3__45__cpo6cbeginE)
_ZN34_INTERNAL_1918af11_4_k_cu_6ffead584cuda3std6ranges3__45__cpo6cbeginE:
	.zero		1
	.type		_ZN34_INTERNAL_1918af11_4_k_cu_6ffead584cuda3std3__45__cpo6rbeginE,@object
	.size		_ZN34_INTERNAL_1918af11_4_k_cu_6ffead584cuda3std3__45__cpo6rbeginE,(_ZN34_INTERNAL_1918af11_4_k_cu_6ffead584cuda3std6ranges3__45__cpo4nextE - _ZN34_INTERNAL_1918af11_4_k_cu_6ffead584cuda3std3__45__cpo6rbeginE)
_ZN34_INTERNAL_1918af11_4_k_cu_6ffead584cuda3std3__45__cpo6rbeginE:
	.zero		1
	.type		_ZN34_INTERNAL_1918af11_4_k_cu_6ffead584cuda3std6ranges3__45__cpo4nextE,@object
	.size		_ZN34_INTERNAL_1918af11_4_k_cu_6ffead584cuda3std6ranges3__45__cpo4nextE,(_ZN34_INTERNAL_1918af11_4_k_cu_6ffead584cuda3std6ranges3__45__cpo4swapE - _ZN34_INTERNAL_1918af11_4_k_cu_6ffead584cuda3std6ranges3__45__cpo4nextE)
_ZN34_INTERNAL_1918af11_4_k_cu_6ffead584cuda3std6ranges3__45__cpo4nextE:
	.zero		1
	.type		_ZN34_INTERNAL_1918af11_4_k_cu_6ffead584cuda3std6ranges3__45__cpo4swapE,@object
	.size		_ZN34_INTERNAL_1918af11_4_k_cu_6ffead584cuda3std6ranges3__45__cpo4swapE,(_ZN34_INTERNAL_1918af11_4_k_cu_6ffead584cuda3std3__420unreachable_sentinelE - _ZN34_INTERNAL_1918af11_4_k_cu_6ffead584cuda3std6ranges3__45__cpo4swapE)
_ZN34_INTERNAL_1918af11_4_k_cu_6ffead584cuda3std6ranges3__45__cpo4swapE:
	.zero		1
	.type		_ZN34_INTERNAL_1918af11_4_k_cu_6ffead584cuda3std3__420unreachable_sentinelE,@object
	.size		_ZN34_INTERNAL_1918af11_4_k_cu_6ffead584cuda3std3__420unreachable_sentinelE,(_ZN34_INTERNAL_1918af11_4_k_cu_6ffead586thrust24THRUST_300001_SM_1000_NS6system6detail10sequential3seqE - _ZN34_INTERNAL_1918af11_4_k_cu_6ffead584cuda3std3__420unreachable_sentinelE)
_ZN34_INTERNAL_1918af11_4_k_cu_6ffead584cuda3std3__420unreachable_sentinelE:
	.zero		1
	.type		_ZN34_INTERNAL_1918af11_4_k_cu_6ffead586thrust24THRUST_300001_SM_1000_NS6system6detail10sequential3seqE,@object
	.size		_ZN34_INTERNAL_1918af11_4_k_cu_6ffead586thrust24THRUST_300001_SM_1000_NS6system6detail10sequential3seqE,(_ZN34_INTERNAL_1918af11_4_k_cu_6ffead584cuda3std3__45__cpo4cendE - _ZN34_INTERNAL_1918af11_4_k_cu_6ffead586thrust24THRUST_300001_SM_1000_NS6system6detail10sequential3seqE)
_ZN34_INTERNAL_1918af11_4_k_cu_6ffead586thrust24THRUST_300001_SM_1000_NS6system6detail10sequential3seqE:
	.zero		1
	.type		_ZN34_INTERNAL_1918af11_4_k_cu_6ffead584cuda3std3__45__cpo4cendE,@object
	.size		_ZN34_INTERNAL_1918af11_4_k_cu_6ffead584cuda3std3__45__cpo4cendE,(_ZN34_INTERNAL_1918af11_4_k_cu_6ffead584cuda3std6ranges3__45__cpo9iter_swapE - _ZN34_INTERNAL_1918af11_4_k_cu_6ffead584cuda3std3__45__cpo4cendE)
_ZN34_INTERNAL_1918af11_4_k_cu_6ffead584cuda3std3__45__cpo4cendE:
	.zero		1
	.type		_ZN34_INTERNAL_1918af11_4_k_cu_6ffead584cuda3std6ranges3__45__cpo9iter_swapE,@object
	.size		_ZN34_INTERNAL_1918af11_4_k_cu_6ffead584cuda3std6ranges3__45__cpo9iter_swapE,(_ZN34_INTERNAL_1918af11_4_k_cu_6ffead584cuda3std3__45__cpo5crendE - _ZN34_INTERNAL_1918af11_4_k_cu_6ffead584cuda3std6ranges3__45__cpo9iter_swapE)
_ZN34_INTERNAL_1918af11_4_k_cu_6ffead584cuda3std6ranges3__45__cpo9iter_swapE:
	.zero		1
	.type		_ZN34_INTERNAL_1918af11_4_k_cu_6ffead584cuda3std3__45__cpo5crendE,@object
	.size		_ZN34_INTERNAL_1918af11_4_k_cu_6ffead584cuda3std3__45__cpo5crendE,(_ZN34_INTERNAL_1918af11_4_k_cu_6ffead584cuda3std6ranges3__45__cpo5cdataE - _ZN34_INTERNAL_1918af11_4_k_cu_6ffead584cuda3std3__45__cpo5crendE)
_ZN34_INTERNAL_1918af11_4_k_cu_6ffead584cuda3std3__45__cpo5crendE:
	.zero		1
	.type		_ZN34_INTERNAL_1918af11_4_k_cu_6ffead584cuda3std6ranges3__45__cpo5cdataE,@object
	.size		_ZN34_INTERNAL_1918af11_4_k_cu_6ffead584cuda3std6ranges3__45__cpo5cdataE,(_ZN34_INTERNAL_1918af11_4_k_cu_6ffead584cuda3std6ranges3__45__cpo3endE - _ZN34_INTERNAL_1918af11_4_k_cu_6ffead584cuda3std6ranges3__45__cpo5cdataE)
_ZN34_INTERNAL_1918af11_4_k_cu_6ffead584cuda3std6ranges3__45__cpo5cdataE:
	.zero		1
	.type		_ZN34_INTERNAL_1918af11_4_k_cu_6ffead584cuda3std6ranges3__45__cpo3endE,@object
	.size		_ZN34_INTERNAL_1918af11_4_k_cu_6ffead584cuda3std6ranges3__45__cpo3endE,(_ZN34_INTERNAL_1918af11_4_k_cu_6ffead584cuda3std3__419piecewise_constructE - _ZN34_INTERNAL_1918af11_4_k_cu_6ffead584cuda3std6ranges3__45__cpo3endE)
_ZN34_INTERNAL_1918af11_4_k_cu_6ffead584cuda3std6ranges3__45__cpo3endE:
	.zero		1
	.type		_ZN34_INTERNAL_1918af11_4_k_cu_6ffead584cuda3std3__419piecewise_constructE,@object
	.size		_ZN34_INTERNAL_1918af11_4_k_cu_6ffead584cuda3std3__419piecewise_constructE,(_ZN34_INTERNAL_1918af11_4_k_cu_6ffead584cuda3std6ranges3__45__cpo5ssizeE - _ZN34_INTERNAL_1918af11_4_k_cu_6ffead584cuda3std3__419piecewise_constructE)
_ZN34_INTERNAL_1918af11_4_k_cu_6ffead584cuda3std3__419piecewise_constructE:
	.zero		1
	.type		_ZN34_INTERNAL_1918af11_4_k_cu_6ffead584cuda3std6ranges3__45__cpo5ssizeE,@object
	.size		_ZN34_INTERNAL_1918af11_4_k_cu_6ffead584cuda3std6ranges3__45__cpo5ssizeE,(_ZN34_INTERNAL_1918af11_4_k_cu_6ffead584cuda3std3__45__cpo3endE - _ZN34_INTERNAL_1918af11_4_k_cu_6ffead584cuda3std6ranges3__45__cpo5ssizeE)
_ZN34_INTERNAL_1918af11_4_k_cu_6ffead584cuda3std6ranges3__45__cpo5ssizeE:
	.zero		1
	.type		_ZN34_INTERNAL_1918af11_4_k_cu_6ffead584cuda3std3__45__cpo3endE,@object
	.size		_ZN34_INTERNAL_1918af11_4_k_cu_6ffead584cuda3std3__45__cpo3endE,(_ZN34_INTERNAL_1918af11_4_k_cu_6ffead584cuda3std6ranges3__45__cpo4cendE - _ZN34_INTERNAL_1918af11_4_k_cu_6ffead584cuda3std3__45__cpo3endE)
_ZN34_INTERNAL_1918af11_4_k_cu_6ffead584cuda3std3__45__cpo3endE:
	.zero		1
	.type		_ZN34_INTERNAL_1918af11_4_k_cu_6ffead584cuda3std6ranges3__45__cpo4cendE,@object
	.size		_ZN34_INTERNAL_1918af11_4_k_cu_6ffead584cuda3std6ranges3__45__cpo4cendE,(_ZN34_INTERNAL_1918af11_4_k_cu_6ffead584cuda3std3__45__cpo4rendE - _ZN34_INTERNAL_1918af11_4_k_cu_6ffead584cuda3std6ranges3__45__cpo4cendE)
_ZN34_INTERNAL_1918af11_4_k_cu_6ffead584cuda3std6ranges3__45__cpo4cendE:
	.zero		1
	.type		_ZN34_INTERNAL_1918af11_4_k_cu_6ffead584cuda3std3__45__cpo4rendE,@object
	.size		_ZN34_INTERNAL_1918af11_4_k_cu_6ffead584cuda3std3__45__cpo4rendE,(_ZN34_INTERNAL_1918af11_4_k_cu_6ffead584cuda3std6ranges3__45__cpo4prevE - _ZN34_INTERNAL_1918af11_4_k_cu_6ffead584cuda3std3__45__cpo4rendE)
_ZN34_INTERNAL_1918af11_4_k_cu_6ffead584cuda3std3__45__cpo4rendE:
	.zero		1
	.type		_ZN34_INTERNAL_1918af11_4_k_cu_6ffead584cuda3std6ranges3__45__cpo4prevE,@object
	.size		_ZN34_INTERNAL_1918af11_4_k_cu_6ffead584cuda3std6ranges3__45__cpo4prevE,(_ZN34_INTERNAL_1918af11_4_k_cu_6ffead584cuda3std6ranges3__45__cpo9iter_moveE - _ZN34_INTERNAL_1918af11_4_k_cu_6ffead584cuda3std6ranges3__45__cpo4prevE)
_ZN34_INTERNAL_1918af11_4_k_cu_6ffead584cuda3std6ranges3__45__cpo4prevE:
	.zero		1
	.type		_ZN34_INTERNAL_1918af11_4_k_cu_6ffead584cuda3std6ranges3__45__cpo9iter_moveE,@object
	.size		_ZN34_INTERNAL_1918af11_4_k_cu_6ffead584cuda3std6ranges3__45__cpo9iter_moveE,(.L_13 - _ZN34_INTERNAL_1918af11_4_k_cu_6ffead584cuda3std6ranges3__45__cpo9iter_moveE)
_ZN34_INTERNAL_1918af11_4_k_cu_6ffead584cuda3std6ranges3__45__cpo9iter_moveE:
	.zero		1
.L_13:


//--------------------- .nv.constant0._Z18complex_cos_kernelPf --------------------------
	.section	.nv.constant0._Z18complex_cos_kernelPf,"a",@progbits
	.sectionflags	@""
	.align	4
.nv.constant0._Z18complex_cos_kernelPf:
	.zero		904


//--------------------- .nv.constant0._Z18complex_sin_kernelPf --------------------------
	.section	.nv.constant0._Z18complex_sin_kernelPf,"a",@progbits
	.sectionflags	@""
	.align	4
.nv.constant0._Z18complex_sin_kernelPf:
	.zero		904


//--------------------- .nv.constant0._Z19complex_pow3_kernelPf --------------------------
	.section	.nv.constant0._Z19complex_pow3_kernelPf,"a",@progbits
	.sectionflags	@""
	.align	4
.nv.constant0._Z19complex_pow3_kernelPf:
	.zero		904


//--------------------- .nv.constant0._Z19complex_pow2_kernelPf --------------------------
	.section	.nv.constant0._Z19complex_pow2_kernelPf,"a",@progbits
	.sectionflags	@""
	.align	4
.nv.constant0._Z19complex_pow2_kernelPf:
	.zero		904


//--------------------- .nv.constant0._Z19complex_pow1_kernelPf --------------------------
	.section	.nv.constant0._Z19complex_pow1_kernelPf,"a",@progbits
	.sectionflags	@""
	.align	4
.nv.constant0._Z19complex_pow1_kernelPf:
	.zero		904


//--------------------- .nv.constant0._Z19complex_sqrt_kernelPf --------------------------
	.section	.nv.constant0._Z19complex_sqrt_kernelPf,"a",@progbits
	.sectionflags	@""
	.align	4
.nv.constant0._Z19complex_sqrt_kernelPf:
	.zero		904


//--------------------- .nv.constant0._Z20complex_log10_kernelPf --------------------------
	.section	.nv.constant0._Z20complex_log10_kernelPf,"a",@progbits
	.sectionflags	@""
	.align	4
.nv.constant0._Z20complex_log10_kernelPf:
	.zero		904


//--------------------- SYMBOLS --------------------------

	.type		.nv.reservedSmem.offset0,@object
	.size		.nv.reservedSmem.offset0,0x4
